def matmul_kernel(
    a_ptr,
    b_ptr,
    c_ptr,
    M,
    N,
    K,
    stride_am,
    stride_ak,
    stride_bk,
    stride_bn,
    stride_cm,
    stride_cn,
    BLOCK_M: tl.constexpr,
    BLOCK_N: tl.constexpr,
    BLOCK_K: tl.constexpr,
    GROUP_M: tl.constexpr,
):
    pid = tl.program_id(axis=0)
    num_pid_m = tl.cdiv(M, BLOCK_M)
    num_pid_n = tl.cdiv(N, BLOCK_N)
    num_pid_in_group = GROUP_M * num_pid_n
    group_id = pid // num_pid_in_group
    first_pid_m = group_id * GROUP_M
    group_size_m = min(num_pid_m - first_pid_m, GROUP_M)
    pid_m = first_pid_m + ((pid % num_pid_in_group) % group_size_m)
    pid_n = (pid % num_pid_in_group) // group_size_m

    offs_am = (pid_m * BLOCK_M + tl.arange(0, BLOCK_M)) % M
    offs_bn = (pid_n * BLOCK_N + tl.arange(0, BLOCK_N)) % N
    offs_k = tl.arange(0, BLOCK_K)
    a_ptrs = a_ptr + offs_am[:, None] * stride_am + offs_k[None, :] * stride_ak
    b_ptrs = b_ptr + offs_k[:, None] * stride_bk + offs_bn[None, :] * stride_bn

    acc = tl.zeros((BLOCK_M, BLOCK_N), dtype=tl.float32)
    for kk in range(0, tl.cdiv(K, BLOCK_K)):
        a = tl.load(a_ptrs, mask=offs_k[None, :] < K - kk * BLOCK_K, other=0.0)
        b = tl.load(b_ptrs, mask=offs_k[:, None] < K - kk * BLOCK_K, other=0.0)
        acc = tl.dot(a, b, acc)
        a_ptrs += BLOCK_K * stride_ak
        b_ptrs += BLOCK_K * stride_bk

    c = acc.to(c_ptr.dtype.element_ty)
    offs_cm = pid_m * BLOCK_M + tl.arange(0, BLOCK_M)
    offs_cn = pid_n * BLOCK_N + tl.arange(0, BLOCK_N)
    c_ptrs = c_ptr + offs_cm[:, None] * stride_cm + offs_cn[None, :] * stride_cn
    mask = (offs_cm[:, None] < M) & (offs_cn[None, :] < N)
    tl.store(c_ptrs, c, mask=mask)

# config = {"BLOCK_K": 128, "BLOCK_M": 512, "BLOCK_N": 32, "GROUP_M": 8, "arch": "sm_100", "dtype": "fp8e4m3", "num_ctas": 1, "num_stages": 2, "num_warps": 2}
# arch = sm_100


// ===== COMPILED SASS (sm_100a) =====

	.target	sm_100a

	.elftype	@"ET_EXEC"


//--------------------- .note.nv.tkinfo           --------------------------
	.section	.note.nv.tkinfo,"",@"SHT_NOTE"
	.sectionflags	@"SHF_NOTE_NV_TKINFO"
	.tkinfo
        /*0018*/ 	.word	0x00000081
        /*0030*/ 	.string	""
        /*0030*/ 	.string	"ptxas-blackwell"
        /*0030*/ 	.string	"Cuda compilation tools, release 12.9, V12.9.86"
        /*0030*/ 	.string	"Build cuda_12.9.r12.9/compiler.36037853_0"
        /*0030*/ 	.string	"-v  -suppress-debug-info  -lineinfo  -arch sm_100a "



//--------------------- .note.nv.cuver            --------------------------
	.section	.note.nv.cuver,"",@"SHT_NOTE"
	.sectionflags	@"SHF_NOTE_NV_CUVER"
        /*0018*/ 	.short	0x0001
        /*001a*/ 	.short	0x0064
        /*001c*/ 	.short	0x0001
        /*001e*/ 	.short	0x0000
        /*0020*/ 	.short	0x0001
        /*0022*/ 	.short	0x0000


//--------------------- .nv.info                  --------------------------
	.section	.nv.info,"",@"SHT_CUDA_INFO"
	.align	4


	//----- nvinfo : EIATTR_REGCOUNT
	.align		4
        /*0000*/ 	.byte	0x04, 0x2f
        /*0002*/ 	.short	(.L_1 - .L_0)
	.align		4
.L_0:
        /*0004*/ 	.word	index@(matmul_kernel)
        /*0008*/ 	.word	0x00000020


	//----- nvinfo : EIATTR_FRAME_SIZE
	.align		4
.L_1:
        /*000c*/ 	.byte	0x04, 0x11
        /*000e*/ 	.short	(.L_3 - .L_2)
	.align		4
.L_2:
        /*0010*/ 	.word	index@(matmul_kernel)
        /*0014*/ 	.word	0x00005640


	//----- nvinfo : EIATTR_MIN_STACK_SIZE
	.align		4
.L_3:
        /*0018*/ 	.byte	0x04, 0x12
        /*001a*/ 	.short	(.L_5 - .L_4)
	.align		4
.L_4:
        /*001c*/ 	.word	index@(matmul_kernel)
        /*0020*/ 	.word	0x00005640
.L_5:


//--------------------- .nv.info.matmul_kernel    --------------------------
	.section	.nv.info.matmul_kernel,"",@"SHT_CUDA_INFO"
	.sectionflags	@""
	.align	4


	//----- nvinfo : EIATTR_CUDA_API_VERSION
	.align		4
        /*0000*/ 	.byte	0x04, 0x37
        /*0002*/ 	.short	(.L_7 - .L_6)
.L_6:
        /*0004*/ 	.word	0x00000081


	//----- nvinfo : EIATTR_KPARAM_INFO
	.align		4
.L_7:
        /*0008*/ 	.byte	0x04, 0x17
        /*000a*/ 	.short	(.L_9 - .L_8)
.L_8:
        /*000c*/ 	.word	0x00000000
        /*0010*/ 	.short	0x000d
        /*0012*/ 	.short	0x0048
        /*0014*/ 	.byte	0x00, 0xf4, 0x21, 0x00


	//----- nvinfo : EIATTR_KPARAM_INFO
	.align		4
.L_9:
        /*0018*/ 	.byte	0x04, 0x17
        /*001a*/ 	.short	(.L_11 - .L_10)
.L_10:
        /*001c*/ 	.word	0x00000000
        /*0020*/ 	.short	0x000c
        /*0022*/ 	.short	0x0040
        /*0024*/ 	.byte	0x00, 0xf4, 0x21, 0x00


	//----- nvinfo : EIATTR_KPARAM_INFO
	.align		4
.L_11:
        /*0028*/ 	.byte	0x04, 0x17
        /*002a*/ 	.short	(.L_13 - .L_12)
.L_12:
        /*002c*/ 	.word	0x00000000
        /*0030*/ 	.short	0x000b
        /*0032*/ 	.short	0x0038
        /*0034*/ 	.byte	0x00, 0xf0, 0x11, 0x00


	//----- nvinfo : EIATTR_KPARAM_INFO
	.align		4
.L_13:
        /*0038*/ 	.byte	0x04, 0x17
        /*003a*/ 	.short	(.L_15 - .L_14)
.L_14:
        /*003c*/ 	.word	0x00000000
        /*0040*/ 	.short	0x000a
        /*0042*/ 	.short	0x0034
        /*0044*/ 	.byte	0x00, 0xf0, 0x11, 0x00


	//----- nvinfo : EIATTR_KPARAM_INFO
	.align		4
.L_15:
        /*0048*/ 	.byte	0x04, 0x17
        /*004a*/ 	.short	(.L_17 - .L_16)
.L_16:
        /*004c*/ 	.word	0x00000000
        /*0050*/ 	.short	0x0009
        /*0052*/ 	.short	0x0030
        /*0054*/ 	.byte	0x00, 0xf0, 0x11, 0x00


	//----- nvinfo : EIATTR_KPARAM_INFO
	.align		4
.L_17:
        /*0058*/ 	.byte	0x04, 0x17
        /*005a*/ 	.short	(.L_19 - .L_18)
.L_18:
        /*005c*/ 	.word	0x00000000
        /*0060*/ 	.short	0x0008
        /*0062*/ 	.short	0x002c
        /*0064*/ 	.byte	0x00, 0xf0, 0x11, 0x00


	//----- nvinfo : EIATTR_KPARAM_INFO
	.align		4
.L_19:
        /*0068*/ 	.byte	0x04, 0x17
        /*006a*/ 	.short	(.L_21 - .L_20)
.L_20:
        /*006c*/ 	.word	0x00000000
        /*0070*/ 	.short	0x0007
        /*0072*/ 	.short	0x0028
        /*0074*/ 	.byte	0x00, 0xf0, 0x11, 0x00


	//----- nvinfo : EIATTR_KPARAM_INFO
	.align		4
.L_21:
        /*0078*/ 	.byte	0x04, 0x17
        /*007a*/ 	.short	(.L_23 - .L_22)
.L_22:
        /*007c*/ 	.word	0x00000000
        /*0080*/ 	.short	0x0006
        /*0082*/ 	.short	0x0024
        /*0084*/ 	.byte	0x00, 0xf0, 0x11, 0x00


	//----- nvinfo : EIATTR_KPARAM_INFO
	.align		4
.L_23:
        /*0088*/ 	.byte	0x04, 0x17
        /*008a*/ 	.short	(.L_25 - .L_24)
.L_24:
        /*008c*/ 	.word	0x00000000
        /*0090*/ 	.short	0x0005
        /*0092*/ 	.short	0x0020
        /*0094*/ 	.byte	0x00, 0xf0, 0x11, 0x00


	//----- nvinfo : EIATTR_KPARAM_INFO
	.align		4
.L_25:
        /*0098*/ 	.byte	0x04, 0x17
        /*009a*/ 	.short	(.L_27 - .L_26)
.L_26:
        /*009c*/ 	.word	0x00000000
        /*00a0*/ 	.short	0x0004
        /*00a2*/ 	.short	0x001c
        /*00a4*/ 	.byte	0x00, 0xf0, 0x11, 0x00


	//----- nvinfo : EIATTR_KPARAM_INFO
	.align		4
.L_27:
        /*00a8*/ 	.byte	0x04, 0x17
        /*00aa*/ 	.short	(.L_29 - .L_28)
.L_28:
        /*00ac*/ 	.word	0x00000000
        /*00b0*/ 	.short	0x0003
        /*00b2*/ 	.short	0x0018
        /*00b4*/ 	.byte	0x00, 0xf0, 0x11, 0x00


	//----- nvinfo : EIATTR_KPARAM_INFO
	.align		4
.L_29:
        /*00b8*/ 	.byte	0x04, 0x17
        /*00ba*/ 	.short	(.L_31 - .L_30)
.L_30:
        /*00bc*/ 	.word	0x00000000
        /*00c0*/ 	.short	0x0002
        /*00c2*/ 	.short	0x0010
        /*00c4*/ 	.byte	0x00, 0xf4, 0x21, 0x00


	//----- nvinfo : EIATTR_KPARAM_INFO
	.align		4
.L_31:
        /*00c8*/ 	.byte	0x04, 0x17
        /*00ca*/ 	.short	(.L_33 - .L_32)
.L_32:
        /*00cc*/ 	.word	0x00000000
        /*00d0*/ 	.short	0x0001
        /*00d2*/ 	.short	0x0008
        /*00d4*/ 	.byte	0x00, 0xf4, 0x21, 0x00


	//----- nvinfo : EIATTR_KPARAM_INFO
	.align		4
.L_33:
        /*00d8*/ 	.byte	0x04, 0x17
        /*00da*/ 	.short	(.L_35 - .L_34)
.L_34:
        /*00dc*/ 	.word	0x00000000
        /*00e0*/ 	.short	0x0000
        /*00e2*/ 	.short	0x0000
        /*00e4*/ 	.byte	0x00, 0xf4, 0x21, 0x00


	//----- nvinfo : EIATTR_SPARSE_MMA_MASK
	.align		4
.L_35:
        /*00e8*/ 	.byte	0x03, 0x50
        /*00ea*/ 	.short	0x0000


	//----- nvinfo : EIATTR_MAXREG_COUNT
	.align		4
        /*00ec*/ 	.byte	0x03, 0x1b
        /*00ee*/ 	.short	0x00ff


	//----- nvinfo : EIATTR_NUM_BARRIERS
	.align		4
        /*00f0*/ 	.byte	0x02, 0x4c
        /*00f2*/ 	.byte	0x01
	.zero		1


	//----- nvinfo : EIATTR_ANNOTATIONS
	.align		4
        /*00f4*/ 	.byte	0x04, 0x55
        /*00f6*/ 	.short	(.L_37 - .L_36)


	//   ....[0]....
.L_36:
        /*00f8*/ 	.word	0x00000001
        /*00fc*/ 	.byte	0x40, 0x00, 0x00, 0x00, 0x01, 0x00, 0x00, 0x00, 0x60, 0x00, 0x00, 0x00, 0x01, 0x00, 0x00, 0x00
        /* <DEDUP_REMOVED lines=2981> */
        /*bb5c*/ 	.byte	0xf0, 0xe7, 0x02, 0x00


	//----- nvinfo : EIATTR_VRC_CTA_INIT_COUNT
	.align		4
.L_37:
        /*bb60*/ 	.byte	0x02, 0x4a
	.zero		1
	.zero		1


	//----- nvinfo : EIATTR_EXIT_INSTR_OFFSETS
	.align		4
        /*bb64*/ 	.byte	0x04, 0x1c
        /*bb66*/ 	.short	(.L_39 - .L_38)


	//   ....[0]....
.L_38:
        /*bb68*/ 	.word	0x0009c6e0


	//   ....[1]....
        /*bb6c*/ 	.word	0x0009c700


	//----- nvinfo : EIATTR_REQNTID
	.align		4
.L_39:
        /*bb70*/ 	.byte	0x04, 0x10
        /*bb72*/ 	.short	(.L_41 - .L_40)
.L_40:
        /*bb74*/ 	.word	0x00000040
        /*bb78*/ 	.word	0x00000001
        /*bb7c*/ 	.word	0x00000001


	//----- nvinfo : EIATTR_CBANK_PARAM_SIZE
	.align		4
.L_41:
        /*bb80*/ 	.byte	0x03, 0x19
        /*bb82*/ 	.short	0x0050


	//----- nvinfo : EIATTR_PARAM_CBANK
	.align		4
        /*bb84*/ 	.byte	0x04, 0x0a
        /*bb86*/ 	.short	(.L_43 - .L_42)
	.align		4
.L_42:
        /*bb88*/ 	.word	index@(.nv.constant0.matmul_kernel)
        /*bb8c*/ 	.short	0x0380
        /*bb8e*/ 	.short	0x0050


	//----- nvinfo : EIATTR_SW_WAR
	.align		4
.L_43:
        /*bb90*/ 	.byte	0x04, 0x36
        /*bb92*/ 	.short	(.L_45 - .L_44)
.L_44:
        /*bb94*/ 	.word	0x00000008
.L_45:


//--------------------- .nv.compat                --------------------------
	.section	.nv.compat,"",@"SHT_CUDA_COMPAT_INFO"
	.align	4
        /*0000*/ 	.byte	0x02, 0x02, 0x02, 0x00, 0x02, 0x05, 0x05, 0x00, 0x02, 0x03, 0x00, 0x00, 0x02, 0x06, 0x01, 0x00


//--------------------- .nv.callgraph             --------------------------
	.section	.nv.callgraph,"",@"SHT_CUDA_CALLGRAPH"
	.align	4
	.sectionentsize	8
	.align		4
        /*0000*/ 	.word	0x00000000
	.align		4
        /*0004*/ 	.word	0xffffffff
	.align		4
        /*0008*/ 	.word	0x00000000
	.align		4
        /*000c*/ 	.word	0xfffffffe
	.align		4
        /*0010*/ 	.word	0x00000000
	.align		4
        /*0014*/ 	.word	0xfffffffd
	.align		4
        /*0018*/ 	.word	0x00000000
	.align		4
        /*001c*/ 	.word	0xfffffffc


//--------------------- .text.matmul_kernel       --------------------------
	.section	.text.matmul_kernel,"ax",@progbits
	.align	128
        .global         matmul_kernel
        .type           matmul_kernel,@function
        .size           matmul_kernel,(.L_x_3 - matmul_kernel)
        .other          matmul_kernel,@"STO_CUDA_ENTRY STV_DEFAULT"
matmul_kernel:
.text.matmul_kernel:
[----:B------:R-:W0:Y:S08]  /*0000*/  LDC R1, c[0x0][0x37c] ;  /* 0x0000df00ff017b82 */ /* 0x000e300000000800 */
[----:B------:R-:W1:Y:S01]  /*0010*/  LDC.64 R2, c[0x0][0x398] ;  /* 0x0000e600ff027b82 */ /* 0x000e620000000a00 */
[----:B0-----:R-:W-:Y:S01]  /*0020*/  VIADD R1, R1, 0xffffa9c0 ;  /* 0xffffa9c001017836 */ /* 0x001fe20000000000 */
[----:B------:R-:W0:Y:S04]  /*0030*/  LDCU UR4, c[0x0][0x3a0] ;  /* 0x00007400ff0477ac */ /* 0x000e280008000800 */
[----:B------:R-:W-:Y:S01]  /*0040*/  STL [R1+0x870], RZ ;  /* 0x000870ff01007387 */ /* 0x000fe20000100800 */
[----:B------:R-:W2:Y:S03]  /*0050*/  LDCU.64 UR42, c[0x0][0x358] ;  /* 0x00006b00ff2a77ac */ /* 0x000ea60008000a00 */
[----:B------:R-:W-:Y:S04]  /*0060*/  STL [R1+0x874], RZ ;  /* 0x000874ff01007387 */ /* 0x000fe80000100800 */
[----:B------:R-:W-:Y:S04]  /*0070*/  STL [R1+0x878], RZ ;  /* 0x000878ff01007387 */ /* 0x000fe80000100800 */
[----:B------:R-:W-:Y:S01]  /*0080*/  STL [R1+0x87c], RZ ;  /* 0x00087cff01007387 */ /* 0x000fe20000100800 */
[----:B0-----:R-:W-:-:S03]  /*0090*/  UIADD3 UR4, UPT, UPT, UR4, 0x7f, URZ ;  /* 0x0000007f04047890 */ /* 0x001fc6000fffe0ff */
[----:B------:R-:W-:Y:S01]  /*00a0*/  STL [R1+0x8a0], RZ ;  /* 0x0008a0ff01007387 */ /* 0x000fe20000100800 */
[----:B-1----:R-:W-:Y:S01]  /*00b0*/  VIADD R0, R3, 0x1f ;  /* 0x0000001f03007836 */ /* 0x002fe20000000000 */
[----:B------:R-:W-:Y:S02]  /*00c0*/  UISETP.GE.AND UP0, UPT, UR4, 0x80, UPT ;  /* 0x000000800400788c */ /* 0x000fe4000bf06270 */
[----:B------:R-:W-:Y:S02]  /*00d0*/  STL [R1+0x8a4], RZ ;  /* 0x0008a4ff01007387 */ /* 0x000fe40000100800 */
[----:B------:R-:W-:Y:S02]  /*00e0*/  SHF.R.S32.HI R5, RZ, 0x1f, R0 ;  /* 0x0000001fff057819 */ /* 0x000fe40000011400 */
[----:B------:R-:W-:Y:S02]  /*00f0*/  STL [R1+0x8a8], RZ ;  /* 0x0008a8ff01007387 */ /* 0x000fe40000100800 */
[----:B------:R-:W-:-:S02]  /*0100*/  LEA.HI R5, R5, R0, RZ, 0x5 ;  /* 0x0000000005057211 */ /* 0x000fc400078f28ff */
[----:B------:R-:W-:Y:S02]  /*0110*/  STL [R1+0x8ac], RZ ;  /* 0x0008acff01007387 */ /* 0x000fe40000100800 */
[----:B------:R-:W-:Y:S02]  /*0120*/  SHF.R.S32.HI R0, RZ, 0x5, R5 ;  /* 0x00000005ff007819 */ /* 0x000fe40000011405 */
[----:B------:R-:W-:Y:S03]  /*0130*/  STL [R1+0x890], RZ ;  /* 0x000890ff01007387 */ /* 0x000fe60000100800 */
[----:B------:R-:W-:Y:S01]  /*0140*/  IMAD.SHL.U32 R0, R0, 0x8, RZ ;  /* 0x0000000800007824 */ /* 0x000fe200078e00ff */
[----:B------:R-:W0:Y:S04]  /*0150*/  S2R R5, SR_CTAID.X ;  /* 0x0000000000057919 */ /* 0x000e280000002500 */
[-C--:B------:R-:W-:Y:S01]  /*0160*/  IABS R9, R0.reuse ;  /* 0x0000000000097213 */ /* 0x080fe20000000000 */
[----:B------:R-:W-:Y:S01]  /*0170*/  STL [R1+0x894], RZ ;  /* 0x000894ff01007387 */ /* 0x000fe20000100800 */
[----:B------:R-:W-:-:S02]  /*0180*/  IABS R12, R0 ;  /* 0x00000000000c7213 */ /* 0x000fc40000000000 */
[----:B------:R-:W1:Y:S01]  /*0190*/  I2F.RP R4, R9 ;  /* 0x0000000900047306 */ /* 0x000e620000209400 */
[----:B------:R-:W-:Y:S04]  /*01a0*/  STL [R1+0x898], RZ ;  /* 0x000898ff01007387 */ /* 0x000fe80000100800 */
[----:B------:R-:W-:Y:S04]  /*01b0*/  STL [R1+0x89c], RZ ;  /* 0x00089cff01007387 */ /* 0x000fe80000100800 */
[----:B------:R-:W-:Y:S04]  /*01c0*/  STL [R1+0x880], RZ ;  /* 0x000880ff01007387 */ /* 0x000fe80000100800 */
[----:B------:R-:W-:Y:S01]  /*01d0*/  STL [R1+0x884], RZ ;  /* 0x000884ff01007387 */ /* 0x000fe20000100800 */
[----:B-1----:R-:W1:Y:S03]  /*01e0*/  MUFU.RCP R4, R4 ;  /* 0x0000000400047308 */ /* 0x002e660000001000 */
[----:B------:R-:W-:Y:S04]  /*01f0*/  STL [R1+0x888], RZ ;  /* 0x000888ff01007387 */ /* 0x000fe80000100800 */
[----:B------:R-:W-:Y:S01]  /*0200*/  STL [R1+0x88c], RZ ;  /* 0x00088cff01007387 */ /* 0x000fe20000100800 */
[----:B0-----:R-:W-:-:S03]  /*0210*/  IABS R10, R5 ;  /* 0x00000005000a7213 */ /* 0x001fc60000000000 */
[----:B------:R-:W-:Y:S04]  /*0220*/  STL [R1+0x840], RZ ;  /* 0x000840ff01007387 */ /* 0x000fe80000100800 */
[----:B------:R-:W-:Y:S01]  /*0230*/  STL [R1+0x844], RZ ;  /* 0x000844ff01007387 */ /* 0x000fe20000100800 */
[----:B-1----:R-:W-:-:S03]  /*0240*/  VIADD R6, R4, 0xffffffe ;  /* 0x0ffffffe04067836 */ /* 0x002fc60000000000 */
[----:B------:R-:W-:Y:S01]  /*0250*/  STL [R1+0x848], RZ ;  /* 0x000848ff01007387 */ /* 0x000fe20000100800 */
[----:B------:R-:W-:Y:S01]  /*0260*/  IMAD.MOV R4, RZ, RZ, -R12 ;  /* 0x000000ffff047224 */ /* 0x000fe200078e0a0c */
[----:B------:R0:W1:Y:S02]  /*0270*/  F2I.FTZ.U32.TRUNC.NTZ R7, R6 ;  /* 0x0000000600077305 */ /* 0x000064000021f000 */
[----:B------:R-:W-:Y:S04]  /*0280*/  STL [R1+0x84c], RZ ;  /* 0x00084cff01007387 */ /* 0x000fe80000100800 */
[----:B------:R-:W-:Y:S04]  /*0290*/  STL [R1+0x830], RZ ;  /* 0x000830ff01007387 */ /* 0x000fe80000100800 */
[----:B------:R-:W-:Y:S01]  /*02a0*/  STL [R1+0x834], RZ ;  /* 0x000834ff01007387 */ /* 0x000fe20000100800 */
[----:B0-----:R-:W-:-:S03]  /*02b0*/  IMAD.MOV.U32 R6, RZ, RZ, RZ ;  /* 0x000000ffff067224 */ /* 0x001fc600078e00ff */
[----:B------:R-:W-:Y:S01]  /*02c0*/  STL [R1+0x838], RZ ;  /* 0x000838ff01007387 */ /* 0x000fe20000100800 */
[----:B-1----:R-:W-:-:S03]  /*02d0*/  IMAD.MOV R8, RZ, RZ, -R7 ;  /* 0x000000ffff087224 */ /* 0x002fc600078e0a07 */
[----:B------:R-:W-:Y:S01]  /*02e0*/  STL [R1+0x83c], RZ ;  /* 0x00083cff01007387 */ /* 0x000fe20000100800 */
[----:B------:R-:W-:-:S03]  /*02f0*/  IMAD R11, R8, R9, RZ ;  /* 0x00000009080b7224 */ /* 0x000fc600078e02ff */
[----:B------:R-:W-:Y:S01]  /*0300*/  STL [R1+0x820], RZ ;  /* 0x000820ff01007387 */ /* 0x000fe20000100800 */
[----:B------:R-:W-:Y:S02]  /*0310*/  IMAD.MOV.U32 R8, RZ, RZ, R10 ;  /* 0x000000ffff087224 */ /* 0x000fe400078e000a */
[----:B------:R-:W-:Y:S01]  /*0320*/  IMAD.HI.U32 R7, R7, R11, R6 ;  /* 0x0000000b07077227 */ /* 0x000fe200078e0006 */
[----:B------:R-:W-:Y:S04]  /*0330*/  STL [R1+0x824], RZ ;  /* 0x000824ff01007387 */ /* 0x000fe80000100800 */
[----:B------:R-:W-:Y:S01]  /*0340*/  STL [R1+0x828], RZ ;  /* 0x000828ff01007387 */ /* 0x000fe20000100800 */
[----:B------:R-:W-:-:S03]  /*0350*/  IMAD.HI.U32 R7, R7, R8, RZ ;  /* 0x0000000807077227 */ /* 0x000fc600078e00ff */
[----:B------:R-:W-:Y:S01]  /*0360*/  STL [R1+0x82c], RZ ;  /* 0x00082cff01007387 */ /* 0x000fe20000100800 */
[----:B------:R-:W-:-:S03]  /*0370*/  IMAD R4, R7, R4, R8 ;  /* 0x0000000407047224 */ /* 0x000fc600078e0208 */
[----:B------:R-:W-:Y:S02]  /*0380*/  STL [R1+0x5f0], RZ ;  /* 0x0005f0ff01007387 */ /* 0x000fe40000100800 */
[----:B------:R-:W-:Y:S02]  /*0390*/  ISETP.GT.U32.AND P1, PT, R9, R4, PT ;  /* 0x000000040900720c */ /* 0x000fe40003f24070 */
[----:B------:R-:W-:Y:S04]  /*03a0*/  STL [R1+0x5f4], RZ ;  /* 0x0005f4ff01007387 */ /* 0x000fe80000100800 */
[----:B------:R-:W-:Y:S04]  /*03b0*/  STL [R1+0x5f8], RZ ;  /* 0x0005f8ff01007387 */ /* 0x000fe80000100800 */
[----:B------:R-:W-:Y:S03]  /*03c0*/  STL [R1+0x5fc], RZ ;  /* 0x0005fcff01007387 */ /* 0x000fe60000100800 */
[----:B------:R-:W-:Y:S01]  /*03d0*/  @!P1 IMAD.IADD R4, R4, 0x1, -R9 ;  /* 0x0000000104049824 */ /* 0x000fe200078e0a09 */
[----:B------:R-:W-:Y:S01]  /*03e0*/  STL [R1+0x810], RZ ;  /* 0x000810ff01007387 */ /* 0x000fe20000100800 */
[----:B------:R-:W-:Y:S01]  /*03f0*/  @!P1 VIADD R7, R7, 0x1 ;  /* 0x0000000107079836 */ /* 0x000fe20000000000 */
[----:B------:R-:W-:-:S02]  /*0400*/  ISETP.NE.AND P1, PT, R0, RZ, PT ;  /* 0x000000ff0000720c */ /* 0x000fc40003f25270 */
[----:B------:R-:W-:Y:S01]  /*0410*/  STL [R1+0x814], RZ ;  /* 0x000814ff01007387 */ /* 0x000fe20000100800 */
[----:B------:R-:W-:Y:S02]  /*0420*/  ISETP.GE.U32.AND P0, PT, R4, R9, PT ;  /* 0x000000090400720c */ /* 0x000fe40003f06070 */
[----:B------:R-:W-:Y:S01]  /*0430*/  LOP3.LUT R4, R5, R0, RZ, 0x3c, !PT ;  /* 0x0000000005047212 */ /* 0x000fe200078e3cff */
[----:B------:R-:W-:Y:S03]  /*0440*/  STL [R1+0x818], RZ ;  /* 0x000818ff01007387 */ /* 0x000fe60000100800 */
[----:B------:R-:W-:Y:S01]  /*0450*/  ISETP.GE.AND P2, PT, R4, RZ, PT ;  /* 0x000000ff0400720c */ /* 0x000fe20003f46270 */
[----:B------:R-:W-:Y:S01]  /*0460*/  STL [R1+0x81c], RZ ;  /* 0x00081cff01007387 */ /* 0x000fe20000100800 */
[----:B------:R-:W-:-:S03]  /*0470*/  VIADD R4, R2, 0x1ff ;  /* 0x000001ff02047836 */ /* 0x000fc60000000000 */
[----:B------:R-:W-:Y:S02]  /*0480*/  STL [R1+0x800], RZ ;  /* 0x000800ff01007387 */ /* 0x000fe40000100800 */
[----:B------:R-:W-:Y:S02]  /*0490*/  @P0 VIADD R7, R7, 0x1 ;  /* 0x0000000107070836 */ /* 0x000fe40000000000 */
[----:B------:R-:W-:Y:S02]  /*04a0*/  STL [R1+0x804], RZ ;  /* 0x000804ff01007387 */ /* 0x000fe40000100800 */
[----:B------:R-:W-:Y:S01]  /*04b0*/  IMAD.MOV.U32 R6, RZ, RZ, R7 ;  /* 0x000000ffff067224 */ /* 0x000fe200078e0007 */
[----:B------:R-:W-:Y:S01]  /*04c0*/  SHF.R.S32.HI R7, RZ, 0x1f, R4 ;  /* 0x0000001fff077819 */ /* 0x000fe20000011404 */
[----:B------:R-:W-:Y:S02]  /*04d0*/  STL [R1+0x808], RZ ;  /* 0x000808ff01007387 */ /* 0x000fe40000100800 */
[----:B------:R-:W-:Y:S01]  /*04e0*/  @!P2 IMAD.MOV R6, RZ, RZ, -R6 ;  /* 0x000000ffff06a224 */ /* 0x000fe200078e0a06 */
[----:B------:R-:W-:Y:S01]  /*04f0*/  @!P1 LOP3.LUT R6, RZ, R0, RZ, 0x33, !PT ;  /* 0x00000000ff069212 */ /* 0x000fe200078e33ff */
[----:B------:R-:W-:Y:S01]  /*0500*/  STL [R1+0x80c], RZ ;  /* 0x00080cff01007387 */ /* 0x000fe20000100800 */
[----:B------:R-:W-:-:S03]  /*0510*/  LEA.HI R7, R7, R4, RZ, 0x9 ;  /* 0x0000000407077211 */ /* 0x000fc600078f48ff */
[----:B------:R-:W-:Y:S01]  /*0520*/  STL [R1+0x7f0], RZ ;  /* 0x0007f0ff01007387 */ /* 0x000fe20000100800 */
[----:B------:R-:W-:Y:S02]  /*0530*/  IMAD.SHL.U32 R4, R6, 0x8, RZ ;  /* 0x0000000806047824 */ /* 0x000fe400078e00ff */
[----:B------:R-:W-:Y:S01]  /*0540*/  IMAD.MOV R6, RZ, RZ, -R6 ;  /* 0x000000ffff067224 */ /* 0x000fe200078e0a06 */
[----:B------:R-:W-:Y:S02]  /*0550*/  STL [R1+0x7f4], RZ ;  /* 0x0007f4ff01007387 */ /* 0x000fe40000100800 */
[----:B------:R-:W-:Y:S01]  /*0560*/  LEA.HI.SX32 R7, R7, -R4, 0x17 ;  /* 0x8000000407077211 */ /* 0x000fe200078fbaff */
[----:B------:R-:W-:Y:S01]  /*0570*/  IMAD R13, R0, R6, R5 ;  /* 0x00000006000d7224 */ /* 0x000fe200078e0205 */
[----:B------:R-:W-:Y:S01]  /*0580*/  STL [R1+0x7f8], RZ ;  /* 0x0007f8ff01007387 */ /* 0x000fe20000100800 */
[----:B------:R-:W-:Y:S01]  /*0590*/  IMAD.MOV.U32 R6, RZ, RZ, RZ ;  /* 0x000000ffff067224 */ /* 0x000fe200078e00ff */
[----:B------:R-:W-:-:S02]  /*05a0*/  VIMNMX R8, PT, PT, R7, 0x8, PT ;  /* 0x0000000807087848 */ /* 0x000fc40003fe0100 */
[----:B------:R-:W-:Y:S02]  /*05b0*/  STL [R1+0x7fc], RZ ;  /* 0x0007fcff01007387 */ /* 0x000fe40000100800 */
[-C--:B------:R-:W-:Y:S02]  /*05c0*/  IABS R10, R8.reuse ;  /* 0x00000008000a7213 */ /* 0x080fe40000000000 */
[----:B------:R-:W-:Y:S01]  /*05d0*/  STL [R1+0x5e0], RZ ;  /* 0x0005e0ff01007387 */ /* 0x000fe20000100800 */
[----:B------:R-:W-:Y:S01]  /*05e0*/  IABS R0, R8 ;  /* 0x0000000800007213 */ /* 0x000fe20000000000 */
[----:B------:R-:W0:Y:S02]  /*05f0*/  I2F.RP R9, R10 ;  /* 0x0000000a00097306 */ /* 0x000e240000209400 */
[----:B------:R-:W-:Y:S04]  /*0600*/  STL [R1+0x5e4], RZ ;  /* 0x0005e4ff01007387 */ /* 0x000fe80000100800 */
[----:B------:R-:W-:Y:S04]  /*0610*/  STL [R1+0x5e8], RZ ;  /* 0x0005e8ff01007387 */ /* 0x000fe80000100800 */
[----:B------:R-:W-:Y:S04]  /*0620*/  STL [R1+0x5ec], RZ ;  /* 0x0005ecff01007387 */ /* 0x000fe80000100800 */
[----:B------:R-:W-:Y:S01]  /*0630*/  STL [R1+0x7e0], RZ ;  /* 0x0007e0ff01007387 */ /* 0x000fe20000100800 */
[----:B0-----:R-:W0:Y:S03]  /*0640*/  MUFU.RCP R9, R9 ;  /* 0x0000000900097308 */ /* 0x001e260000001000 */
[----:B------:R-:W-:Y:S04]  /*0650*/  STL [R1+0x7e4], RZ ;  /* 0x0007e4ff01007387 */ /* 0x000fe80000100800 */
[----:B------:R-:W-:Y:S04]  /*0660*/  STL [R1+0x7e8], RZ ;  /* 0x0007e8ff01007387 */ /* 0x000fe80000100800 */
[----:B------:R-:W-:Y:S04]  /*0670*/  STL [R1+0x7ec], RZ ;  /* 0x0007ecff01007387 */ /* 0x000fe80000100800 */
[----:B------:R-:W-:Y:S01]  /*0680*/  STL [R1+0x7d0], RZ ;  /* 0x0007d0ff01007387 */ /* 0x000fe20000100800 */
[----:B0-----:R-:W-:-:S03]  /*0690*/  VIADD R7, R9, 0xffffffe ;  /* 0x0ffffffe09077836 */ /* 0x001fc60000000000 */
[----:B------:R-:W-:Y:S04]  /*06a0*/  STL [R1+0x7d4], RZ ;  /* 0x0007d4ff01007387 */ /* 0x000fe80000100800 */
[----:B------:R-:W-:Y:S01]  /*06b0*/  STL [R1+0x7d8], RZ ;  /* 0x0007d8ff01007387 */ /* 0x000fe20000100800 */
[----:B------:R-:W0:Y:S03]  /*06c0*/  F2I.FTZ.U32.TRUNC.NTZ R7, R7 ;  /* 0x0000000700077305 */ /* 0x000e26000021f000 */
[----:B------:R-:W-:Y:S04]  /*06d0*/  STL [R1+0x7dc], RZ ;  /* 0x0007dcff01007387 */ /* 0x000fe80000100800 */
[----:B------:R-:W-:Y:S04]  /*06e0*/  STL [R1+0x7c0], RZ ;  /* 0x0007c0ff01007387 */ /* 0x000fe80000100800 */
[----:B------:R-:W-:Y:S04]  /*06f0*/  STL [R1+0x7c4], RZ ;  /* 0x0007c4ff01007387 */ /* 0x000fe80000100800 */
[----:B------:R-:W-:Y:S01]  /*0700*/  STL [R1+0x7c8], RZ ;  /* 0x0007c8ff01007387 */ /* 0x000fe20000100800 */
[----:B0-----:R-:W-:-:S03]  /*0710*/  IMAD.MOV R11, RZ, RZ, -R7 ;  /* 0x000000ffff0b7224 */ /* 0x001fc600078e0a07 */
[----:B------:R-:W-:Y:S01]  /*0720*/  STL [R1+0x7cc], RZ ;  /* 0x0007ccff01007387 */ /* 0x000fe20000100800 */
[----:B------:R-:W-:Y:S01]  /*0730*/  IMAD.MOV.U32 R5, RZ, RZ, R11 ;  /* 0x000000ffff057224 */ /* 0x000fe200078e000b */
[----:B------:R-:W-:Y:S02]  /*0740*/  IABS R11, R13 ;  /* 0x0000000d000b7213 */ /* 0x000fe40000000000 */
[----:B------:R-:W-:Y:S01]  /*0750*/  STL [R1+0x5d0], RZ ;  /* 0x0005d0ff01007387 */ /* 0x000fe20000100800 */
[----:B------:R-:W-:-:S03]  /*0760*/  IMAD R5, R5, R10, RZ ;  /* 0x0000000a05057224 */ /* 0x000fc600078e02ff */
[----:B------:R-:W-:Y:S01]  /*0770*/  STL [R1+0x5d4], RZ ;  /* 0x0005d4ff01007387 */ /* 0x000fe20000100800 */
[----:B------:R-:W-:-:S03]  /*0780*/  IMAD.HI.U32 R6, R7, R5, R6 ;  /* 0x0000000507067227 */ /* 0x000fc600078e0006 */
[----:B------:R-:W-:Y:S01]  /*0790*/  STL [R1+0x5d8], RZ ;  /* 0x0005d8ff01007387 */ /* 0x000fe20000100800 */
[----:B------:R-:W-:Y:S02]  /*07a0*/  IMAD.MOV R5, RZ, RZ, -R0 ;  /* 0x000000ffff057224 */ /* 0x000fe400078e0a00 */
[----:B------:R-:W-:Y:S01]  /*07b0*/  IMAD.HI.U32 R0, R6, R11, RZ ;  /* 0x0000000b06007227 */ /* 0x000fe200078e00ff */
[----:B------:R-:W-:Y:S03]  /*07c0*/  STL [R1+0x5dc], RZ ;  /* 0x0005dcff01007387 */ /* 0x000fe60000100800 */
[----:B------:R-:W-:Y:S01]  /*07d0*/  IMAD R5, R0, R5, R11 ;  /* 0x0000000500057224 */ /* 0x000fe200078e020b */
[----:B------:R-:W-:Y:S04]  /*07e0*/  STL [R1+0x7b0], RZ ;  /* 0x0007b0ff01007387 */ /* 0x000fe80000100800 */
[----:B------:R-:W-:Y:S01]  /*07f0*/  STL [R1+0x7b4], RZ ;  /* 0x0007b4ff01007387 */ /* 0x000fe20000100800 */
[----:B------:R-:W-:-:S03]  /*0800*/  ISETP.GT.U32.AND P1, PT, R10, R5, PT ;  /* 0x000000050a00720c */ /* 0x000fc60003f24070 */
[----:B------:R-:W-:Y:S04]  /*0810*/  STL [R1+0x7b8], RZ ;  /* 0x0007b8ff01007387 */ /* 0x000fe80000100800 */
[----:B------:R-:W-:Y:S04]  /*0820*/  STL [R1+0x7bc], RZ ;  /* 0x0007bcff01007387 */ /* 0x000fe80000100800 */
[----:B------:R-:W-:Y:S02]  /*0830*/  STL [R1+0x7a0], RZ ;  /* 0x0007a0ff01007387 */ /* 0x000fe40000100800 */
[----:B------:R-:W-:-:S02]  /*0840*/  @!P1 IMAD.IADD R5, R5, 0x1, -R10 ;  /* 0x0000000105059824 */ /* 0x000fc400078e0a0a */
[----:B------:R-:W-:Y:S01]  /*0850*/  STL [R1+0x7a4], RZ ;  /* 0x0007a4ff01007387 */ /* 0x000fe20000100800 */
[----:B------:R-:W-:Y:S01]  /*0860*/  @!P1 VIADD R0, R0, 0x1 ;  /* 0x0000000100009836 */ /* 0x000fe20000000000 */
[----:B------:R-:W-:Y:S02]  /*0870*/  ISETP.NE.AND P1, PT, R8, RZ, PT ;  /* 0x000000ff0800720c */ /* 0x000fe40003f25270 */
[----:B------:R-:W-:Y:S01]  /*0880*/  STL [R1+0x7a8], RZ ;  /* 0x0007a8ff01007387 */ /* 0x000fe20000100800 */
[----:B------:R-:W-:Y:S02]  /*0890*/  ISETP.GE.U32.AND P0, PT, R5, R10, PT ;  /* 0x0000000a0500720c */ /* 0x000fe40003f06070 */
[----:B------:R-:W-:Y:S01]  /*08a0*/  LOP3.LUT R5, R13, R8, RZ, 0x3c, !PT ;  /* 0x000000080d057212 */ /* 0x000fe200078e3cff */
[----:B------:R-:W-:Y:S03]  /*08b0*/  STL [R1+0x7ac], RZ ;  /* 0x0007acff01007387 */ /* 0x000fe60000100800 */
[----:B------:R-:W-:Y:S01]  /*08c0*/  ISETP.GE.AND P2, PT, R5, RZ, PT ;  /* 0x000000ff0500720c */ /* 0x000fe20003f46270 */
[----:B------:R-:W-:Y:S04]  /*08d0*/  STL [R1+0x790], RZ ;  /* 0x000790ff01007387 */ /* 0x000fe80000100800 */
[----:B------:R-:W-:Y:S02]  /*08e0*/  STL [R1+0x794], RZ ;  /* 0x000794ff01007387 */ /* 0x000fe40000100800 */
[----:B------:R-:W-:-:S02]  /*08f0*/  @P0 VIADD R0, R0, 0x1 ;  /* 0x0000000100000836 */ /* 0x000fc40000000000 */
[----:B------:R-:W-:Y:S04]  /*0900*/  STL [R1+0x798], RZ ;  /* 0x000798ff01007387 */ /* 0x000fe80000100800 */
[----:B------:R-:W-:Y:S01]  /*0910*/  STL [R1+0x79c], RZ ;  /* 0x00079cff01007387 */ /* 0x000fe20000100800 */
[----:B------:R-:W-:Y:S01]  /*0920*/  @!P2 IMAD.MOV R0, RZ, RZ, -R0 ;  /* 0x000000ffff00a224 */ /* 0x000fe200078e0a00 */
[----:B------:R-:W-:Y:S02]  /*0930*/  @!P1 LOP3.LUT R0, RZ, R8, RZ, 0x33, !PT ;  /* 0x00000008ff009212 */ /* 0x000fe400078e33ff */
[----:B------:R-:W-:Y:S03]  /*0940*/  STL [R1+0x5c0], RZ ;  /* 0x0005c0ff01007387 */ /* 0x000fe60000100800 */
[----:B------:R-:W-:Y:S01]  /*0950*/  IMAD.MOV R5, RZ, RZ, -R0 ;  /* 0x000000ffff057224 */ /* 0x000fe200078e0a00 */
[----:B------:R-:W-:Y:S01]  /*0960*/  STL [R1+0x5c4], RZ ;  /* 0x0005c4ff01007387 */ /* 0x000fe20000100800 */
[----:B------:R-:W-:-:S02]  /*0970*/  IMAD.SHL.U32 R17, R0, 0x20, RZ ;  /* 0x0000002000117824 */ /* 0x000fc400078e00ff */
[----:B------:R-:W-:Y:S01]  /*0980*/  IMAD R5, R8, R5, R13 ;  /* 0x0000000508057224 */ /* 0x000fe200078e020d */
[----:B------:R-:W-:Y:S01]  /*0990*/  STL [R1+0x5c8], RZ ;  /* 0x0005c8ff01007387 */ /* 0x000fe20000100800 */
[C---:B------:R-:W-:Y:S02]  /*09a0*/  VIADD R0, R17.reuse, 0x1 ;  /* 0x0000000111007836 */ /* 0x040fe40000000000 */
[----:B------:R-:W-:Y:S01]  /*09b0*/  IMAD.IADD R4, R4, 0x1, R5 ;  /* 0x0000000104047824 */ /* 0x000fe200078e0205 */
[----:B------:R-:W-:Y:S01]  /*09c0*/  STL [R1+0x5cc], RZ ;  /* 0x0005ccff01007387 */ /* 0x000fe20000100800 */
[C---:B------:R-:W-:Y:S02]  /*09d0*/  VIADD R8, R17.reuse, 0x2 ;  /* 0x0000000211087836 */ /* 0x040fe40000000000 */
[C---:B------:R-:W-:Y:S01]  /*09e0*/  VIADD R7, R17.reuse, 0x3 ;  /* 0x0000000311077836 */ /* 0x040fe20000000000 */
[----:B------:R-:W-:Y:S01]  /*09f0*/  STL [R1+0x780], RZ ;  /* 0x000780ff01007387 */ /* 0x000fe20000100800 */
[----:B------:R-:W-:-:S02]  /*0a00*/  VIADD R20, R17, 0x14 ;  /* 0x0000001411147836 */ /* 0x000fc40000000000 */
[C---:B------:R-:W-:Y:S01]  /*0a10*/  VIADD R15, R17.reuse, 0x15 ;  /* 0x00000015110f7836 */ /* 0x040fe20000000000 */
[----:B------:R-:W-:Y:S01]  /*0a20*/  STL [R1+0x784], RZ ;  /* 0x000784ff01007387 */ /* 0x000fe20000100800 */
[C---:B------:R-:W-:Y:S02]  /*0a30*/  VIADD R14, R17.reuse, 0x16 ;  /* 0x00000016110e7836 */ /* 0x040fe40000000000 */
[C---:B------:R-:W-:Y:S01]  /*0a40*/  VIADD R13, R17.reuse, 0x17 ;  /* 0x00000017110d7836 */ /* 0x040fe20000000000 */
[----:B------:R-:W-:Y:S01]  /*0a50*/  STL [R1+0x788], RZ ;  /* 0x000788ff01007387 */ /* 0x000fe20000100800 */
[C---:B------:R-:W-:Y:S02]  /*0a60*/  VIADD R12, R17.reuse, 0x18 ;  /* 0x00000018110c7836 */ /* 0x040fe40000000000 */
[C---:B------:R-:W-:Y:S01]  /*0a70*/  VIADD R11, R17.reuse, 0x19 ;  /* 0x00000019110b7836 */ /* 0x040fe20000000000 */
[----:B------:R-:W-:Y:S01]  /*0a80*/  STL [R1+0x78c], RZ ;  /* 0x00078cff01007387 */ /* 0x000fe20000100800 */
[----:B------:R-:W-:-:S02]  /*0a90*/  VIADD R10, R17, 0x1a ;  /* 0x0000001a110a7836 */ /* 0x000fc40000000000 */
[----:B------:R-:W-:Y:S01]  /*0aa0*/  VIADD R9, R17, 0x1b ;  /* 0x0000001b11097836 */ /* 0x000fe20000000000 */
[----:B------:R-:W-:Y:S04]  /*0ab0*/  STL [R1+0x770], RZ ;  /* 0x000770ff01007387 */ /* 0x000fe80000100800 */
        /* <DEDUP_REMOVED lines=161> */
[----:B------:R-:W-:Y:S01]  /*14d0*/  STL [R1+0x3d8], RZ ;  /* 0x0003d8ff01007387 */ /* 0x000fe20000100800 */
[----:B------:R-:W0:Y:S03]  /*14e0*/  S2R R5, SR_TID.X ;  /* 0x0000000000057919 */ /* 0x000e260000002100 */
        /* <DEDUP_REMOVED lines=8> */
[----:B0-----:R-:W-:-:S03]  /*1570*/  LOP3.LUT R6, R5, 0x3f, RZ, 0xc0, !PT ;  /* 0x0000003f05067812 */ /* 0x001fc600078ec0ff */
[----:B------:R-:W-:Y:S04]  /*1580*/  STL [R1+0x2ac], RZ ;  /* 0x0002acff01007387 */ /* 0x000fe80000100800 */
[----:B------:R-:W-:Y:S04]  /*1590*/  STL [R1+0x13f8], R17 ;  /* 0x0013f81101007387 */ /* 0x000fe80000100800 */
[----:B------:R0:W-:Y:S04]  /*15a0*/  STL [R1+0x60], R0 ;  /* 0x0000600001007387 */ /* 0x0001e80000100800 */
[----:B------:R1:W-:Y:S04]  /*15b0*/  STL [R1+0x5c], R8 ;  /* 0x00005c0801007387 */ /* 0x0003e80000100800 */
[----:B------:R3:W-:Y:S01]  /*15c0*/  STL [R1+0x58], R7 ;  /* 0x0000580701007387 */ /* 0x0007e20000100800 */
[----:B0-----:R-:W-:-:S02]  /*15d0*/  VIADD R0, R17, 0x4 ;  /* 0x0000000411007836 */ /* 0x001fc40000000000 */
[----:B-1----:R-:W-:-:S03]  /*15e0*/  VIADD R8, R17, 0x5 ;  /* 0x0000000511087836 */ /* 0x002fc60000000000 */
[----:B------:R0:W-:Y:S01]  /*15f0*/  STL [R1+0x54], R0 ;  /* 0x0000540001007387 */ /* 0x0001e20000100800 */
[----:B---3--:R-:W-:-:S03]  /*1600*/  VIADD R7, R17, 0x6 ;  /* 0x0000000611077836 */ /* 0x008fc60000000000 */
[----:B------:R1:W-:Y:S04]  /*1610*/  STL [R1+0x50], R8 ;  /* 0x0000500801007387 */ /* 0x0003e80000100800 */
[----:B------:R3:W-:Y:S01]  /*1620*/  STL [R1+0x4c], R7 ;  /* 0x00004c0701007387 */ /* 0x0007e20000100800 */
[C---:B0-----:R-:W-:Y:S02]  /*1630*/  VIADD R0, R17.reuse, 0x7 ;  /* 0x0000000711007836 */ /* 0x041fe40000000000 */
        /* <DEDUP_REMOVED lines=11> */
[----:B0-----:R-:W-:Y:S02]  /*16f0*/  IMAD.SHL.U32 R0, R4, 0x200, RZ ;  /* 0x0000020004007824 */ /* 0x001fe400078e00ff */
[C---:B------:R-:W-:Y:S02]  /*1700*/  VIADD R4, R17.reuse, 0xf ;  /* 0x0000000f11047836 */ /* 0x040fe40000000000 */
[----:B-1----:R-:W-:Y:S01]  /*1710*/  VIADD R8, R17, 0xd ;  /* 0x0000000d11087836 */ /* 0x002fe20000000000 */
[----:B------:R-:W-:-:S02]  /*1720*/  LOP3.LUT R22, R0, 0x3f, R5, 0xf8, !PT ;  /* 0x0000003f00167812 */ /* 0x000fc400078ef805 */
[----:B------:R-:W-:Y:S01]  /*1730*/  LOP3.LUT R5, R0, 0x40, R6, 0xfe, !PT ;  /* 0x0000004000057812 */ /* 0x000fe200078efe06 */
[C---:B---3--:R-:W-:Y:S01]  /*1740*/  VIADD R7, R17.reuse, 0xe ;  /* 0x0000000e11077836 */ /* 0x048fe20000000000 */
[----:B------:R0:W-:Y:S01]  /*1750*/  STL [R1+0x30], R8 ;  /* 0x0000300801007387 */ /* 0x0001e20000100800 */
[C---:B------:R-:W-:Y:S02]  /*1760*/  VIADD R0, R17.reuse, 0x11 ;  /* 0x0000001111007836 */ /* 0x040fe40000000000 */
[C---:B------:R-:W-:Y:S01]  /*1770*/  VIADD R6, R17.reuse, 0x1e ;  /* 0x0000001e11067836 */ /* 0x040fe20000000000 */
[----:B------:R1:W-:Y:S04]  /*1780*/  STL [R1+0x2c], R7 ;  /* 0x00002c0701007387 */ /* 0x0003e80000100800 */
[----:B------:R3:W-:Y:S01]  /*1790*/  STL [R1+0x28], R4 ;  /* 0x0000280401007387 */ /* 0x0007e20000100800 */
[----:B0-----:R-:W-:-:S03]  /*17a0*/  VIADD R8, R17, 0x1c ;  /* 0x0000001c11087836 */ /* 0x001fc60000000000 */
[----:B------:R0:W-:Y:S01]  /*17b0*/  STL [R1+0x3880], R5 ;  /* 0x0038800501007387 */ /* 0x0001e20000100800 */
[----:B-1----:R-:W-:-:S03]  /*17c0*/  VIADD R7, R17, 0x1d ;  /* 0x0000001d11077836 */ /* 0x002fc60000000000 */
[----:B------:R-:W-:Y:S01]  /*17d0*/  STL [R1+0x387c], R22 ;  /* 0x00387c1601007387 */ /* 0x000fe20000100800 */
[C---:B---3--:R-:W-:Y:S02]  /*17e0*/  VIADD R4, R17.reuse, 0x10 ;  /* 0x0000001011047836 */ /* 0x048fe40000000000 */
[----:B0-----:R-:W-:-:S03]  /*17f0*/  VIADD R5, R17, 0x1f ;  /* 0x0000001f11057836 */ /* 0x001fc60000000000 */
[----:B------:R0:W-:Y:S04]  /*1800*/  STL [R1+0x1c], R4 ;  /* 0x00001c0401007387 */ /* 0x0001e80000100800 */
[----:B------:R1:W-:Y:S01]  /*1810*/  STL [R1+0x18], R0 ;  /* 0x0000180001007387 */ /* 0x0003e20000100800 */
[C---:B0-----:R-:W-:Y:S02]  /*1820*/  VIADD R4, R17.reuse, 0x12 ;  /* 0x0000001211047836 */ /* 0x041fe40000000000 */
[----:B-1----:R-:W-:-:S03]  /*1830*/  VIADD R0, R17, 0x13 ;  /* 0x0000001311007836 */ /* 0x002fc60000000000 */
[----:B------:R0:W-:Y:S01]  /*1840*/  STL [R1+0x4], R4 ;  /* 0x0000040401007387 */ /* 0x0001e20000100800 */
[----:B------:R-:W-:-:S03]  /*1850*/  LOP3.LUT R17, R22, 0x80, RZ, 0xfc, !PT ;  /* 0x0000008016117812 */ /* 0x000fc600078efcff */
[----:B------:R1:W-:Y:S04]  /*1860*/  STL [R1], R0 ;  /* 0x0000000001007387 */ /* 0x0003e80000100800 */
[----:B------:R3:W-:Y:S01]  /*1870*/  STL [R1+0x3884], R17 ;  /* 0x0038841101007387 */ /* 0x0007e20000100800 */
[C---:B0-----:R-:W-:Y:S02]  /*1880*/  LOP3.LUT R4, R22.reuse, 0xc0, RZ, 0xfc, !PT ;  /* 0x000000c016047812 */ /* 0x041fe400078efcff */
[----:B-1----:R-:W-:-:S03]  /*1890*/  LOP3.LUT R0, R22, 0x100, RZ, 0xfc, !PT ;  /* 0x0000010016007812 */ /* 0x002fc600078efcff */
[----:B------:R0:W-:Y:S01]  /*18a0*/  STL [R1+0x3888], R4 ;  /* 0x0038880401007387 */ /* 0x0001e20000100800 */
[----:B---3--:R-:W-:-:S03]  /*18b0*/  LOP3.LUT R17, R22, 0x140, RZ, 0xfc, !PT ;  /* 0x0000014016117812 */ /* 0x008fc600078efcff */
[----:B------:R1:W-:Y:S04]  /*18c0*/  STL [R1+0x388c], R0 ;  /* 0x00388c0001007387 */ /* 0x0003e80000100800 */
[----:B------:R3:W-:Y:S01]  /*18d0*/  STL [R1+0x3898], R17 ;  /* 0x0038981101007387 */ /* 0x0007e20000100800 */
[C---:B0-----:R-:W-:Y:S02]  /*18e0*/  LOP3.LUT R4, R22.reuse, 0x180, RZ, 0xfc, !PT ;  /* 0x0000018016047812 */ /* 0x041fe400078efcff */
[----:B-1----:R-:W-:-:S05]  /*18f0*/  LOP3.LUT R0, R22, 0x1c0, RZ, 0xfc, !PT ;  /* 0x000001c016007812 */ /* 0x002fca00078efcff */
[----:B------:R3:W-:Y:S04]  /*1900*/  STL [R1+0x3890], R0 ;  /* 0x0038900001007387 */ /* 0x0007e80000100800 */
[----:B------:R3:W-:Y:S01]  /*1910*/  STL [R1+0x3894], R4 ;  /* 0x0038940401007387 */ /* 0x0007e20000100800 */
[----:B--2---:R-:W-:Y:S05]  /*1920*/  BRA.U !UP0, `(.L_x_0) ;  /* 0x000008b1085c7547 */ /* 0x004fea000b800000 */
[----:B------:R0:W-:Y:S01]  /*1930*/  STL [R1+0x3910], R11 ;  /* 0x0039100b01007387 */ /* 0x0001e20000100800 */
[----:B---3--:R-:W-:Y:S02]  /*1940*/  IABS R4, R3 ;  /* 0x0000000300047213 */ /* 0x008fe40000000000 */
[----:B------:R-:W-:Y:S01]  /*1950*/  IABS R21, R2 ;  /* 0x0000000200157213 */ /* 0x000fe20000000000 */
[----:B------:R-:W-:Y:S01]  /*1960*/  IMAD.MOV.U32 R16, RZ, RZ, RZ ;  /* 0x000000ffff107224 */ /* 0x000fe200078e00ff */
[----:B------:R-:W-:Y:S01]  /*1970*/  ISETP.GE.AND P6, PT, R5, RZ, PT ;  /* 0x000000ff0500720c */ /* 0x000fe20003fc6270 */
[----:B------:R-:W1:Y:S01]  /*1980*/  LDCU UR28, c[0x0][0x3ac] ;  /* 0x00007580ff1c77ac */ /* 0x000e620008000800 */
[----:B0-----:R-:W2:Y:S01]  /*1990*/  LDL R11, [R1+0x3880] ;  /* 0x00388000010b7983 */ /* 0x001ea20000100800 */
[----:B------:R-:W-:Y:S01]  /*19a0*/  ISETP.GE.AND P5, PT, R6, RZ, PT ;  /* 0x000000ff0600720c */ /* 0x000fe20003fa6270 */
[----:B------:R-:W0:Y:S02]  /*19b0*/  LDCU.128 UR24, c[0x0][0x380] ;  /* 0x00007000ff1877ac */ /* 0x000e240008000c00 */
[----:B------:R3:W-:Y:S01]  /*19c0*/  STL [R1+0x390c], R12 ;  /* 0x00390c0c01007387 */ /* 0x0007e20000100800 */
[----:B------:R-:W4:Y:S01]  /*19d0*/  LDCU UR77, c[0x0][0x3b0] ;  /* 0x00007600ff4d77ac */ /* 0x000f220008000800 */
[----:B------:R-:W5:Y:S02]  /*19e0*/  LDCU UR76, c[0x0][0x3a4] ;  /* 0x00007480ff4c77ac */ /* 0x000f640008000800 */
[----:B---3--:R-:W3:Y:S01]  /*19f0*/  LDL R12, [R1+0x3884] ;  /* 0x00388400010c7983 */ /* 0x008ee20000100800 */
[----:B------:R-:W0:Y:S03]  /*1a00*/  LDCU UR64, c[0x0][0x3a8] ;  /* 0x00007500ff4077ac */ /* 0x000e260008000800 */
[----:B------:R1:W-:Y:S01]  /*1a10*/  STL [R1+0x3908], R13 ;  /* 0x0039080d01007387 */ /* 0x0003e20000100800 */
[----:B------:R-:W0:Y:S01]  /*1a20*/  LDCU UR60, c[0x0][0x3a8] ;  /* 0x00007500ff3c77ac */ /* 0x000e220008000800 */
[----:B------:R-:W0:Y:S01]  /*1a30*/  LDCU UR56, c[0x0][0x3a8] ;  /* 0x00007500ff3877ac */ /* 0x000e220008000800 */
[----:B------:R-:W0:Y:S01]  /*1a40*/  LDCU UR52, c[0x0][0x3a8] ;  /* 0x00007500ff3477ac */ /* 0x000e220008000800 */
[----:B-1----:R-:W4:Y:S01]  /*1a50*/  LDL R13, [R1+0x3888] ;  /* 0x00388800010d7983 */ /* 0x002f220000100800 */
[----:B------:R-:W1:Y:S03]  /*1a60*/  LDCU UR48, c[0x0][0x3a8] ;  /* 0x00007500ff3077ac */ /* 0x000e660008000800 */
[----:B------:R0:W-:Y:S01]  /*1a70*/  STL [R1+0x3904], R14 ;  /* 0x0039040e01007387 */ /* 0x0001e20000100800 */
[----:B------:R-:W1:Y:S01]  /*1a80*/  LDCU UR44, c[0x0][0x3a8] ;  /* 0x00007500ff2c77ac */ /* 0x000e620008000800 */
[----:B------:R-:W1:Y:S02]  /*1a90*/  LDCU UR38, c[0x0][0x3a8] ;  /* 0x00007500ff2677ac */ /* 0x000e640008000800 */
[----:B0-----:R-:W5:Y:S01]  /*1aa0*/  LDL R14, [R1+0x388c] ;  /* 0x00388c00010e7983 */ /* 0x001f620000100800 */
[----:B------:R-:W0:Y:S03]  /*1ab0*/  LDCU UR34, c[0x0][0x3a8] ;  /* 0x00007500ff2277ac */ /* 0x000e260008000800 */
[----:B------:R1:W-:Y:S01]  /*1ac0*/  STL [R1+0x3900], R15 ;  /* 0x0039000f01007387 */ /* 0x0003e20000100800 */
[----:B------:R-:W0:Y:S01]  /*1ad0*/  LDCU UR30, c[0x0][0x3a8] ;  /* 0x00007500ff1e77ac */ /* 0x000e220008000800 */
[----:B------:R-:W0:Y:S01]  /*1ae0*/  LDCU UR22, c[0x0][0x3a8] ;  /* 0x00007500ff1677ac */ /* 0x000e220008000800 */
[----:B------:R-:W0:Y:S01]  /*1af0*/  LDCU UR18, c[0x0][0x3a8] ;  /* 0x00007500ff1277ac */ /* 0x000e220008000800 */
[----:B-1----:R-:W5:Y:S01]  /*1b00*/  LDL R15, [R1+0x3898] ;  /* 0x00389800010f7983 */ /* 0x002f620000100800 */
[----:B------:R-:W1:Y:S03]  /*1b10*/  LDCU UR7, c[0x0][0x3a8] ;  /* 0x00007500ff0777ac */ /* 0x000e660008000800 */
[----:B------:R0:W-:Y:S01]  /*1b20*/  STL [R1+0x38fc], R20 ;  /* 0x0038fc1401007387 */ /* 0x0001e20000100800 */
[----:B------:R-:W1:Y:S01]  /*1b30*/  LDCU UR74, c[0x0][0x3a8] ;  /* 0x00007500ff4a77ac */ /* 0x000e620008000800 */
[----:B------:R-:W1:Y:S02]  /*1b40*/  LDCU UR73, c[0x0][0x3a8] ;  /* 0x00007500ff4977ac */ /* 0x000e640008000800 */
[----:B0-----:R-:W5:Y:S01]  /*1b50*/  LDL R20, [R1+0x3894] ;  /* 0x0038940001147983 */ /* 0x001f620000100800 */
[----:B------:R-:W0:Y:S01]  /*1b60*/  I2F.RP R0, R21 ;  /* 0x0000001500007306 */ /* 0x000e220000209400 */
[----:B------:R-:W0:Y:S02]  /*1b70*/  LDCU UR71, c[0x0][0x3a8] ;  /* 0x00007500ff4777ac */ /* 0x000e240008000800 */
[----:B------:R1:W-:Y:S01]  /*1b80*/  STL [R1+0x38ec], R3 ;  /* 0x0038ec0301007387 */ /* 0x0003e20000100800 */
[----:B------:R-:W0:Y:S01]  /*1b90*/  LDCU UR70, c[0x0][0x3a8] ;  /* 0x00007500ff4677ac */ /* 0x000e220008000800 */
[----:B------:R-:W2:Y:S02]  /*1ba0*/  LDCU UR68, c[0x0][0x3a8] ;  /* 0x00007500ff4477ac */ /* 0x000ea40008000800 */
[----:B-1----:R-:W5:Y:S01]  /*1bb0*/  LDL R3, [R1+0x3890] ;  /* 0x0038900001037983 */ /* 0x002f620000100800 */
[----:B------:R-:W1:Y:S01]  /*1bc0*/  I2F.RP R18, R4 ;  /* 0x0000000400127306 */ /* 0x000e620000209400 */
[----:B------:R-:W2:Y:S01]  /*1bd0*/  LDCU UR67, c[0x0][0x3a8] ;  /* 0x00007500ff4377ac */ /* 0x000ea20008000800 */
[----:B------:R-:W2:Y:S06]  /*1be0*/  LDCU UR65, c[0x0][0x3a8] ;  /* 0x00007500ff4177ac */ /* 0x000eac0008000800 */
[----:B0-----:R-:W0:Y:S01]  /*1bf0*/  MUFU.RCP R0, R0 ;  /* 0x0000000000007308 */ /* 0x001e220000001000 */
[----:B------:R-:W2:Y:S01]  /*1c00*/  LDCU UR63, c[0x0][0x3a8] ;  /* 0x00007500ff3f77ac */ /* 0x000ea20008000800 */
[----:B------:R-:W2:Y:S06]  /*1c10*/  LDCU UR61, c[0x0][0x3a8] ;  /* 0x00007500ff3d77ac */ /* 0x000eac0008000800 */
[----:B-1----:R-:W1:Y:S01]  /*1c20*/  MUFU.RCP R18, R18 ;  /* 0x0000001200127308 */ /* 0x002e620000001000 */
[----:B------:R-:W2:Y:S01]  /*1c30*/  LDCU UR59, c[0x0][0x3a8] ;  /* 0x00007500ff3b77ac */ /* 0x000ea20008000800 */
[----:B------:R-:W2:Y:S01]  /*1c40*/  LDCU UR57, c[0x0][0x3a8] ;  /* 0x00007500ff3977ac */ /* 0x000ea20008000800 */
[----:B0-----:R-:W-:Y:S01]  /*1c50*/  VIADD R0, R0, 0xffffffe ;  /* 0x0ffffffe00007836 */ /* 0x001fe20000000000 */
[----:B------:R-:W0:Y:S04]  /*1c60*/  LDCU UR55, c[0x0][0x3a8] ;  /* 0x00007500ff3777ac */ /* 0x000e280008000800 */
[----:B------:R-:W0:Y:S01]  /*1c70*/  F2I.FTZ.U32.TRUNC.NTZ R17, R0 ;  /* 0x0000000000117305 */ /* 0x000e22000021f000 */
[----:B------:R-:W2:Y:S01]  /*1c80*/  LDCU UR53, c[0x0][0x3a8] ;  /* 0x00007500ff3577ac */ /* 0x000ea20008000800 */
[----:B-1----:R-:W-:Y:S01]  /*1c90*/  VIADD R18, R18, 0xffffffe ;  /* 0x0ffffffe12127836 */ /* 0x002fe20000000000 */
[----:B------:R-:W1:Y:S05]  /*1ca0*/  LDCU UR51, c[0x0][0x3a8] ;  /* 0x00007500ff3377ac */ /* 0x000e6a0008000800 */
[----:B------:R0:W1:Y:S01]  /*1cb0*/  F2I.FTZ.U32.TRUNC.NTZ R19, R18 ;  /* 0x0000001200137305 */ /* 0x000062000021f000 */
[----:B------:R-:W1:Y:S01]  /*1cc0*/  LDCU UR49, c[0x0][0x3a8] ;  /* 0x00007500ff3177ac */ /* 0x000e620008000800 */
[----:B------:R-:W1:Y:S01]  /*1cd0*/  LDCU UR47, c[0x0][0x3a8] ;  /* 0x00007500ff2f77ac */ /* 0x000e620008000800 */
[--C-:B0-----:R-:W-:Y:S01]  /*1ce0*/  IMAD.MOV R0, RZ, RZ, -R17.reuse ;  /* 0x000000ffff007224 */ /* 0x101fe200078e0a11 */
[----:B------:R-:W0:Y:S03]  /*1cf0*/  LDCU UR45, c[0x0][0x3a8] ;  /* 0x00007500ff2d77ac */ /* 0x000e260008000800 */
[----:B------:R-:W-:Y:S01]  /*1d00*/  IMAD R18, R0, R21, RZ ;  /* 0x0000001500127224 */ /* 0x000fe200078e02ff */
[----:B------:R-:W-:Y:S01]  /*1d10*/  IABS R0, R22 ;  /* 0x0000001600007213 */ /* 0x000fe20000000000 */
[----:B------:R-:W0:Y:S02]  /*1d20*/  LDCU UR41, c[0x0][0x3a8] ;  /* 0x00007500ff2977ac */ /* 0x000e240008000800 */
[----:B------:R-:W-:Y:S01]  /*1d30*/  IMAD.HI.U32 R16, R17, R18, R16 ;  /* 0x0000001211107227 */ /* 0x000fe200078e0010 */
[----:B------:R-:W0:Y:S03]  /*1d40*/  LDCU UR39, c[0x0][0x3a8] ;  /* 0x00007500ff2777ac */ /* 0x000e260008000800 */
[----:B------:R-:W-:-:S02]  /*1d50*/  IMAD.MOV.U32 R17, RZ, RZ, R0 ;  /* 0x000000ffff117224 */ /* 0x000fc400078e0000 */
[----:B-1----:R-:W-:Y:S01]  /*1d60*/  IMAD.MOV R0, RZ, RZ, -R19 ;  /* 0x000000ffff007224 */ /* 0x002fe200078e0a13 */
[----:B------:R-:W1:Y:S01]  /*1d70*/  LDCU UR37, c[0x0][0x3a8] ;  /* 0x00007500ff2577ac */ /* 0x000e620008000800 */
[----:B------:R-:W-:Y:S01]  /*1d80*/  IMAD.HI.U32 R27, R16, R17, RZ ;  /* 0x00000011101b7227 */ /* 0x000fe200078e00ff */
[----:B------:R-:W0:Y:S03]  /*1d90*/  LDCU UR35, c[0x0][0x3a8] ;  /* 0x00007500ff2377ac */ /* 0x000e260008000800 */
[----:B------:R-:W-:Y:S02]  /*1da0*/  IMAD.MOV R27, RZ, RZ, -R27 ;  /* 0x000000ffff1b7224 */ /* 0x000fe400078e0a1b */
[----:B------:R-:W-:Y:S01]  /*1db0*/  IMAD R0, R0, R4, RZ ;  /* 0x0000000400007224 */ /* 0x000fe200078e02ff */
[----:B------:R-:W0:Y:S01]  /*1dc0*/  LDCU UR33, c[0x0][0x3a8] ;  /* 0x00007500ff2177ac */ /* 0x000e220008000800 */
[----:B------:R-:W-:-:S02]  /*1dd0*/  IMAD R17, R21, R27, R17 ;  /* 0x0000001b15117224 */ /* 0x000fc400078e0211 */
[----:B------:R-:W-:Y:S01]  /*1de0*/  IMAD.MOV.U32 R18, RZ, RZ, RZ ;  /* 0x000000ffff127224 */ /* 0x000fe200078e00ff */
[----:B------:R-:W0:Y:S02]  /*1df0*/  LDCU UR31, c[0x0][0x3a8] ;  /* 0x00007500ff1f77ac */ /* 0x000e240008000800 */
[----:B------:R-:W-:Y:S01]  /*1e00*/  ISETP.GT.U32.AND P0, PT, R21, R17, PT ;  /* 0x000000111500720c */ /* 0x000fe20003f04070 */
[----:B------:R-:W-:Y:S01]  /*1e10*/  IMAD.HI.U32 R0, R19, R0, R18 ;  /* 0x0000000013007227 */ /* 0x000fe200078e0012 */
[----:B------:R-:W0:Y:S01]  /*1e20*/  LDCU UR29, c[0x0][0x3a8] ;  /* 0x00007500ff1d77ac */ /* 0x000e220008000800 */
[----:B------:R-:W0:Y:S01]  /*1e30*/  LDCU UR23, c[0x0][0x3a8] ;  /* 0x00007500ff1777ac */ /* 0x000e220008000800 */
[----:B------:R-:W0:Y:S09]  /*1e40*/  LDCU UR21, c[0x0][0x3a8] ;  /* 0x00007500ff1577ac */ /* 0x000e320008000800 */
[--C-:B------:R-:W-:Y:S01]  /*1e50*/  @!P0 IMAD.IADD R17, R17, 0x1, -R21.reuse ;  /* 0x0000000111118824 */ /* 0x100fe200078e0a15 */
[----:B------:R-:W0:Y:S04]  /*1e60*/  LDCU UR19, c[0x0][0x3a8] ;  /* 0x00007500ff1377ac */ /* 0x000e280008000800 */
[----:B------:R-:W-:Y:S01]  /*1e70*/  ISETP.GT.U32.AND P2, PT, R21, R17, PT ;  /* 0x000000111500720c */ /* 0x000fe20003f44070 */
[----:B------:R-:W0:Y:S01]  /*1e80*/  LDCU UR17, c[0x0][0x3a8] ;  /* 0x00007500ff1177ac */ /* 0x000e220008000800 */
[----:B------:R-:W0:Y:S01]  /*1e90*/  LDCU UR16, c[0x0][0x3a8] ;  /* 0x00007500ff1077ac */ /* 0x000e220008000800 */
[----:B------:R-:W0:Y:S10]  /*1ea0*/  LDCU UR15, c[0x0][0x3a8] ;  /* 0x00007500ff0f77ac */ /* 0x000e340008000800 */
[----:B------:R-:W-:Y:S01]  /*1eb0*/  @!P2 IMAD.IADD R17, R17, 0x1, -R21 ;  /* 0x000000011111a824 */ /* 0x000fe200078e0a15 */
[----:B------:R-:W0:Y:S01]  /*1ec0*/  LDCU UR14, c[0x0][0x3a8] ;  /* 0x00007500ff0e77ac */ /* 0x000e220008000800 */
        /* <DEDUP_REMOVED lines=22> */
[----:B--2---:R-:W-:-:S05]  /*2030*/  IABS R25, R11 ;  /* 0x0000000b00197213 */ /* 0x004fca0000000000 */
[----:B------:R-:W-:-:S04]  /*2040*/  IMAD.HI.U32 R24, R16, R25, RZ ;  /* 0x0000001910187227 */ /* 0x000fc800078e00ff */
[----:B------:R-:W-:-:S04]  /*2050*/  IMAD.MOV R24, RZ, RZ, -R24 ;  /* 0x000000ffff187224 */ /* 0x000fc800078e0a18 */
[----:B------:R-:W-:Y:S01]  /*2060*/  IMAD R25, R21, R24, R25 ;  /* 0x0000001815197224 */ /* 0x000fe200078e0219 */
[----:B---3--:R-:W-:-:S04]  /*2070*/  IABS R22, R12 ;  /* 0x0000000c00167213 */ /* 0x008fc80000000000 */
[----:B------:R-:W-:Y:S01]  /*2080*/  ISETP.GT.U32.AND P1, PT, R21, R25, PT ;  /* 0x000000191500720c */ /* 0x000fe20003f24070 */
[----:B------:R-:W-:-:S04]  /*2090*/  IMAD.HI.U32 R23, R16, R22, RZ ;  /* 0x0000001610177227 */ /* 0x000fc800078e00ff */
[----:B------:R-:W-:-:S04]  /*20a0*/  IMAD.MOV R23, RZ, RZ, -R23 ;  /* 0x000000ffff177224 */ /* 0x000fc800078e0a17 */
[----:B------:R-:W-:Y:S01]  /*20b0*/  IMAD R18, R21, R23, R22 ;  /* 0x0000001715127224 */ /* 0x000fe200078e0216 */
[----:B----4-:R-:W-:-:S03]  /*20c0*/  IABS R26, R13 ;  /* 0x0000000d001a7213 */ /* 0x010fc60000000000 */
[----:B------:R-:W-:Y:S01]  /*20d0*/  @!P1 IMAD.IADD R25, R25, 0x1, -R21 ;  /* 0x0000000119199824 */ /* 0x000fe200078e0a15 */
[----:B------:R-:W-:Y:S01]  /*20e0*/  ISETP.GT.U32.AND P3, PT, R21, R18, PT ;  /* 0x000000121500720c */ /* 0x000fe20003f64070 */
[----:B------:R-:W-:-:S04]  /*20f0*/  IMAD.MOV.U32 R19, RZ, RZ, R26 ;  /* 0x000000ffff137224 */ /* 0x000fc800078e001a */
[----:B------:R-:W-:-:S04]  /*2100*/  IMAD.HI.U32 R27, R16, R19, RZ ;  /* 0x00000013101b7227 */ /* 0x000fc800078e00ff */
[----:B------:R-:W-:Y:S01]  /*2110*/  IMAD.MOV R27, RZ, RZ, -R27 ;  /* 0x000000ffff1b7224 */ /* 0x000fe200078e0a1b */
[----:B-----5:R-:W-:-:S03]  /*2120*/  IABS R26, R14 ;  /* 0x0000000e001a7213 */ /* 0x020fc60000000000 */
[----:B------:R-:W-:Y:S02]  /*2130*/  IMAD R19, R21, R27, R19 ;  /* 0x0000001b15137224 */ /* 0x000fe400078e0213 */
[----:B------:R-:W-:-:S03]  /*2140*/  IMAD.HI.U32 R29, R16, R26, RZ ;  /* 0x0000001a101d7227 */ /* 0x000fc600078e00ff */
[C---:B------:R-:W-:Y:S01]  /*2150*/  ISETP.GT.U32.AND P4, PT, R21.reuse, R19, PT ;  /* 0x000000131500720c */ /* 0x040fe20003f84070 */
[----:B------:R-:W-:Y:S02]  /*2160*/  IMAD.MOV R29, RZ, RZ, -R29 ;  /* 0x000000ffff1d7224 */ /* 0x000fe400078e0a1d */
[----:B------:R-:W-:Y:S02]  /*2170*/  @!P3 IMAD.IADD R18, R18, 0x1, -R21 ;  /* 0x000000011212b824 */ /* 0x000fe400078e0a15 */
[----:B------:R-:W-:Y:S01]  /*2180*/  IMAD R26, R21, R29, R26 ;  /* 0x0000001d151a7224 */ /* 0x000fe200078e021a */
[----:B------:R-:W-:-:S04]  /*2190*/  IABS R22, R15 ;  /* 0x0000000f00167213 */ /* 0x000fc80000000000 */
[----:B------:R-:W-:Y:S01]  /*21a0*/  ISETP.GT.U32.AND P0, PT, R21, R26, PT ;  /* 0x0000001a1500720c */ /* 0x000fe20003f04070 */
[----:B------:R-:W-:-:S04]  /*21b0*/  IMAD.HI.U32 R28, R16, R22, RZ ;  /* 0x00000016101c7227 */ /* 0x000fc800078e00ff */
[----:B------:R-:W-:Y:S02]  /*21c0*/  IMAD.MOV R28, RZ, RZ, -R28 ;  /* 0x000000ffff1c7224 */ /* 0x000fe400078e0a1c */
[----:B------:R-:W-:Y:S01]  /*21d0*/  @!P4 IMAD.IADD R19, R19, 0x1, -R21 ;  /* 0x000000011313c824 */ /* 0x000fe200078e0a15 */
[C---:B------:R-:W-:Y:S01]  /*21e0*/  ISETP.GT.U32.AND P4, PT, R21.reuse, R25, PT ;  /* 0x000000191500720c */ /* 0x040fe20003f84070 */
[----:B------:R-:W-:Y:S01]  /*21f0*/  IMAD R22, R21, R28, R22 ;  /* 0x0000001c15167224 */ /* 0x000fe200078e0216 */
[----:B------:R-:W-:-:S03]  /*2200*/  IABS R23, R20 ;  /* 0x0000001400177213 */ /* 0x000fc60000000000 */
[----:B------:R-:W-:Y:S01]  /*2210*/  @!P0 IMAD.IADD R26, R26, 0x1, -R21 ;  /* 0x000000011a1a8824 */ /* 0x000fe200078e0a15 */
[C---:B------:R-:W-:Y:S01]  /*2220*/  ISETP.GT.U32.AND P2, PT, R21.reuse, R22, PT ;  /* 0x000000161500720c */ /* 0x040fe20003f44070 */
[----:B------:R-:W-:Y:S01]  /*2230*/  IMAD.HI.U32 R27, R16, R23, RZ ;  /* 0x00000017101b7227 */ /* 0x000fe200078e00ff */
[----:B------:R-:W-:-:S03]  /*2240*/  ISETP.GT.U32.AND P0, PT, R21, R18, PT ;  /* 0x000000121500720c */ /* 0x000fc60003f04070 */
[----:B------:R-:W-:Y:S02]  /*2250*/  IMAD.MOV R27, RZ, RZ, -R27 ;  /* 0x000000ffff1b7224 */ /* 0x000fe400078e0a1b */
[----:B------:R-:W-:Y:S02]  /*2260*/  @!P4 IMAD.IADD R25, R25, 0x1, -R21 ;  /* 0x000000011919c824 */ /* 0x000fe400078e0a15 */
[----:B------:R-:W-:Y:S01]  /*2270*/  IMAD R23, R21, R27, R23 ;  /* 0x0000001b15177224 */ /* 0x000fe200078e0217 */
[----:B------:R-:W-:-:S03]  /*2280*/  IABS R24, R3 ;  /* 0x0000000300187213 */ /* 0x000fc60000000000 */
[--C-:B------:R-:W-:Y:S01]  /*2290*/  @!P2 IMAD.IADD R22, R22, 0x1, -R21.reuse ;  /* 0x000000011616a824 */ /* 0x100fe200078e0a15 */
[C---:B------:R-:W-:Y:S01]  /*22a0*/  ISETP.GT.U32.AND P2, PT, R21.reuse, R19, PT ;  /* 0x000000131500720c */ /* 0x040fe20003f44070 */
[----:B------:R-:W-:Y:S01]  /*22b0*/  IMAD.HI.U32 R16, R16, R24, RZ ;  /* 0x0000001810107227 */ /* 0x000fe200078e00ff */
[C---:B------:R-:W-:Y:S02]  /*22c0*/  ISETP.GT.U32.AND P1, PT, R21.reuse, R23, PT ;  /* 0x000000171500720c */ /* 0x040fe40003f24070 */
[C---:B------:R-:W-:Y:S01]  /*22d0*/  ISETP.GT.U32.AND P4, PT, R21.reuse, R22, PT ;  /* 0x000000161500720c */ /* 0x040fe20003f84070 */
[----:B------:R-:W-:Y:S02]  /*22e0*/  IMAD.MOV R16, RZ, RZ, -R16 ;  /* 0x000000ffff107224 */ /* 0x000fe400078e0a10 */
[----:B------:R-:W-:Y:S02]  /*22f0*/  @!P0 IMAD.IADD R18, R18, 0x1, -R21 ;  /* 0x0000000112128824 */ /* 0x000fe400078e0a15 */
[----:B------:R-:W-:Y:S01]  /*2300*/  IMAD R16, R21, R16, R24 ;  /* 0x0000001015107224 */ /* 0x000fe200078e0218 */
[----:B------:R-:W-:-:S02]  /*2310*/  IABS R24, R5 ;  /* 0x0000000500187213 */ /* 0x000fc40000000000 */
[----:B------:R-:W-:Y:S01]  /*2320*/  IABS R5, R6 ;  /* 0x0000000600057213 */ /* 0x000fe20000000000 */
[--C-:B------:R-:W-:Y:S01]  /*2330*/  @!P2 IMAD.IADD R19, R19, 0x1, -R21.reuse ;  /* 0x000000011313a824 */ /* 0x100fe200078e0a15 */
[----:B------:R-:W-:Y:S01]  /*2340*/  IABS R6, R7 ;  /* 0x0000000700067213 */ /* 0x000fe20000000000 */
[----:B------:R-:W-:Y:S01]  /*2350*/  @!P1 IMAD.IADD R23, R23, 0x1, -R21 ;  /* 0x0000000117179824 */ /* 0x000fe200078e0a15 */
[----:B------:R-:W-:Y:S01]  /*2360*/  ISETP.GE.AND P2, PT, R7, RZ, PT ;  /* 0x000000ff0700720c */ /* 0x000fe20003f46270 */
[----:B------:R-:W-:Y:S01]  /*2370*/  IMAD.HI.U32 R29, R0, R24, RZ ;  /* 0x00000018001d7227 */ /* 0x000fe200078e00ff */
[----:B------:R-:W2:Y:S01]  /*2380*/  LDL R7, [R1+0x387c] ;  /* 0x00387c0001077983 */ /* 0x000ea20000100800 */
[C---:B------:R-:W-:Y:S02]  /*2390*/  ISETP.GT.U32.AND P1, PT, R21.reuse, R26, PT ;  /* 0x0000001a1500720c */ /* 0x040fe40003f24070 */
[C---:B------:R-:W-:Y:S01]  /*23a0*/  ISETP.GT.U32.AND P3, PT, R21.reuse, R16, PT ;  /* 0x000000101500720c */ /* 0x040fe20003f64070 */
[----:B------:R-:W-:Y:S01]  /*23b0*/  IMAD.MOV R29, RZ, RZ, -R29 ;  /* 0x000000ffff1d7224 */ /* 0x000fe200078e0a1d */
[----:B------:R-:W-:Y:S01]  /*23c0*/  ISETP.GT.U32.AND P0, PT, R21, R23, PT ;  /* 0x000000171500720c */ /* 0x000fe20003f04070 */
[----:B------:R-:W-:-:S02]  /*23d0*/  @!P4 IMAD.IADD R22, R22, 0x1, -R21 ;  /* 0x000000011616c824 */ /* 0x000fc400078e0a15 */
[----:B------:R-:W-:-:S04]  /*23e0*/  IMAD.HI.U32 R28, R0, R5, RZ ;  /* 0x00000005001c7227 */ /* 0x000fc800078e00ff */
[----:B------:R-:W-:-:S04]  /*23f0*/  IMAD.HI.U32 R27, R0, R6, RZ ;  /* 0x00000006001b7227 */ /* 0x000fc800078e00ff */
[--C-:B------:R-:W-:Y:S02]  /*2400*/  @!P1 IMAD.IADD R26, R26, 0x1, -R21.reuse ;  /* 0x000000011a1a9824 */ /* 0x100fe400078e0a15 */
[----:B------:R-:W-:-:S05]  /*2410*/  @!P3 IMAD.IADD R16, R16, 0x1, -R21 ;  /* 0x000000011010b824 */ /* 0x000fca00078e0a15 */
[----:B------:R-:W-:Y:S01]  /*2420*/  ISETP.GT.U32.AND P3, PT, R21, R16, PT ;  /* 0x000000101500720c */ /* 0x000fe20003f64070 */
[----:B------:R-:W-:Y:S01]  /*2430*/  @!P0 IMAD.IADD R23, R23, 0x1, -R21 ;  /* 0x0000000117178824 */ /* 0x000fe200078e0a15 */
[----:B------:R-:W-:Y:S02]  /*2440*/  ISETP.GE.AND P0, PT, R12, RZ, PT ;  /* 0x000000ff0c00720c */ /* 0x000fe40003f06270 */
[----:B------:R-:W-:Y:S01]  /*2450*/  ISETP.GE.AND P4, PT, R11, RZ, PT ;  /* 0x000000ff0b00720c */ /* 0x000fe20003f86270 */
[----:B------:R-:W-:Y:S01]  /*2460*/  IMAD R24, R4, R29, R24 ;  /* 0x0000001d04187224 */ /* 0x000fe200078e0218 */
[----:B------:R-:W3:Y:S01]  /*2470*/  LDL.LU R11, [R1+0x3910] ;  /* 0x00391000010b7983 */ /* 0x000ee20000300800 */
[----:B------:R-:W-:-:S03]  /*2480*/  IMAD.MOV R28, RZ, RZ, -R28 ;  /* 0x000000ffff1c7224 */ /* 0x000fc600078e0a1c */
[----:B------:R-:W4:Y:S03]  /*2490*/  LDL.LU R12, [R1+0x390c] ;  /* 0x00390c00010c7983 */ /* 0x000f260000300800 */
[----:B------:R-:W-:Y:S01]  /*24a0*/  @!P3 IMAD.IADD R16, R16, 0x1, -R21 ;  /* 0x000000011010b824 */ /* 0x000fe200078e0a15 */
[----:B------:R-:W-:Y:S01]  /*24b0*/  ISETP.GE.AND P3, PT, R13, RZ, PT ;  /* 0x000000ff0d00720c */ /* 0x000fe20003f66270 */
[----:B------:R-:W-:Y:S01]  /*24c0*/  @!P0 IMAD.MOV R18, RZ, RZ, -R18 ;  /* 0x000000ffff128224 */ /* 0x000fe200078e0a12 */
[----:B------:R-:W-:Y:S01]  /*24d0*/  ISETP.GE.AND P0, PT, R20, RZ, PT ;  /* 0x000000ff1400720c */ /* 0x000fe20003f06270 */
[----:B------:R-:W-:Y:S01]  /*24e0*/  @!P4 IMAD.MOV R25, RZ, RZ, -R25 ;  /* 0x000000ffff19c224 */ /* 0x000fe200078e0a19 */
[----:B------:R-:W-:Y:S01]  /*24f0*/  ISETP.GE.AND P4, PT, R15, RZ, PT ;  /* 0x000000ff0f00720c */ /* 0x000fe20003f86270 */
[----:B------:R-:W-:Y:S01]  /*2500*/  IMAD R5, R4, R28, R5 ;  /* 0x0000001c04057224 */ /* 0x000fe200078e0205 */
[----:B------:R-:W5:Y:S07]  /*2510*/  LDL.LU R13, [R1+0x3908] ;  /* 0x00390800010d7983 */ /* 0x000f6e0000300800 */
[----:B------:R-:W-:Y:S01]  /*2520*/  @!P3 IMAD.MOV R19, RZ, RZ, -R19 ;  /* 0x000000ffff13b224 */ /* 0x000fe200078e0a13 */
[----:B------:R-:W-:Y:S01]  /*2530*/  ISETP.GE.AND P3, PT, R3, RZ, PT ;  /* 0x000000ff0300720c */ /* 0x000fe20003f66270 */
[----:B------:R-:W-:Y:S01]  /*2540*/  @!P0 IMAD.MOV R23, RZ, RZ, -R23 ;  /* 0x000000ffff178224 */ /* 0x000fe200078e0a17 */
[----:B------:R-:W-:-:S02]  /*2550*/  ISETP.NE.AND P0, PT, R2, RZ, PT ;  /* 0x000000ff0200720c */ /* 0x000fc40003f05270 */
[----:B------:R-:W-:Y:S01]  /*2560*/  LOP3.LUT R2, RZ, R2, RZ, 0x33, !PT ;  /* 0x00000002ff027212 */ /* 0x000fe200078e33ff */
[----:B------:R-:W-:Y:S01]  /*2570*/  @!P4 IMAD.MOV R22, RZ, RZ, -R22 ;  /* 0x000000ffff16c224 */ /* 0x000fe200078e0a16 */
[----:B------:R-:W-:Y:S02]  /*2580*/  ISETP.GE.AND P4, PT, R8, RZ, PT ;  /* 0x000000ff0800720c */ /* 0x000fe40003f86270 */
[----:B------:R-:W-:Y:S02]  /*2590*/  SEL R21, R2, R25, !P0 ;  /* 0x0000001902157207 */ /* 0x000fe40004000000 */
[----:B------:R-:W-:-:S03]  /*25a0*/  IABS R8, R8 ;  /* 0x0000000800087213 */ /* 0x000fc60000000000 */
[----:B------:R-:W-:Y:S01]  /*25b0*/  @!P3 IMAD.MOV R16, RZ, RZ, -R16 ;  /* 0x000000ffff10b224 */ /* 0x000fe200078e0a10 */
[----:B------:R-:W-:Y:S01]  /*25c0*/  ISETP.GT.U32.AND P3, PT, R4, R5, PT ;  /* 0x000000050400720c */ /* 0x000fe20003f64070 */
[----:B------:R-:W-:-:S04]  /*25d0*/  IMAD.MOV R27, RZ, RZ, -R27 ;  /* 0x000000ffff1b7224 */ /* 0x000fc800078e0a1b */
[----:B------:R-:W-:-:S08]  /*25e0*/  IMAD R6, R4, R27, R6 ;  /* 0x0000001b04067224 */ /* 0x000fd000078e0206 */
[----:B------:R-:W-:Y:S01]  /*25f0*/  @!P3 IMAD.IADD R5, R5, 0x1, -R4 ;  /* 0x000000010505b824 */ /* 0x000fe200078e0a04 */
[----:B------:R-:W-:-:S13]  /*2600*/  ISETP.GT.U32.AND P3, PT, R4, R6, PT ;  /* 0x000000060400720c */ /* 0x000fda0003f64070 */
[----:B------:R-:W-:-:S05]  /*2610*/  @!P3 IMAD.IADD R6, R6, 0x1, -R4 ;  /* 0x000000010606b824 */ /* 0x000fca00078e0a04 */
[----:B------:R-:W-:-:S13]  /*2620*/  ISETP.GT.U32.AND P3, PT, R4, R6, PT ;  /* 0x000000060400720c */ /* 0x000fda0003f64070 */
[----:B------:R-:W-:Y:S01]  /*2630*/  @!P3 IMAD.IADD R6, R6, 0x1, -R4 ;  /* 0x000000010606b824 */ /* 0x000fe200078e0a04 */
[----:B--2---:R-:W-:-:S13]  /*2640*/  ISETP.GE.AND P1, PT, R7, RZ, PT ;  /* 0x000000ff0700720c */ /* 0x004fda0003f26270 */
[----:B------:R-:W-:Y:S01]  /*2650*/  @!P1 IMAD.MOV R17, RZ, RZ, -R17 ;  /* 0x000000ffff119224 */ /* 0x000fe200078e0a11 */
[----:B------:R-:W-:Y:S02]  /*2660*/  ISETP.GE.AND P1, PT, R14, RZ, PT ;  /* 0x000000ff0e00720c */ /* 0x000fe40003f26270 */
[----:B------:R-:W2:Y:S02]  /*2670*/  LDL.LU R14, [R1+0x3904] ;  /* 0x00390400010e7983 */ /* 0x000ea40000300800 */
[----:B------:R-:W-:Y:S02]  /*2680*/  SEL R3, R2, R17, !P0 ;  /* 0x0000001102037207 */ /* 0x000fe40004000000 */
[----:B------:R-:W2:Y:S07]  /*2690*/  LDL.LU R15, [R1+0x3900] ;  /* 0x00390000010f7983 */ /* 0x000eae0000300800 */
[----:B------:R-:W-:Y:S01]  /*26a0*/  @!P1 IMAD.MOV R26, RZ, RZ, -R26 ;  /* 0x000000ffff1a9224 */ /* 0x000fe200078e0a1a */
[----:B------:R-:W-:Y:S01]  /*26b0*/  ISETP.GT.U32.AND P1, PT, R4, R24, PT ;  /* 0x000000180400720c */ /* 0x000fe20003f24070 */
[----:B------:R-:W2:Y:S01]  /*26c0*/  LDL.LU R20, [R1+0x38fc] ;  /* 0x0038fc0001147983 */ /* 0x000ea20000300800 */
[----:B------:R-:W-:-:S11]  /*26d0*/  SEL R17, R2, R18, !P0 ;  /* 0x0000001202117207 */ /* 0x000fd60004000000 */
[----:B------:R-:W-:Y:S01]  /*26e0*/  @!P1 IMAD.IADD R24, R24, 0x1, -R4 ;  /* 0x0000000118189824 */ /* 0x000fe200078e0a04 */
[----:B------:R0:W-:Y:S04]  /*26f0*/  STL [R1+0x80], R3 ;  /* 0x0000800301007387 */ /* 0x0001e80000100800 */
[----:B------:R-:W-:Y:S01]  /*2700*/  ISETP.GT.U32.AND P1, PT, R4, R24, PT ;  /* 0x000000180400720c */ /* 0x000fe20003f24070 */
[----:B------:R-:W-:Y:S01]  /*2710*/  STL [R1+0x7c], R21 ;  /* 0x00007c1501007387 */ /* 0x000fe20000100800 */
[----:B------:R-:W-:Y:S01]  /*2720*/  IMAD.HI.U32 R7, R0, R8, RZ ;  /* 0x0000000800077227 */ /* 0x000fe200078e00ff */
[C---:B0-----:R-:W-:Y:S02]  /*2730*/  SEL R3, R2.reuse, R19, !P0 ;  /* 0x0000001302037207 */ /* 0x041fe40004000000 */
[----:B------:R0:W-:Y:S01]  /*2740*/  STL [R1+0x78], R17 ;  /* 0x0000781101007387 */ /* 0x0001e20000100800 */
[----:B------:R-:W-:-:S03]  /*2750*/  SEL R18, R2, R26, !P0 ;  /* 0x0000001a02127207 */ /* 0x000fc60004000000 */
[----:B------:R1:W-:Y:S01]  /*2760*/  STL [R1+0x74], R3 ;  /* 0x0000740301007387 */ /* 0x0003e20000100800 */
[----:B------:R-:W-:-:S03]  /*2770*/  IMAD.MOV R7, RZ, RZ, -R7 ;  /* 0x000000ffff077224 */ /* 0x000fc600078e0a07 */
[----:B------:R-:W-:Y:S01]  /*2780*/  @!P1 IMAD.IADD R24, R24, 0x1, -R4 ;  /* 0x0000000118189824 */ /* 0x000fe200078e0a04 */
[C---:B0-----:R-:W-:Y:S01]  /*2790*/  SEL R17, R2.reuse, R22, !P0 ;  /* 0x0000001602117207 */ /* 0x041fe20004000000 */
[----:B------:R-:W-:Y:S01]  /*27a0*/  STL [R1+0x70], R18 ;  /* 0x0000701201007387 */ /* 0x000fe20000100800 */
[----:B-1----:R-:W-:-:S03]  /*27b0*/  SEL R3, R2, R23, !P0 ;  /* 0x0000001702037207 */ /* 0x002fc60004000000 */
[----:B------:R-:W-:Y:S01]  /*27c0*/  STL [R1+0x6c], R17 ;  /* 0x00006c1101007387 */ /* 0x000fe20000100800 */
[----:B------:R-:W-:-:S03]  /*27d0*/  IMAD R8, R4, R7, R8 ;  /* 0x0000000704087224 */ /* 0x000fc600078e0208 */
[----:B------:R0:W-:Y:S01]  /*27e0*/  STL [R1+0x68], R3 ;  /* 0x0000680301007387 */ /* 0x0001e20000100800 */
[----:B------:R-:W-:Y:S02]  /*27f0*/  SEL R2, R2, R16, !P0 ;  /* 0x0000001002027207 */ /* 0x000fe40004000000 */
[----:B------:R-:W-:Y:S01]  /*2800*/  ISETP.GT.U32.AND P0, PT, R4, R5, PT ;  /* 0x000000050400720c */ /* 0x000fe20003f04070 */
[----:B0-----:R-:W-:-:S04]  /*2810*/  IMAD.MOV.U32 R3, RZ, RZ, R24 ;  /* 0x000000ffff037224 */ /* 0x001fc800078e0018 */
[----:B------:R-:W-:Y:S01]  /*2820*/  @!P6 IMAD.MOV R3, RZ, RZ, -R3 ;  /* 0x000000ffff03e224 */ /* 0x000fe200078e0a03 */
[----:B------:R-:W-:Y:S01]  /*2830*/  ISETP.GT.U32.AND P6, PT, R4, R8, PT ;  /* 0x000000080400720c */ /* 0x000fe20003fc4070 */
[----:B------:R0:W-:Y:S06]  /*2840*/  STL [R1+0x64], R2 ;  /* 0x0000640201007387 */ /* 0x0001ec0000100800 */
[----:B------:R-:W-:Y:S01]  /*2850*/  @!P0 IMAD.IADD R5, R5, 0x1, -R4 ;  /* 0x0000000105058824 */ /* 0x000fe200078e0a04 */
[----:B0-----:R-:W-:-:S05]  /*2860*/  IABS R2, R9 ;  /* 0x0000000900027213 */ /* 0x001fca0000000000 */
[----:B------:R-:W-:Y:S01]  /*2870*/  IMAD.HI.U32 R7, R0, R2, RZ ;  /* 0x0000000200077227 */ /* 0x000fe200078e00ff */
[----:B------:R-:W-:Y:S02]  /*2880*/  ISETP.GE.AND P0, PT, R10, RZ, PT ;  /* 0x000000ff0a00720c */ /* 0x000fe40003f06270 */
[----:B------:R-:W-:Y:S01]  /*2890*/  IABS R10, R10 ;  /* 0x0000000a000a7213 */ /* 0x000fe20000000000 */
[----:B------:R-:W-:Y:S02]  /*28a0*/  IMAD.MOV R7, RZ, RZ, -R7 ;  /* 0x000000ffff077224 */ /* 0x000fe400078e0a07 */
[----:B------:R-:W-:Y:S01]  /*28b0*/  @!P6 IMAD.IADD R8, R8, 0x1, -R4 ;  /* 0x000000010808e824 */ /* 0x000fe200078e0a04 */
[----:B------:R0:W-:Y:S01]  /*28c0*/  STL [R1+0x24], R3 ;  /* 0x0000240301007387 */ /* 0x0001e20000100800 */
[----:B------:R-:W-:-:S03]  /*28d0*/  IMAD R2, R4, R7, R2 ;  /* 0x0000000704027224 */ /* 0x000fc600078e0202 */
[----:B------:R-:W-:Y:S01]  /*28e0*/  ISETP.GT.U32.AND P6, PT, R4, R8, PT ;  /* 0x000000080400720c */ /* 0x000fe20003fc4070 */
[----:B0-----:R-:W-:Y:S02]  /*28f0*/  IMAD.MOV.U32 R3, RZ, RZ, R5 ;  /* 0x000000ffff037224 */ /* 0x001fe400078e0005 */
[----:B------:R-:W-:-:S04]  /*2900*/  IMAD.HI.U32 R5, R0, R10, RZ ;  /* 0x0000000a00057227 */ /* 0x000fc800078e00ff */
[----:B------:R-:W-:Y:S01]  /*2910*/  @!P5 IMAD.MOV R3, RZ, RZ, -R3 ;  /* 0x000000ffff03d224 */ /* 0x000fe200078e0a03 */
[----:B------:R-:W-:Y:S01]  /*2920*/  ISETP.GT.U32.AND P5, PT, R4, R2, PT ;  /* 0x000000020400720c */ /* 0x000fe20003fa4070 */
[----:B------:R-:W-:-:S04]  /*2930*/  IMAD.MOV R5, RZ, RZ, -R5 ;  /* 0x000000ffff057224 */ /* 0x000fc800078e0a05 */
[----:B------:R-:W-:Y:S02]  /*2940*/  IMAD R5, R4, R5, R10 ;  /* 0x0000000504057224 */ /* 0x000fe400078e020a */
[----:B------:R-:W-:Y:S01]  /*2950*/  @!P6 IMAD.IADD R8, R8, 0x1, -R4 ;  /* 0x000000010808e824 */ /* 0x000fe200078e0a04 */
[----:B------:R0:W-:Y:S02]  /*2960*/  STL [R1+0x20], R3 ;  /* 0x0000200301007387 */ /* 0x0001e40000100800 */
[----:B------:R-:W-:-:S03]  /*2970*/  ISETP.GT.U32.AND P6, PT, R4, R5, PT ;  /* 0x000000050400720c */ /* 0x000fc60003fc4070 */
[----:B------:R-:W-:Y:S02]  /*2980*/  @!P5 IMAD.IADD R2, R2, 0x1, -R4 ;  /* 0x000000010202d824 */ /* 0x000fe400078e0a04 */
[----:B0-----:R-:W-:-:S04]  /*2990*/  IMAD.MOV.U32 R3, RZ, RZ, R6 ;  /* 0x000000ffff037224 */ /* 0x001fc800078e0006 */
[----:B------:R-:W-:Y:S01]  /*29a0*/  @!P2 IMAD.MOV R3, RZ, RZ, -R3 ;  /* 0x000000ffff03a224 */ /* 0x000fe200078e0a03 */
[----:B------:R-:W-:-:S03]  /*29b0*/  ISETP.GT.U32.AND P2, PT, R4, R2, PT ;  /* 0x000000020400720c */ /* 0x000fc60003f44070 */
[----:B------:R-:W-:Y:S01]  /*29c0*/  @!P6 IMAD.IADD R5, R5, 0x1, -R4 ;  /* 0x000000010505e824 */ /* 0x000fe200078e0a04 */
[----:B------:R-:W-:Y:S01]  /*29d0*/  ISETP.GE.AND P1, PT, R9, RZ, PT ;  /* 0x000000ff0900720c */ /* 0x000fe20003f26270 */
[----:B------:R0:W-:Y:S03]  /*29e0*/  STL [R1+0x14], R3 ;  /* 0x0000140301007387 */ /* 0x0001e60000100800 */
[----:B------:R-:W-:Y:S01]  /*29f0*/  ISETP.GT.U32.AND P6, PT, R4, R5, PT ;  /* 0x000000050400720c */ /* 0x000fe20003fc4070 */
[----:B0-----:R-:W-:-:S04]  /*2a00*/  IMAD.MOV.U32 R3, RZ, RZ, R8 ;  /* 0x000000ffff037224 */ /* 0x001fc800078e0008 */
[----:B------:R-:W-:Y:S02]  /*2a10*/  @!P2 IMAD.IADD R2, R2, 0x1, -R4 ;  /* 0x000000010202a824 */ /* 0x000fe400078e0a04 */
[----:B------:R-:W-:-:S05]  /*2a20*/  @!P4 IMAD.MOV R3, RZ, RZ, -R3 ;  /* 0x000000ffff03c224 */ /* 0x000fca00078e0a03 */
[----:B------:R0:W-:Y:S01]  /*2a30*/  STL [R1+0x10], R3 ;  /* 0x0000100301007387 */ /* 0x0001e20000100800 */
[----:B------:R-:W-:Y:S02]  /*2a40*/  @!P6 IMAD.IADD R5, R5, 0x1, -R4 ;  /* 0x000000010505e824 */ /* 0x000fe400078e0a04 */
[----:B0-----:R-:W-:-:S04]  /*2a50*/  IMAD.MOV.U32 R3, RZ, RZ, R2 ;  /* 0x000000ffff037224 */ /* 0x001fc800078e0002 */
[----:B------:R-:W-:-:S05]  /*2a60*/  @!P1 IMAD.MOV R3, RZ, RZ, -R3 ;  /* 0x000000ffff039224 */ /* 0x000fca00078e0a03 */
[----:B------:R0:W-:Y:S04]  /*2a70*/  STL [R1+0xc], R3 ;  /* 0x00000c0301007387 */ /* 0x0001e80000100800 */
[----:B------:R-:W2:Y:S01]  /*2a80*/  LDL.LU R27, [R1] ;  /* 0x00000000011b7983 */ /* 0x000ea20000300800 */
[----:B0-----:R-:W-:-:S04]  /*2a90*/  IMAD.MOV.U32 R3, RZ, RZ, R5 ;  /* 0x000000ffff037224 */ /* 0x001fc800078e0005 */
[----:B------:R-:W-:-:S05]  /*2aa0*/  @!P0 IMAD.MOV R3, RZ, RZ, -R3 ;  /* 0x000000ffff038224 */ /* 0x000fca00078e0a03 */
[----:B------:R0:W-:Y:S04]  /*2ab0*/  STL [R1+0x8], R3 ;  /* 0x0000080301007387 */ /* 0x0001e80000100800 */
[----:B0-----:R-:W2:Y:S01]  /*2ac0*/  LDL.LU R3, [R1+0x4] ;  /* 0x0000040001037983 */ /* 0x001ea20000300800 */
[----:B---3--:R-:W-:Y:S02]  /*2ad0*/  IABS R7, R11 ;  /* 0x0000000b00077213 */ /* 0x008fe40000000000 */
[----:B----4-:R-:W-:Y:S01]  /*2ae0*/  IABS R10, R12 ;  /* 0x0000000c000a7213 */ /* 0x010fe20000000000 */
[----:B------:R-:W3:Y:S02]  /*2af0*/  LDL.LU R28, [R1+0x18] ;  /* 0x00001800011c7983 */ /* 0x000ee40000300800 */
[----:B------:R-:W-:Y:S01]  /*2b00*/  IMAD.HI.U32 R9, R0, R7, RZ ;  /* 0x0000000700097227 */ /* 0x000fe200078e00ff */
[----:B------:R-:W-:Y:S01]  /*2b10*/  ISETP.GE.AND P3, PT, R11, RZ, PT ;  /* 0x000000ff0b00720c */ /* 0x000fe20003f66270 */
[----:B------:R-:W4:Y:S02]  /*2b20*/  LDL.LU R29, [R1+0x1c] ;  /* 0x00001c00011d7983 */ /* 0x000f240000300800 */
[----:B------:R-:W-:-:S04]  /*2b30*/  IMAD.MOV R9, RZ, RZ, -R9 ;  /* 0x000000ffff097224 */ /* 0x000fc800078e0a09 */
[----:B------:R-:W-:-:S05]  /*2b40*/  IMAD R7, R4, R9, R7 ;  /* 0x0000000904077224 */ /* 0x000fca00078e0207 */
[----:B------:R-:W-:Y:S01]  /*2b50*/  ISETP.GT.U32.AND P4, PT, R4, R7, PT ;  /* 0x000000070400720c */ /* 0x000fe20003f84070 */
[----:B------:R-:W-:-:S04]  /*2b60*/  IMAD.MOV.U32 R6, RZ, RZ, R10 ;  /* 0x000000ffff067224 */ /* 0x000fc800078e000a */
[----:B------:R-:W-:Y:S01]  /*2b70*/  IMAD.HI.U32 R8, R0, R6, RZ ;  /* 0x0000000600087227 */ /* 0x000fe200078e00ff */
[----:B-----5:R-:W-:-:S03]  /*2b80*/  IABS R9, R13 ;  /* 0x0000000d00097213 */ /* 0x020fc60000000000 */
[----:B------:R-:W-:-:S04]  /*2b90*/  IMAD.MOV R8, RZ, RZ, -R8 ;  /* 0x000000ffff087224 */ /* 0x000fc800078e0a08 */
[----:B------:R-:W-:Y:S02]  /*2ba0*/  @!P4 IMAD.IADD R7, R7, 0x1, -R4 ;  /* 0x000000010707c824 */ /* 0x000fe400078e0a04 */
[----:B------:R-:W-:Y:S02]  /*2bb0*/  IMAD R8, R4, R8, R6 ;  /* 0x0000000804087224 */ /* 0x000fe400078e0206 */
[----:B------:R-:W-:Y:S01]  /*2bc0*/  IMAD.HI.U32 R6, R0, R9, RZ ;  /* 0x0000000900067227 */ /* 0x000fe200078e00ff */
[----:B------:R-:W-:-:S03]  /*2bd0*/  ISETP.GT.U32.AND P4, PT, R4, R7, PT ;  /* 0x000000070400720c */ /* 0x000fc60003f84070 */
[----:B------:R-:W-:-:S04]  /*2be0*/  IMAD.MOV R6, RZ, RZ, -R6 ;  /* 0x000000ffff067224 */ /* 0x000fc800078e0a06 */
[C---:B------:R-:W-:Y:S01]  /*2bf0*/  IMAD R9, R4.reuse, R6, R9 ;  /* 0x0000000604097224 */ /* 0x040fe200078e0209 */
[----:B------:R-:W-:-:S05]  /*2c00*/  ISETP.GT.U32.AND P1, PT, R4, R8, PT ;  /* 0x000000080400720c */ /* 0x000fca0003f24070 */
[----:B------:R-:W-:Y:S01]  /*2c10*/  @!P4 IMAD.IADD R7, R7, 0x1, -R4 ;  /* 0x000000010707c824 */ /* 0x000fe200078e0a04 */
[----:B------:R-:W-:-:S03]  /*2c20*/  ISETP.GT.U32.AND P4, PT, R4, R9, PT ;  /* 0x000000090400720c */ /* 0x000fc60003f84070 */
[----:B------:R-:W-:-:S04]  /*2c30*/  @!P3 IMAD.MOV R7, RZ, RZ, -R7 ;  /* 0x000000ffff07b224 */ /* 0x000fc800078e0a07 */
[----:B------:R-:W-:-:S06]  /*2c40*/  @!P1 IMAD.IADD R8, R8, 0x1, -R4 ;  /* 0x0000000108089824 */ /* 0x000fcc00078e0a04 */
[----:B------:R-:W-:Y:S01]  /*2c50*/  @!P4 IMAD.IADD R9, R9, 0x1, -R4 ;  /* 0x000000010909c824 */ /* 0x000fe200078e0a04 */
[----:B------:R-:W-:Y:S02]  /*2c60*/  ISETP.GT.U32.AND P1, PT, R4, R8, PT ;  /* 0x000000080400720c */ /* 0x000fe40003f24070 */
[----:B--2---:R-:W-:-:S05]  /*2c70*/  IABS R10, R14 ;  /* 0x0000000e000a7213 */ /* 0x004fca0000000000 */
[----:B------:R-:W-:-:S04]  /*2c80*/  IMAD.HI.U32 R11, R0, R10, RZ ;  /* 0x0000000a000b7227 */ /* 0x000fc800078e00ff */
[----:B------:R-:W-:-:S04]  /*2c90*/  IMAD.MOV R2, RZ, RZ, -R11 ;  /* 0x000000ffff027224 */ /* 0x000fc800078e0a0b */
[----:B------:R-:W-:-:S05]  /*2ca0*/  IMAD R10, R4, R2, R10 ;  /* 0x00000002040a7224 */ /* 0x000fca00078e020a */
[C---:B------:R-:W-:Y:S02]  /*2cb0*/  ISETP.GT.U32.AND P3, PT, R4.reuse, R10, PT ;  /* 0x0000000a0400720c */ /* 0x040fe40003f64070 */
[----:B------:R-:W-:Y:S02]  /*2cc0*/  ISETP.GT.U32.AND P4, PT, R4, R9, PT ;  /* 0x000000090400720c */ /* 0x000fe40003f84070 */
[----:B------:R-:W-:Y:S02]  /*2cd0*/  ISETP.GE.AND P5, PT, R12, RZ, PT ;  /* 0x000000ff0c00720c */ /* 0x000fe40003fa6270 */
[----:B------:R-:W-:-:S07]  /*2ce0*/  ISETP.GE.AND P2, PT, R13, RZ, PT ;  /* 0x000000ff0d00720c */ /* 0x000fce0003f46270 */
[--C-:B------:R-:W-:Y:S02]  /*2cf0*/  @!P3 IMAD.IADD R10, R10, 0x1, -R4.reuse ;  /* 0x000000010a0ab824 */ /* 0x100fe400078e0a04 */
[----:B------:R-:W-:-:S03]  /*2d00*/  @!P1 IMAD.IADD R8, R8, 0x1, -R4 ;  /* 0x0000000108089824 */ /* 0x000fc600078e0a04 */
[----:B------:R-:W-:Y:S01]  /*2d10*/  ISETP.GT.U32.AND P3, PT, R4, R10, PT ;  /* 0x0000000a0400720c */ /* 0x000fe20003f64070 */
[----:B------:R-:W-:Y:S02]  /*2d20*/  @!P4 IMAD.IADD R9, R9, 0x1, -R4 ;  /* 0x000000010909c824 */ /* 0x000fe400078e0a04 */
[----:B------:R-:W-:Y:S02]  /*2d30*/  @!P5 IMAD.MOV R8, RZ, RZ, -R8 ;  /* 0x000000ffff08d224 */ /* 0x000fe400078e0a08 */
[----:B------:R-:W-:Y:S01]  /*2d40*/  @!P2 IMAD.MOV R9, RZ, RZ, -R9 ;  /* 0x000000ffff09a224 */ /* 0x000fe200078e0a09 */
[----:B------:R-:W-:Y:S01]  /*2d50*/  STL [R1+0x38d0], R7 ;  /* 0x0038d00701007387 */ /* 0x000fe20000100800 */
[----:B------:R-:W-:-:S03]  /*2d60*/  ISETP.GE.AND P6, PT, R14, RZ, PT ;  /* 0x000000ff0e00720c */ /* 0x000fc60003fc6270 */
[----:B------:R-:W-:Y:S03]  /*2d70*/  STL [R1+0x38d4], R8 ;  /* 0x0038d40801007387 */ /* 0x000fe60000100800 */
[----:B------:R-:W-:Y:S01]  /*2d80*/  @!P3 IMAD.IADD R10, R10, 0x1, -R4 ;  /* 0x000000010a0ab824 */ /* 0x000fe200078e0a04 */
[----:B------:R-:W-:Y:S04]  /*2d90*/  STL [R1+0x38d8], R9 ;  /* 0x0038d80901007387 */ /* 0x000fe80000100800 */
[----:B------:R-:W2:Y:S01]  /*2da0*/  LDL.LU R21, [R1+0x28] ;  /* 0x0000280001157983 */ /* 0x000ea20000300800 */
[----:B------:R-:W-:Y:S02]  /*2db0*/  ISETP.GE.AND P3, PT, R3, RZ, PT ;  /* 0x000000ff0300720c */ /* 0x000fe40003f66270 */
[----:B------:R-:W-:-:S02]  /*2dc0*/  IABS R14, R3 ;  /* 0x00000003000e7213 */ /* 0x000fc40000000000 */
[----:B------:R-:W5:Y:S01]  /*2dd0*/  LDL.LU R3, [R1+0x2c] ;  /* 0x00002c0001037983 */ /* 0x000f620000300800 */
[----:B------:R-:W-:-:S05]  /*2de0*/  IABS R12, R20 ;  /* 0x00000014000c7213 */ /* 0x000fca0000000000 */
[----:B------:R-:W-:Y:S01]  /*2df0*/  IMAD.HI.U32 R5, R0, R12, RZ ;  /* 0x0000000c00057227 */ /* 0x000fe200078e00ff */
[----:B------:R-:W-:-:S03]  /*2e00*/  IABS R11, R15 ;  /* 0x0000000f000b7213 */ /* 0x000fc60000000000 */
[----:B------:R-:W-:Y:S02]  /*2e10*/  IMAD.MOV R5, RZ, RZ, -R5 ;  /* 0x000000ffff057224 */ /* 0x000fe400078e0a05 */
[----:B------:R-:W-:-:S04]  /*2e20*/  IMAD.HI.U32 R2, R0, R11, RZ ;  /* 0x0000000b00027227 */ /* 0x000fc800078e00ff */
[----:B------:R-:W-:Y:S02]  /*2e30*/  IMAD R12, R4, R5, R12 ;  /* 0x00000005040c7224 */ /* 0x000fe400078e020c */
[----:B------:R-:W-:-:S03]  /*2e40*/  IMAD.MOV R2, RZ, RZ, -R2 ;  /* 0x000000ffff027224 */ /* 0x000fc600078e0a02 */
[C---:B------:R-:W-:Y:S01]  /*2e50*/  ISETP.GT.U32.AND P5, PT, R4.reuse, R12, PT ;  /* 0x0000000c0400720c */ /* 0x040fe20003fa4070 */
[----:B------:R-:W-:Y:S01]  /*2e60*/  IMAD R11, R4, R2, R11 ;  /* 0x00000002040b7224 */ /* 0x000fe200078e020b */
[----:B------:R-:W-:-:S05]  /*2e70*/  IABS R2, R27 ;  /* 0x0000001b00027213 */ /* 0x000fca0000000000 */
[----:B------:R-:W-:-:S04]  /*2e80*/  IMAD.HI.U32 R5, R0, R2, RZ ;  /* 0x0000000200057227 */ /* 0x000fc800078e00ff */
[----:B------:R-:W-:Y:S02]  /*2e90*/  IMAD.MOV R5, RZ, RZ, -R5 ;  /* 0x000000ffff057224 */ /* 0x000fe400078e0a05 */
[----:B------:R-:W-:Y:S02]  /*2ea0*/  @!P5 IMAD.IADD R12, R12, 0x1, -R4 ;  /* 0x000000010c0cd824 */ /* 0x000fe400078e0a04 */
[----:B------:R-:W-:Y:S02]  /*2eb0*/  IMAD R13, R4, R5, R2 ;  /* 0x00000005040d7224 */ /* 0x000fe400078e0202 */
[----:B------:R-:W-:Y:S01]  /*2ec0*/  IMAD.HI.U32 R2, R0, R14, RZ ;  /* 0x0000000e00027227 */ /* 0x000fe200078e00ff */
[----:B------:R-:W-:-:S03]  /*2ed0*/  ISETP.GT.U32.AND P5, PT, R4, R12, PT ;  /* 0x0000000c0400720c */ /* 0x000fc60003fa4070 */
[----:B------:R-:W-:Y:S02]  /*2ee0*/  IMAD.MOV R2, RZ, RZ, -R2 ;  /* 0x000000ffff027224 */ /* 0x000fe400078e0a02 */
[----:B------:R-:W-:Y:S01]  /*2ef0*/  @!P6 IMAD.MOV R10, RZ, RZ, -R10 ;  /* 0x000000ffff0ae224 */ /* 0x000fe200078e0a0a */
[C---:B------:R-:W-:Y:S01]  /*2f00*/  ISETP.GT.U32.AND P6, PT, R4.reuse, R13, PT ;  /* 0x0000000d0400720c */ /* 0x040fe20003fc4070 */
[C---:B------:R-:W-:Y:S01]  /*2f10*/  IMAD R14, R4.reuse, R2, R14 ;  /* 0x00000002040e7224 */ /* 0x040fe200078e020e */
[----:B------:R-:W-:-:S05]  /*2f20*/  ISETP.GT.U32.AND P4, PT, R4, R11, PT ;  /* 0x0000000b0400720c */ /* 0x000fca0003f84070 */
[--C-:B------:R-:W-:Y:S01]  /*2f30*/  @!P5 IMAD.IADD R12, R12, 0x1, -R4.reuse ;  /* 0x000000010c0cd824 */ /* 0x100fe200078e0a04 */
[----:B------:R-:W-:Y:S02]  /*2f40*/  ISETP.GT.U32.AND P5, PT, R4, R14, PT ;  /* 0x0000000e0400720c */ /* 0x000fe40003fa4070 */
[----:B------:R-:W-:Y:S02]  /*2f50*/  ISETP.GE.AND P0, PT, R15, RZ, PT ;  /* 0x000000ff0f00720c */ /* 0x000fe40003f06270 */
[----:B---3--:R-:W-:Y:S01]  /*2f60*/  IABS R15, R28 ;  /* 0x0000001c000f7213 */ /* 0x008fe20000000000 */
[--C-:B------:R-:W-:Y:S01]  /*2f70*/  @!P6 IMAD.IADD R13, R13, 0x1, -R4.reuse ;  /* 0x000000010d0de824 */ /* 0x100fe200078e0a04 */
[----:B------:R-:W-:Y:S01]  /*2f80*/  ISETP.GE.AND P1, PT, R20, RZ, PT ;  /* 0x000000ff1400720c */ /* 0x000fe20003f26270 */
[----:B------:R-:W-:Y:S01]  /*2f90*/  @!P4 IMAD.IADD R11, R11, 0x1, -R4 ;  /* 0x000000010b0bc824 */ /* 0x000fe200078e0a04 */
[----:B----4-:R-:W-:Y:S01]  /*2fa0*/  IABS R16, R29 ;  /* 0x0000001d00107213 */ /* 0x010fe20000000000 */
[----:B------:R-:W-:-:S04]  /*2fb0*/  IMAD.HI.U32 R5, R0, R15, RZ ;  /* 0x0000000f00057227 */ /* 0x000fc800078e00ff */
[----:B------:R-:W-:Y:S01]  /*2fc0*/  @!P5 IMAD.IADD R14, R14, 0x1, -R4 ;  /* 0x000000010e0ed824 */ /* 0x000fe200078e0a04 */
[----:B------:R-:W-:Y:S01]  /*2fd0*/  ISETP.GT.U32.AND P5, PT, R4, R13, PT ;  /* 0x0000000d0400720c */ /* 0x000fe20003fa4070 */
[----:B------:R-:W-:Y:S01]  /*2fe0*/  IMAD.HI.U32 R2, R0, R16, RZ ;  /* 0x0000001000027227 */ /* 0x000fe200078e00ff */
[----:B------:R-:W-:-:S03]  /*2ff0*/  ISETP.GT.U32.AND P4, PT, R4, R11, PT ;  /* 0x0000000b0400720c */ /* 0x000fc60003f84070 */
[----:B------:R-:W-:Y:S02]  /*3000*/  IMAD.MOV R5, RZ, RZ, -R5 ;  /* 0x000000ffff057224 */ /* 0x000fe400078e0a05 */
[----:B------:R-:W-:Y:S02]  /*3010*/  IMAD.MOV R2, RZ, RZ, -R2 ;  /* 0x000000ffff027224 */ /* 0x000fe400078e0a02 */
[C---:B------:R-:W-:Y:S02]  /*3020*/  IMAD R15, R4.reuse, R5, R15 ;  /* 0x00000005040f7224 */ /* 0x040fe400078e020f */
[C---:B------:R-:W-:Y:S02]  /*3030*/  IMAD R16, R4.reuse, R2, R16 ;  /* 0x0000000204107224 */ /* 0x040fe400078e0210 */
[----:B------:R-:W-:Y:S01]  /*3040*/  @!P1 IMAD.MOV R12, RZ, RZ, -R12 ;  /* 0x000000ffff0c9224 */ /* 0x000fe200078e0a0c */
[C---:B------:R-:W-:Y:S01]  /*3050*/  ISETP.GT.U32.AND P1, PT, R4.reuse, R15, PT ;  /* 0x0000000f0400720c */ /* 0x040fe20003f24070 */
[--C-:B------:R-:W-:Y:S01]  /*3060*/  @!P5 IMAD.IADD R13, R13, 0x1, -R4.reuse ;  /* 0x000000010d0dd824 */ /* 0x100fe200078e0a04 */
[----:B------:R-:W-:Y:S01]  /*3070*/  ISETP.GT.U32.AND P5, PT, R4, R16, PT ;  /* 0x000000100400720c */ /* 0x000fe20003fa4070 */
[----:B------:R-:W-:Y:S01]  /*3080*/  @!P4 IMAD.IADD R11, R11, 0x1, -R4 ;  /* 0x000000010b0bc824 */ /* 0x000fe200078e0a04 */
[----:B------:R-:W-:Y:S01]  /*3090*/  STL [R1+0x38dc], R10 ;  /* 0x0038dc0a01007387 */ /* 0x000fe20000100800 */
[----:B------:R-:W-:-:S02]  /*30a0*/  ISETP.GE.AND P4, PT, R28, RZ, PT ;  /* 0x000000ff1c00720c */ /* 0x000fc40003f86270 */
[----:B------:R-:W-:Y:S01]  /*30b0*/  @!P0 IMAD.MOV R11, RZ, RZ, -R11 ;  /* 0x000000ffff0b8224 */ /* 0x000fe200078e0a0b */
[----:B------:R-:W-:Y:S01]  /*30c0*/  ISETP.GT.U32.AND P0, PT, R4, R14, PT ;  /* 0x0000000e0400720c */ /* 0x000fe20003f04070 */
[----:B------:R-:W3:Y:S01]  /*30d0*/  LDL.LU R28, [R1+0x30] ;  /* 0x00003000011c7983 */ /* 0x000ee20000300800 */
[----:B------:R-:W-:-:S03]  /*30e0*/  ISETP.GE.AND P2, PT, R27, RZ, PT ;  /* 0x000000ff1b00720c */ /* 0x000fc60003f46270 */
[--C-:B------:R-:W-:Y:S02]  /*30f0*/  @!P1 IMAD.IADD R15, R15, 0x1, -R4.reuse ;  /* 0x000000010f0f9824 */ /* 0x100fe400078e0a04 */
[----:B------:R-:W-:-:S03]  /*3100*/  @!P5 IMAD.IADD R16, R16, 0x1, -R4 ;  /* 0x000000011010d824 */ /* 0x000fc600078e0a04 */
[----:B------:R-:W-:-:S03]  /*3110*/  ISETP.GT.U32.AND P5, PT, R4, R15, PT ;  /* 0x0000000f0400720c */ /* 0x000fc60003fa4070 */
[----:B------:R-:W-:Y:S01]  /*3120*/  @!P0 IMAD.IADD R14, R14, 0x1, -R4 ;  /* 0x000000010e0e8824 */ /* 0x000fe200078e0a04 */
[----:B------:R-:W-:Y:S01]  /*3130*/  ISETP.GE.AND P6, PT, R29, RZ, PT ;  /* 0x000000ff1d00720c */ /* 0x000fe20003fc6270 */
[----:B------:R-:W-:Y:S01]  /*3140*/  @!P2 IMAD.MOV R13, RZ, RZ, -R13 ;  /* 0x000000ffff0da224 */ /* 0x000fe200078e0a0d */
[----:B------:R-:W4:Y:S01]  /*3150*/  LDL.LU R29, [R1+0x34] ;  /* 0x00003400011d7983 */ /* 0x000f220000300800 */
[----:B------:R-:W-:-:S03]  /*3160*/  @!P3 IMAD.MOV R14, RZ, RZ, -R14 ;  /* 0x000000ffff0eb224 */ /* 0x000fc600078e0a0e */
[----:B------:R-:W4:Y:S04]  /*3170*/  LDL.LU R27, [R1+0x38] ;  /* 0x00003800011b7983 */ /* 0x000f280000300800 */
[----:B------:R-:W-:Y:S01]  /*3180*/  STL [R1+0x38e0], R11 ;  /* 0x0038e00b01007387 */ /* 0x000fe20000100800 */
[----:B------:R-:W-:-:S03]  /*3190*/  @!P5 IMAD.IADD R15, R15, 0x1, -R4 ;  /* 0x000000010f0fd824 */ /* 0x000fc600078e0a04 */
[----:B------:R0:W-:Y:S04]  /*31a0*/  STL [R1+0x38e4], R12 ;  /* 0x0038e40c01007387 */ /* 0x0001e80000100800 */
[----:B------:R1:W-:Y:S04]  /*31b0*/  STL [R1+0x38e8], R13 ;  /* 0x0038e80d01007387 */ /* 0x0003e80000100800 */
[----:B------:R0:W-:Y:S01]  /*31c0*/  STL [R1+0x38f0], R14 ;  /* 0x0038f00e01007387 */ /* 0x0001e20000100800 */
[----:B-----5:R-:W-:Y:S02]  /*31d0*/  IABS R18, R3 ;  /* 0x0000000300127213 */ /* 0x020fe40000000000 */
[----:B------:R-:W-:-:S02]  /*31e0*/  ISETP.GE.AND P5, PT, R3, RZ, PT ;  /* 0x000000ff0300720c */ /* 0x000fc40003fa6270 */
[----:B------:R-:W5:Y:S01]  /*31f0*/  LDL.LU R3, [R1+0x3c] ;  /* 0x00003c0001037983 */ /* 0x000f620000300800 */
[----:B--2---:R-:W-:-:S05]  /*3200*/  IABS R17, R21 ;  /* 0x0000001500117213 */ /* 0x004fca0000000000 */
[----:B------:R-:W-:-:S04]  /*3210*/  IMAD.HI.U32 R2, R0, R17, RZ ;  /* 0x0000001100027227 */ /* 0x000fc800078e00ff */
[----:B------:R-:W-:-:S04]  /*3220*/  IMAD.MOV R2, RZ, RZ, -R2 ;  /* 0x000000ffff027224 */ /* 0x000fc800078e0a02 */
[----:B------:R-:W-:-:S05]  /*3230*/  IMAD R17, R4, R2, R17 ;  /* 0x0000000204117224 */ /* 0x000fca00078e0211 */
[----:B------:R-:W-:Y:S01]  /*3240*/  ISETP.GT.U32.AND P0, PT, R4, R17, PT ;  /* 0x000000110400720c */ /* 0x000fe20003f04070 */
[----:B------:R-:W-:-:S04]  /*3250*/  IMAD.HI.U32 R2, R0, R18, RZ ;  /* 0x0000001200027227 */ /* 0x000fc800078e00ff */
[----:B------:R-:W-:-:S04]  /*3260*/  IMAD.MOV R2, RZ, RZ, -R2 ;  /* 0x000000ffff027224 */ /* 0x000fc800078e0a02 */
[----:B------:R-:W-:-:S04]  /*3270*/  IMAD R18, R4, R2, R18 ;  /* 0x0000000204127224 */ /* 0x000fc800078e0212 */
[----:B------:R-:W-:Y:S01]  /*3280*/  @!P0 IMAD.IADD R17, R17, 0x1, -R4 ;  /* 0x0000000111118824 */ /* 0x000fe200078e0a04 */
[----:B------:R-:W-:-:S04]  /*3290*/  ISETP.GT.U32.AND P3, PT, R4, R18, PT ;  /* 0x000000120400720c */ /* 0x000fc80003f64070 */
[C---:B------:R-:W-:Y:S02]  /*32a0*/  ISETP.GT.U32.AND P0, PT, R4.reuse, R17, PT ;  /* 0x000000110400720c */ /* 0x040fe40003f04070 */
[----:B------:R-:W-:Y:S01]  /*32b0*/  ISETP.GT.U32.AND P2, PT, R4, R16, PT ;  /* 0x000000100400720c */ /* 0x000fe20003f44070 */
[----:B------:R-:W-:-:S06]  /*32c0*/  @!P4 IMAD.MOV R15, RZ, RZ, -R15 ;  /* 0x000000ffff0fc224 */ /* 0x000fcc00078e0a0f */
[----:B------:R-:W-:-:S04]  /*32d0*/  @!P3 IMAD.IADD R18, R18, 0x1, -R4 ;  /* 0x000000011212b824 */ /* 0x000fc800078e0a04 */
[--C-:B------:R-:W-:Y:S01]  /*32e0*/  @!P0 IMAD.IADD R17, R17, 0x1, -R4.reuse ;  /* 0x0000000111118824 */ /* 0x100fe200078e0a04 */
[----:B------:R-:W-:Y:S01]  /*32f0*/  ISETP.GT.U32.AND P4, PT, R4, R18, PT ;  /* 0x000000120400720c */ /* 0x000fe20003f84070 */
[----:B------:R-:W-:-:S04]  /*3300*/  @!P2 IMAD.IADD R16, R16, 0x1, -R4 ;  /* 0x000000011010a824 */ /* 0x000fc800078e0a04 */
[----:B------:R-:W-:-:S08]  /*3310*/  @!P6 IMAD.MOV R16, RZ, RZ, -R16 ;  /* 0x000000ffff10e224 */ /* 0x000fd000078e0a10 */
[----:B------:R-:W-:Y:S01]  /*3320*/  @!P4 IMAD.IADD R18, R18, 0x1, -R4 ;  /* 0x000000011212c824 */ /* 0x000fe200078e0a04 */
[----:B---3--:R-:W-:Y:S02]  /*3330*/  IABS R19, R28 ;  /* 0x0000001c00137213 */ /* 0x008fe40000000000 */
[----:B------:R-:W-:Y:S02]  /*3340*/  ISETP.GE.AND P0, PT, R28, RZ, PT ;  /* 0x000000ff1c00720c */ /* 0x000fe40003f06270 */
[----:B------:R-:W2:Y:S01]  /*3350*/  LDL.LU R28, [R1+0x40] ;  /* 0x00004000011c7983 */ /* 0x000ea20000300800 */
[----:B----4-:R-:W-:Y:S02]  /*3360*/  IABS R2, R29 ;  /* 0x0000001d00027213 */ /* 0x010fe40000000000 */
[----:B------:R-:W-:Y:S02]  /*3370*/  ISETP.GE.AND P3, PT, R29, RZ, PT ;  /* 0x000000ff1d00720c */ /* 0x000fe40003f66270 */
[----:B------:R-:W3:Y:S04]  /*3380*/  LDL.LU R29, [R1+0x44] ;  /* 0x00004400011d7983 */ /* 0x000ee80000300800 */
[----:B------:R4:W-:Y:S04]  /*3390*/  STL [R1+0x38f4], R15 ;  /* 0x0038f40f01007387 */ /* 0x0009e80000100800 */
[----:B------:R0:W-:Y:S01]  /*33a0*/  STL [R1+0x38f8], R16 ;  /* 0x0038f81001007387 */ /* 0x0001e20000100800 */
[----:B-----5:R-:W-:-:S02]  /*33b0*/  ISETP.GE.AND P4, PT, R3, RZ, PT ;  /* 0x000000ff0300720c */ /* 0x020fc40003f86270 */
[----:B------:R-:W-:Y:S02]  /*33c0*/  IABS R22, R3 ;  /* 0x0000000300167213 */ /* 0x000fe40000000000 */
[----:B------:R-:W5:Y:S04]  /*33d0*/  LDL.LU R3, [R1+0x48] ;  /* 0x0000480001037983 */ /* 0x000f680000300800 */
[----:B0-----:R-:W4:Y:S04]  /*33e0*/  LDL.LU R12, [R1+0x4c] ;  /* 0x00004c00010c7983 */ /* 0x001f280000300800 */
[----:B------:R-:W4:Y:S04]  /*33f0*/  LDL.LU R11, [R1+0x50] ;  /* 0x00005000010b7983 */ /* 0x000f280000300800 */
[----:B------:R-:W4:Y:S04]  /*3400*/  LDL.LU R10, [R1+0x54] ;  /* 0x00005400010a7983 */ /* 0x000f280000300800 */
[----:B------:R-:W4:Y:S04]  /*3410*/  LDL.LU R9, [R1+0x58] ;  /* 0x0000580001097983 */ /* 0x000f280000300800 */
[----:B------:R-:W4:Y:S04]  /*3420*/  LDL.LU R8, [R1+0x5c] ;  /* 0x00005c0001087983 */ /* 0x000f280000300800 */
[----:B------:R-:W4:Y:S04]  /*3430*/  LDL.LU R7, [R1+0x60] ;  /* 0x0000600001077983 */ /* 0x000f280000300800 */
[----:B-1----:R-:W4:Y:S01]  /*3440*/  LDL R13, [R1+0x13f8] ;  /* 0x0013f800010d7983 */ /* 0x002f220000100800 */
[----:B------:R-:W-:-:S04]  /*3450*/  IMAD.HI.U32 R5, R0, R19, RZ ;  /* 0x0000001300057227 */ /* 0x000fc800078e00ff */
[----:B------:R-:W-:Y:S01]  /*3460*/  IMAD.MOV R5, RZ, RZ, -R5 ;  /* 0x000000ffff057224 */ /* 0x000fe200078e0a05 */
[----:B------:R-:W-:-:S03]  /*3470*/  ISETP.GE.AND P1, PT, R21, RZ, PT ;  /* 0x000000ff1500720c */ /* 0x000fc60003f26270 */
[----:B------:R-:W-:Y:S02]  /*3480*/  IMAD R19, R4, R5, R19 ;  /* 0x0000000504137224 */ /* 0x000fe400078e0213 */
[----:B------:R-:W-:-:S04]  /*3490*/  IMAD.HI.U32 R5, R0, R2, RZ ;  /* 0x0000000200057227 */ /* 0x000fc800078e00ff */
[----:B------:R-:W-:Y:S01]  /*34a0*/  IMAD.MOV R5, RZ, RZ, -R5 ;  /* 0x000000ffff057224 */ /* 0x000fe200078e0a05 */
[----:B------:R-:W-:-:S03]  /*34b0*/  IABS R21, R27 ;  /* 0x0000001b00157213 */ /* 0x000fc60000000000 */
[----:B------:R-:W-:Y:S02]  /*34c0*/  IMAD R20, R4, R5, R2 ;  /* 0x0000000504147224 */ /* 0x000fe400078e0202 */
[----:B------:R-:W-:-:S03]  /*34d0*/  @!P1 IMAD.MOV R17, RZ, RZ, -R17 ;  /* 0x000000ffff119224 */ /* 0x000fc600078e0a11 */
[----:B------:R-:W-:Y:S01]  /*34e0*/  ISETP.GT.U32.AND P1, PT, R4, R20, PT ;  /* 0x000000140400720c */ /* 0x000fe20003f24070 */
[----:B------:R-:W-:-:S04]  /*34f0*/  IMAD.HI.U32 R2, R0, R21, RZ ;  /* 0x0000001500027227 */ /* 0x000fc800078e00ff */
[----:B------:R-:W-:-:S04]  /*3500*/  IMAD.MOV R2, RZ, RZ, -R2 ;  /* 0x000000ffff027224 */ /* 0x000fc800078e0a02 */
[----:B------:R-:W-:-:S04]  /*3510*/  IMAD R21, R4, R2, R21 ;  /* 0x0000000204157224 */ /* 0x000fc800078e0215 */
[----:B------:R-:W-:Y:S01]  /*3520*/  @!P1 IMAD.IADD R20, R20, 0x1, -R4 ;  /* 0x0000000114149824 */ /* 0x000fe200078e0a04 */
[----:B------:R-:W-:Y:S01]  /*3530*/  ISETP.GT.U32.AND P1, PT, R4, R21, PT ;  /* 0x000000150400720c */ /* 0x000fe20003f24070 */
[----:B------:R-:W-:-:S03]  /*3540*/  @!P5 IMAD.MOV R18, RZ, RZ, -R18 ;  /* 0x000000ffff12d224 */ /* 0x000fc600078e0a12 */
[----:B------:R-:W-:Y:S01]  /*3550*/  ISETP.GT.U32.AND P5, PT, R4, R20, PT ;  /* 0x000000140400720c */ /* 0x000fe20003fa4070 */
[----:B------:R-:W-:Y:S01]  /*3560*/  IMAD.HI.U32 R6, R0, R22, RZ ;  /* 0x0000001600067227 */ /* 0x000fe200078e00ff */
[----:B------:R-:W-:-:S03]  /*3570*/  ISETP.GT.U32.AND P2, PT, R4, R19, PT ;  /* 0x000000130400720c */ /* 0x000fc60003f44070 */
[----:B------:R-:W-:-:S04]  /*3580*/  IMAD.MOV R6, RZ, RZ, -R6 ;  /* 0x000000ffff067224 */ /* 0x000fc800078e0a06 */
[----:B------:R-:W-:Y:S02]  /*3590*/  @!P1 IMAD.IADD R21, R21, 0x1, -R4 ;  /* 0x0000000115159824 */ /* 0x000fe400078e0a04 */
[----:B------:R-:W-:Y:S02]  /*35a0*/  IMAD R22, R4, R6, R22 ;  /* 0x0000000604167224 */ /* 0x000fe400078e0216 */
[--C-:B------:R-:W-:Y:S01]  /*35b0*/  @!P5 IMAD.IADD R20, R20, 0x1, -R4.reuse ;  /* 0x000000011414d824 */ /* 0x100fe200078e0a04 */
[----:B--2---:R-:W-:Y:S01]  /*35c0*/  IABS R23, R28 ;  /* 0x0000001c00177213 */ /* 0x004fe20000000000 */
[----:B------:R-:W-:Y:S01]  /*35d0*/  @!P2 IMAD.IADD R19, R19, 0x1, -R4 ;  /* 0x000000011313a824 */ /* 0x000fe200078e0a04 */
[C---:B------:R-:W-:Y:S01]  /*35e0*/  ISETP.GT.U32.AND P1, PT, R4.reuse, R21, PT ;  /* 0x000000150400720c */ /* 0x040fe20003f24070 */
[----:B------:R-:W-:Y:S01]  /*35f0*/  @!P3 IMAD.MOV R20, RZ, RZ, -R20 ;  /* 0x000000ffff14b224 */ /* 0x000fe200078e0a14 */
[----:B------:R-:W-:Y:S01]  /*3600*/  ISETP.GT.U32.AND P3, PT, R4, R22, PT ;  /* 0x000000160400720c */ /* 0x000fe20003f64070 */
[----:B------:R-:W-:Y:S01]  /*3610*/  IMAD.HI.U32 R5, R0, R23, RZ ;  /* 0x0000001700057227 */ /* 0x000fe200078e00ff */
[----:B------:R-:W-:-:S03]  /*3620*/  ISETP.GT.U32.AND P2, PT, R4, R19, PT ;  /* 0x000000130400720c */ /* 0x000fc60003f44070 */
[----:B------:R-:W-:-:S04]  /*3630*/  IMAD.MOV R5, RZ, RZ, -R5 ;  /* 0x000000ffff057224 */ /* 0x000fc800078e0a05 */
[----:B------:R-:W-:Y:S01]  /*3640*/  IMAD R23, R4, R5, R23 ;  /* 0x0000000504177224 */ /* 0x000fe200078e0217 */
[----:B---3--:R-:W-:Y:S01]  /*3650*/  IABS R24, R29 ;  /* 0x0000001d00187213 */ /* 0x008fe20000000000 */
[----:B------:R-:W-:-:S03]  /*3660*/  @!P1 IMAD.IADD R21, R21, 0x1, -R4 ;  /* 0x0000000115159824 */ /* 0x000fc600078e0a04 */
[----:B------:R-:W-:Y:S01]  /*3670*/  ISETP.GT.U32.AND P1, PT, R4, R23, PT ;  /* 0x000000170400720c */ /* 0x000fe20003f24070 */
[----:B------:R-:W-:Y:S02]  /*3680*/  @!P3 IMAD.IADD R22, R22, 0x1, -R4 ;  /* 0x000000011616b824 */ /* 0x000fe400078e0a04 */
[----:B------:R-:W-:-:S03]  /*3690*/  IMAD.HI.U32 R2, R0, R24, RZ ;  /* 0x0000001800027227 */ /* 0x000fc600078e00ff */
[----:B------:R-:W-:Y:S01]  /*36a0*/  ISETP.GT.U32.AND P3, PT, R4, R22, PT ;  /* 0x000000160400720c */ /* 0x000fe20003f64070 */
[----:B------:R-:W-:Y:S01]  /*36b0*/  @!P2 IMAD.IADD R19, R19, 0x1, -R4 ;  /* 0x000000011313a824 */ /* 0x000fe200078e0a04 */
[----:B------:R-:W-:Y:S01]  /*36c0*/  ISETP.GE.AND P2, PT, R28, RZ, PT ;  /* 0x000000ff1c00720c */ /* 0x000fe20003f46270 */
[----:B------:R-:W-:Y:S02]  /*36d0*/  IMAD.MOV R2, RZ, RZ, -R2 ;  /* 0x000000ffff027224 */ /* 0x000fe400078e0a02 */
[----:B------:R-:W-:Y:S02]  /*36e0*/  @!P0 IMAD.MOV R19, RZ, RZ, -R19 ;  /* 0x000000ffff138224 */ /* 0x000fe400078e0a13 */
[----:B------:R-:W-:Y:S01]  /*36f0*/  IMAD R24, R4, R2, R24 ;  /* 0x0000000204187224 */ /* 0x000fe200078e0218 */
[----:B------:R-:W-:Y:S01]  /*3700*/  ISETP.GE.AND P0, PT, R29, RZ, PT ;  /* 0x000000ff1d00720c */ /* 0x000fe20003f06270 */
[----:B------:R-:W-:Y:S01]  /*3710*/  @!P1 IMAD.IADD R23, R23, 0x1, -R4 ;  /* 0x0000000117179824 */ /* 0x000fe200078e0a04 */
[----:B------:R-:W-:-:S03]  /*3720*/  ISETP.GE.AND P6, PT, R27, RZ, PT ;  /* 0x000000ff1b00720c */ /* 0x000fc60003fc6270 */
[----:B------:R-:W-:Y:S01]  /*3730*/  @!P3 IMAD.IADD R22, R22, 0x1, -R4 ;  /* 0x000000011616b824 */ /* 0x000fe200078e0a04 */
[C---:B------:R-:W-:Y:S02]  /*3740*/  ISETP.GT.U32.AND P1, PT, R4.reuse, R23, PT ;  /* 0x000000170400720c */ /* 0x040fe40003f24070 */
[----:B------:R-:W-:-:S11]  /*3750*/  ISETP.GT.U32.AND P3, PT, R4, R24, PT ;  /* 0x000000180400720c */ /* 0x000fd60003f64070 */
[--C-:B------:R-:W-:Y:S02]  /*3760*/  @!P1 IMAD.IADD R23, R23, 0x1, -R4.reuse ;  /* 0x0000000117179824 */ /* 0x100fe400078e0a04 */
[----:B------:R-:W-:Y:S02]  /*3770*/  @!P3 IMAD.IADD R24, R24, 0x1, -R4 ;  /* 0x000000011818b824 */ /* 0x000fe400078e0a04 */
[----:B------:R-:W-:Y:S02]  /*3780*/  @!P6 IMAD.MOV R21, RZ, RZ, -R21 ;  /* 0x000000ffff15e224 */ /* 0x000fe400078e0a15 */
[----:B------:R-:W-:Y:S02]  /*3790*/  @!P4 IMAD.MOV R22, RZ, RZ, -R22 ;  /* 0x000000ffff16c224 */ /* 0x000fe400078e0a16 */
[----:B------:R-:W-:Y:S01]  /*37a0*/  @!P2 IMAD.MOV R23, RZ, RZ, -R23 ;  /* 0x000000ffff17a224 */ /* 0x000fe200078e0a17 */
[----:B-----5:R-:W-:Y:S02]  /*37b0*/  IABS R25, R3 ;  /* 0x0000000300197213 */ /* 0x020fe40000000000 */
[----:B----4-:R-:W-:-:S03]  /*37c0*/  IABS R26, R12 ;  /* 0x0000000c001a7213 */ /* 0x010fc60000000000 */
[----:B------:R-:W-:Y:S01]  /*37d0*/  IMAD.HI.U32 R29, R0, R25, RZ ;  /* 0x00000019001d7227 */ /* 0x000fe200078e00ff */
[----:B------:R-:W-:Y:S02]  /*37e0*/  IABS R28, R10 ;  /* 0x0000000a001c7213 */ /* 0x000fe40000000000 */
[----:B------:R-:W-:-:S03]  /*37f0*/  IABS R27, R11 ;  /* 0x0000000b001b7213 */ /* 0x000fc60000000000 */
[----:B------:R-:W-:-:S04]  /*3800*/  IMAD.HI.U32 R2, R0, R28, RZ ;  /* 0x0000001c00027227 */ /* 0x000fc800078e00ff */
[----:B------:R-:W-:Y:S02]  /*3810*/  IMAD.MOV R2, RZ, RZ, -R2 ;  /* 0x000000ffff027224 */ /* 0x000fe400078e0a02 */
[----:B------:R-:W-:-:S04]  /*3820*/  IMAD.HI.U32 R6, R0, R26, RZ ;  /* 0x0000001a00067227 */ /* 0x000fc800078e00ff */
[----:B------:R-:W-:Y:S02]  /*3830*/  IMAD.MOV R29, RZ, RZ, -R29 ;  /* 0x000000ffff1d7224 */ /* 0x000fe400078e0a1d */
[----:B------:R-:W-:-:S04]  /*3840*/  IMAD.HI.U32 R5, R0, R27, RZ ;  /* 0x0000001b00057227 */ /* 0x000fc800078e00ff */
[C---:B------:R-:W-:Y:S01]  /*3850*/  IMAD R28, R4.reuse, R2, R28 ;  /* 0x00000002041c7224 */ /* 0x040fe200078e021c */
[----:B------:R-:W-:Y:S01]  /*3860*/  IABS R2, R8 ;  /* 0x0000000800027213 */ /* 0x000fe20000000000 */
[----:B------:R-:W-:Y:S02]  /*3870*/  IMAD.MOV R6, RZ, RZ, -R6 ;  /* 0x000000ffff067224 */ /* 0x000fe400078e0a06 */
[C---:B------:R-:W-:Y:S01]  /*3880*/  IMAD R25, R4.reuse, R29, R25 ;  /* 0x0000001d04197224 */ /* 0x040fe200078e0219 */
[----:B------:R-:W-:Y:S01]  /*3890*/  IABS R29, R9 ;  /* 0x00000009001d7213 */ /* 0x000fe20000000000 */
[----:B------:R-:W-:Y:S01]  /*38a0*/  IMAD.MOV R5, RZ, RZ, -R5 ;  /* 0x000000ffff057224 */ /* 0x000fe200078e0a05 */
[----:B------:R-:W-:Y:S01]  /*38b0*/  ISETP.GE.AND P5, PT, R3, RZ, PT ;  /* 0x000000ff0300720c */ /* 0x000fe20003fa6270 */
[----:B------:R-:W-:Y:S01]  /*38c0*/  IMAD R26, R4, R6, R26 ;  /* 0x00000006041a7224 */ /* 0x000fe200078e021a */
[----:B------:R-:W-:Y:S01]  /*38d0*/  IABS R6, R13 ;  /* 0x0000000d00067213 */ /* 0x000fe20000000000 */
[----:B------:R-:W-:-:S04]  /*38e0*/  IMAD.HI.U32 R3, R0, R2, RZ ;  /* 0x0000000200037227 */ /* 0x000fc800078e00ff */
[----:B------:R-:W-:Y:S01]  /*38f0*/  IMAD R27, R4, R5, R27 ;  /* 0x00000005041b7224 */ /* 0x000fe200078e021b */
[----:B------:R-:W-:Y:S01]  /*3900*/  IABS R5, R7 ;  /* 0x0000000700057213 */ /* 0x000fe20000000000 */
[----:B------:R-:W-:Y:S01]  /*3910*/  IMAD.HI.U32 R14, R0, R29, RZ ;  /* 0x0000001d000e7227 */ /* 0x000fe200078e00ff */
[----:B------:R-:W-:-:S03]  /*3920*/  ISETP.GT.U32.AND P1, PT, R4, R25, PT ;  /* 0x000000190400720c */ /* 0x000fc60003f24070 */
[----:B------:R-:W-:Y:S02]  /*3930*/  IMAD.MOV R15, RZ, RZ, -R3 ;  /* 0x000000ffff0f7224 */ /* 0x000fe400078e0a03 */
[----:B------:R-:W-:Y:S01]  /*3940*/  IMAD.HI.U32 R3, R0, R6, RZ ;  /* 0x0000000600037227 */ /* 0x000fe200078e00ff */
[----:B------:R-:W-:-:S03]  /*3950*/  ISETP.GT.U32.AND P3, PT, R4, R26, PT ;  /* 0x0000001a0400720c */ /* 0x000fc60003f64070 */
[----:B------:R-:W-:Y:S02]  /*3960*/  IMAD.MOV R16, RZ, RZ, -R14 ;  /* 0x000000ffff107224 */ /* 0x000fe400078e0a0e */
[----:B------:R-:W-:-:S04]  /*3970*/  IMAD.HI.U32 R14, R0, R5, RZ ;  /* 0x00000005000e7227 */ /* 0x000fc800078e00ff */
[----:B------:R-:W-:Y:S02]  /*3980*/  IMAD.MOV R3, RZ, RZ, -R3 ;  /* 0x000000ffff037224 */ /* 0x000fe400078e0a03 */
[C---:B------:R-:W-:Y:S02]  /*3990*/  IMAD R0, R4.reuse, R16, R29 ;  /* 0x0000001004007224 */ /* 0x040fe400078e021d */
[----:B------:R-:W2:Y:S01]  /*39a0*/  LDL.LU R16, [R1+0x38f8] ;  /* 0x0038f80001107983 */ /* 0x000ea20000300800 */
[C---:B------:R-:W-:Y:S02]  /*39b0*/  IMAD R2, R4.reuse, R15, R2 ;  /* 0x0000000f04027224 */ /* 0x040fe400078e0202 */
[----:B------:R-:W-:Y:S01]  /*39c0*/  IMAD.MOV R29, RZ, RZ, -R14 ;  /* 0x000000ffff1d7224 */ /* 0x000fe200078e0a0e */
[----:B------:R-:W3:Y:S01]  /*39d0*/  LDL.LU R15, [R1+0x38f4] ;  /* 0x0038f400010f7983 */ /* 0x000ee20000300800 */
[----:B------:R-:W-:-:S03]  /*39e0*/  IMAD R6, R4, R3, R6 ;  /* 0x0000000304067224 */ /* 0x000fc600078e0206 */
[----:B------:R-:W4:Y:S04]  /*39f0*/  LDL.LU R14, [R1+0x38f0] ;  /* 0x0038f000010e7983 */ /* 0x000f280000300800 */
[----:B------:R-:W5:Y:S01]  /*3a00*/  LDL.LU R3, [R1+0x38ec] ;  /* 0x0038ec0001037983 */ /* 0x000f620000300800 */
[--C-:B------:R-:W-:Y:S01]  /*3a10*/  @!P1 IMAD.IADD R25, R25, 0x1, -R4.reuse ;  /* 0x0000000119199824 */ /* 0x100fe200078e0a04 */
[----:B------:R-:W-:Y:S01]  /*3a20*/  ISETP.GT.U32.AND P1, PT, R4, R24, PT ;  /* 0x000000180400720c */ /* 0x000fe20003f24070 */
[----:B------:R-:W-:-:S03]  /*3a30*/  @!P3 IMAD.IADD R26, R26, 0x1, -R4 ;  /* 0x000000011a1ab824 */ /* 0x000fc600078e0a04 */
[C---:B------:R-:W-:Y:S02]  /*3a40*/  ISETP.GT.U32.AND P3, PT, R4.reuse, R25, PT ;  /* 0x000000190400720c */ /* 0x040fe40003f64070 */
[C---:B------:R-:W-:Y:S02]  /*3a50*/  ISETP.GT.U32.AND P6, PT, R4.reuse, R26, PT ;  /* 0x0000001a0400720c */ /* 0x040fe40003fc4070 */
[C---:B------:R-:W-:Y:S01]  /*3a60*/  ISETP.GT.U32.AND P4, PT, R4.reuse, R27, PT ;  /* 0x0000001b0400720c */ /* 0x040fe20003f84070 */
[C---:B------:R-:W-:Y:S01]  /*3a70*/  IMAD R5, R4.reuse, R29, R5 ;  /* 0x0000001d04057224 */ /* 0x040fe200078e0205 */
[----:B------:R-:W-:-:S03]  /*3a80*/  ISETP.GT.U32.AND P2, PT, R4, R28, PT ;  /* 0x0000001c0400720c */ /* 0x000fc60003f44070 */
[----:B------:R-:W-:Y:S01]  /*3a90*/  @!P1 IMAD.IADD R24, R24, 0x1, -R4 ;  /* 0x0000000118189824 */ /* 0x000fe200078e0a04 */
[----:B------:R-:W-:-:S03]  /*3aa0*/  ISETP.GT.U32.AND P1, PT, R4, R0, PT ;  /* 0x000000000400720c */ /* 0x000fc60003f24070 */
[--C-:B------:R-:W-:Y:S01]  /*3ab0*/  @!P3 IMAD.IADD R25, R25, 0x1, -R4.reuse ;  /* 0x000000011919b824 */ /* 0x100fe200078e0a04 */
[----:B------:R-:W-:Y:S01]  /*3ac0*/  ISETP.GT.U32.AND P3, PT, R4, R2, PT ;  /* 0x000000020400720c */ /* 0x000fe20003f64070 */
[--C-:B------:R-:W-:Y:S01]  /*3ad0*/  @!P6 IMAD.IADD R26, R26, 0x1, -R4.reuse ;  /* 0x000000011a1ae824 */ /* 0x100fe200078e0a04 */
[C---:B------:R-:W-:Y:S01]  /*3ae0*/  ISETP.GT.U32.AND P6, PT, R4.reuse, R5, PT ;  /* 0x000000050400720c */ /* 0x040fe20003fc4070 */
[--C-:B------:R-:W-:Y:S01]  /*3af0*/  @!P4 IMAD.IADD R27, R27, 0x1, -R4.reuse ;  /* 0x000000011b1bc824 */ /* 0x100fe200078e0a04 */
[----:B------:R-:W-:Y:S01]  /*3b00*/  ISETP.GT.U32.AND P4, PT, R4, R6, PT ;  /* 0x000000060400720c */ /* 0x000fe20003f84070 */
[----:B------:R-:W-:Y:S02]  /*3b10*/  @!P2 IMAD.IADD R28, R28, 0x1, -R4 ;  /* 0x000000011c1ca824 */ /* 0x000fe400078e0a04 */
[----:B------:R-:W-:Y:S02]  /*3b20*/  @!P0 IMAD.MOV R24, RZ, RZ, -R24 ;  /* 0x000000ffff188224 */ /* 0x000fe400078e0a18 */
[----:B------:R-:W-:Y:S01]  /*3b30*/  @!P1 IMAD.IADD R0, R0, 0x1, -R4 ;  /* 0x0000000100009824 */ /* 0x000fe200078e0a04 */
[----:B------:R-:W-:-:S02]  /*3b40*/  ISETP.GT.U32.AND P1, PT, R4, R27, PT ;  /* 0x0000001b0400720c */ /* 0x000fc40003f24070 */
[----:B------:R-:W-:Y:S01]  /*3b50*/  ISETP.GT.U32.AND P0, PT, R4, R28, PT ;  /* 0x0000001c0400720c */ /* 0x000fe20003f04070 */
[--C-:B------:R-:W-:Y:S01]  /*3b60*/  @!P3 IMAD.IADD R2, R2, 0x1, -R4.reuse ;  /* 0x000000010202b824 */ /* 0x100fe200078e0a04 */
[----:B------:R-:W-:Y:S01]  /*3b70*/  ISETP.GT.U32.AND P3, PT, R4, R0, PT ;  /* 0x000000000400720c */ /* 0x000fe20003f64070 */
[--C-:B------:R-:W-:Y:S02]  /*3b80*/  @!P6 IMAD.IADD R5, R5, 0x1, -R4.reuse ;  /* 0x000000010505e824 */ /* 0x100fe400078e0a04 */
[----:B------:R-:W-:Y:S01]  /*3b90*/  @!P4 IMAD.IADD R6, R6, 0x1, -R4 ;  /* 0x000000010606c824 */ /* 0x000fe200078e0a04 */
[C---:B------:R-:W-:Y:S02]  /*3ba0*/  ISETP.GT.U32.AND P6, PT, R4.reuse, R2, PT ;  /* 0x000000020400720c */ /* 0x040fe40003fc4070 */
[----:B------:R-:W-:-:S03]  /*3bb0*/  ISETP.GT.U32.AND P4, PT, R4, R5, PT ;  /* 0x000000050400720c */ /* 0x000fc60003f84070 */
[--C-:B------:R-:W-:Y:S01]  /*3bc0*/  @!P1 IMAD.IADD R27, R27, 0x1, -R4.reuse ;  /* 0x000000011b1b9824 */ /* 0x100fe200078e0a04 */
[----:B------:R-:W-:Y:S01]  /*3bd0*/  ISETP.GE.AND P1, PT, R11, RZ, PT ;  /* 0x000000ff0b00720c */ /* 0x000fe20003f26270 */
[--C-:B------:R-:W-:Y:S01]  /*3be0*/  @!P0 IMAD.IADD R28, R28, 0x1, -R4.reuse ;  /* 0x000000011c1c8824 */ /* 0x100fe200078e0a04 */
[----:B------:R-:W2:Y:S01]  /*3bf0*/  LDL.LU R11, [R1+0x24] ;  /* 0x00002400010b7983 */ /* 0x000ea20000300800 */
[----:B------:R-:W-:Y:S01]  /*3c00*/  ISETP.GE.AND P0, PT, R10, RZ, PT ;  /* 0x000000ff0a00720c */ /* 0x000fe20003f06270 */
[--C-:B------:R-:W-:Y:S01]  /*3c10*/  @!P3 IMAD.IADD R0, R0, 0x1, -R4.reuse ;  /* 0x000000010000b824 */ /* 0x100fe200078e0a04 */
[----:B------:R-:W-:Y:S01]  /*3c20*/  ISETP.GE.AND P3, PT, R9, RZ, PT ;  /* 0x000000ff0900720c */ /* 0x000fe20003f66270 */
[----:B------:R-:W2:Y:S01]  /*3c30*/  LDL.LU R10, [R1+0x20] ;  /* 0x00002000010a7983 */ /* 0x000ea20000300800 */
[--C-:B------:R-:W-:Y:S01]  /*3c40*/  @!P6 IMAD.IADD R2, R2, 0x1, -R4.reuse ;  /* 0x000000010202e824 */ /* 0x100fe200078e0a04 */
[----:B------:R-:W-:Y:S02]  /*3c50*/  ISETP.GE.AND P6, PT, R8, RZ, PT ;  /* 0x000000ff0800720c */ /* 0x000fe40003fc6270 */
[----:B------:R-:W2:Y:S01]  /*3c60*/  LDL.LU R9, [R1+0x14] ;  /* 0x0000140001097983 */ /* 0x000ea20000300800 */
[----:B------:R-:W-:Y:S01]  /*3c70*/  @!P4 IMAD.IADD R5, R5, 0x1, -R4 ;  /* 0x000000010505c824 */ /* 0x000fe200078e0a04 */
[----:B------:R-:W-:-:S02]  /*3c80*/  ISETP.GE.AND P4, PT, R7, RZ, PT ;  /* 0x000000ff0700720c */ /* 0x000fc40003f86270 */
[----:B------:R-:W2:Y:S04]  /*3c90*/  LDL.LU R8, [R1+0x10] ;  /* 0x0000100001087983 */ /* 0x000ea80000300800 */
[----:B------:R-:W2:Y:S01]  /*3ca0*/  LDL.LU R7, [R1+0xc] ;  /* 0x00000c0001077983 */ /* 0x000ea20000300800 */
[----:B------:R-:W-:Y:S02]  /*3cb0*/  ISETP.GE.AND P2, PT, R12, RZ, PT ;  /* 0x000000ff0c00720c */ /* 0x000fe40003f46270 */
[----:B------:R-:W0:Y:S01]  /*3cc0*/  S2R R12, SR_TID.X ;  /* 0x00000000000c7919 */ /* 0x000e220000002100 */
[----:B------:R-:W-:Y:S01]  /*3cd0*/  @!P5 IMAD.MOV R25, RZ, RZ, -R25 ;  /* 0x000000ffff19d224 */ /* 0x000fe200078e0a19 */
[----:B------:R-:W-:-:S09]  /*3ce0*/  ISETP.GT.U32.AND P5, PT, R4, R6, PT ;  /* 0x000000060400720c */ /* 0x000fd20003fa4070 */
[----:B------:R-:W-:-:S04]  /*3cf0*/  @!P2 IMAD.MOV R26, RZ, RZ, -R26 ;  /* 0x000000ffff1aa224 */ /* 0x000fc800078e0a1a */
[----:B------:R-:W-:Y:S01]  /*3d00*/  @!P5 IMAD.IADD R6, R6, 0x1, -R4 ;  /* 0x000000010606d824 */ /* 0x000fe200078e0a04 */
[----:B0-----:R-:W-:-:S04]  /*3d10*/  LOP3.LUT R12, R12, 0x3f, RZ, 0xc0, !PT ;  /* 0x0000003f0c0c7812 */ /* 0x001fc800078ec0ff */
[----:B------:R-:W-:Y:S01]  /*3d20*/  LOP3.LUT R4, R12, 0x40, RZ, 0xfc, !PT ;  /* 0x000000400c047812 */ /* 0x000fe200078efcff */
[----:B------:R-:W-:-:S04]  /*3d30*/  IMAD.MOV.U32 R29, RZ, RZ, R27 ;  /* 0x000000ffff1d7224 */ /* 0x000fc800078e001b */
[----:B------:R-:W-:Y:S02]  /*3d40*/  IMAD R27, R4, UR28, RZ ;  /* 0x0000001c041b7c24 */ /* 0x000fe4000f8e02ff */
[----:B------:R-:W-:Y:S02]  /*3d50*/  @!P0 IMAD.MOV R28, RZ, RZ, -R28 ;  /* 0x000000ffff1c8224 */ /* 0x000fe400078e0a1c */
[----:B------:R-:W-:Y:S01]  /*3d60*/  @!P1 IMAD.MOV R29, RZ, RZ, -R29 ;  /* 0x000000ffff1d9224 */ /* 0x000fe200078e0a1d */
[----:B------:R-:W-:Y:S02]  /*3d70*/  ISETP.GE.AND P1, PT, R13, RZ, PT ;  /* 0x000000ff0d00720c */ /* 0x000fe40003f26270 */
[----:B------:R-:W3:Y:S01]  /*3d80*/  LDL.LU R13, [R1+0x38e8] ;  /* 0x0038e800010d7983 */ /* 0x000ee20000300800 */
[----:B-----5:R-:W-:Y:S02]  /*3d90*/  ISETP.NE.AND P2, PT, R3, RZ, PT ;  /* 0x000000ff0300720c */ /* 0x020fe40003f45270 */
[----:B------:R-:W-:-:S02]  /*3da0*/  LOP3.LUT R12, RZ, R3, RZ, 0x33, !PT ;  /* 0x00000003ff0c7212 */ /* 0x000fc400078e33ff */
[----:B------:R-:W0:Y:S02]  /*3db0*/  S2R R3, SR_TID.X ;  /* 0x0000000000037919 */ /* 0x000e240000002100 */
[----:B0-----:R-:W-:-:S05]  /*3dc0*/  LOP3.LUT R3, R3, 0x3f, RZ, 0xc0, !PT ;  /* 0x0000003f03037812 */ /* 0x001fca00078ec0ff */
[----:B------:R-:W-:Y:S01]  /*3dd0*/  IMAD R4, R3, UR28, RZ ;  /* 0x0000001c03047c24 */ /* 0x000fe2000f8e02ff */
[----:B------:R-:W-:Y:S01]  /*3de0*/  IADD3 R3, P0, PT, R27, UR26, RZ ;  /* 0x0000001a1b037c10 */ /* 0x000fe2000ff1e0ff */
[----:B------:R-:W-:Y:S01]  /*3df0*/  @!P3 IMAD.MOV R0, RZ, RZ, -R0 ;  /* 0x000000ffff00b224 */ /* 0x000fe200078e0a00 */
[----:B------:R-:W-:Y:S02]  /*3e00*/  UIMAD UR60, UR60, 0x6e, URZ ;  /* 0x0000006e3c3c78a4 */ /* 0x000fe4000f8e02ff */
[----:B------:R0:W-:Y:S01]  /*3e10*/  STL [R1+0x38], R4 ;  /* 0x0000380401007387 */ /* 0x0001e20000100800 */
[----:B------:R-:W-:Y:S01]  /*3e20*/  @!P6 IMAD.MOV R2, RZ, RZ, -R2 ;  /* 0x000000ffff02e224 */ /* 0x000fe200078e0a02 */
[----:B------:R-:W-:Y:S02]  /*3e30*/  UIMAD UR56, UR56, 0x6d, URZ ;  /* 0x0000006d383878a4 */ /* 0x000fe4000f8e02ff */
[----:B------:R1:W-:Y:S01]  /*3e40*/  STL [R1+0x38b8], R3 ;  /* 0x0038b80301007387 */ /* 0x0003e20000100800 */
[----:B------:R-:W-:Y:S01]  /*3e50*/  @!P4 IMAD.MOV R5, RZ, RZ, -R5 ;  /* 0x000000ffff05c224 */ /* 0x000fe200078e0a05 */
[----:B------:R-:W-:Y:S01]  /*3e60*/  UIMAD UR52, UR52, 0x6c, URZ ;  /* 0x0000006c343478a4 */ /* 0x000fe2000f8e02ff */
[----:B------:R-:W-:Y:S01]  /*3e70*/  @!P1 IMAD.MOV R6, RZ, RZ, -R6 ;  /* 0x000000ffff069224 */ /* 0x000fe200078e0a06 */
[----:B------:R-:W-:Y:S01]  /*3e80*/  UIMAD UR48, UR48, 0x6b, URZ ;  /* 0x0000006b303078a4 */ /* 0x000fe2000f8e02ff */
[----:B0-----:R-:W-:Y:S01]  /*3e90*/  IADD3 R4, P5, PT, R4, UR26, RZ ;  /* 0x0000001a04047c10 */ /* 0x001fe2000ffbe0ff */
[----:B------:R-:W-:-:S02]  /*3ea0*/  UIMAD UR44, UR44, 0x6a, URZ ;  /* 0x0000006a2c2c78a4 */ /* 0x000fc4000f8e02ff */
[----:B------:R-:W-:Y:S01]  /*3eb0*/  UIMAD UR38, UR38, 0x69, URZ ;  /* 0x00000069262678a4 */ /* 0x000fe2000f8e02ff */
[----:B-1----:R-:W-:Y:S01]  /*3ec0*/  IMAD.MOV.U32 R3, RZ, RZ, R12 ;  /* 0x000000ffff037224 */ /* 0x002fe200078e000c */
[----:B------:R-:W-:Y:S01]  /*3ed0*/  UIMAD UR34, UR34, 0x68, URZ ;  /* 0x00000068222278a4 */ /* 0x000fe2000f8e02ff */
[----:B------:R-:W5:Y:S01]  /*3ee0*/  LDL.LU R12, [R1+0x38e4] ;  /* 0x0038e400010c7983 */ /* 0x000f620000300800 */
[----:B------:R-:W-:Y:S02]  /*3ef0*/  UIMAD UR30, UR30, 0x67, URZ ;  /* 0x000000671e1e78a4 */ /* 0x000fe4000f8e02ff */
[C---:B--2---:R-:W-:Y:S01]  /*3f00*/  SEL R11, R3.reuse, R11, !P2 ;  /* 0x0000000b030b7207 */ /* 0x044fe20005000000 */
[----:B------:R0:W-:Y:S01]  /*3f10*/  STL [R1+0x38bc], R4 ;  /* 0x0038bc0401007387 */ /* 0x0001e20000100800 */
[C---:B------:R-:W-:Y:S01]  /*3f20*/  SEL R10, R3.reuse, R10, !P2 ;  /* 0x0000000a030a7207 */ /* 0x040fe20005000000 */
[----:B------:R-:W-:Y:S01]  /*3f30*/  UIMAD UR22, UR22, 0x66, URZ ;  /* 0x00000066161678a4 */ /* 0x000fe2000f8e02ff */
[C---:B------:R-:W-:Y:S01]  /*3f40*/  SEL R9, R3.reuse, R9, !P2 ;  /* 0x0000000903097207 */ /* 0x040fe20005000000 */
[----:B------:R-:W-:Y:S01]  /*3f50*/  UIMAD UR18, UR18, 0x65, URZ ;  /* 0x00000065121278a4 */ /* 0x000fe2000f8e02ff */
[----:B------:R-:W-:Y:S01]  /*3f60*/  SEL R8, R3, R8, !P2 ;  /* 0x0000000803087207 */ /* 0x000fe20005000000 */
[----:B------:R-:W-:-:S02]  /*3f70*/  UIMAD UR7, UR7, 0x64, URZ ;  /* 0x00000064070778a4 */ /* 0x000fc4000f8e02ff */
[----:B------:R-:W-:Y:S01]  /*3f80*/  UIMAD UR74, UR74, 0x63, URZ ;  /* 0x000000634a4a78a4 */ /* 0x000fe2000f8e02ff */
[----:B0-----:R-:W2:Y:S01]  /*3f90*/  LDL.LU R4, [R1+0x8] ;  /* 0x0000080001047983 */ /* 0x001ea20000300800 */
[----:B------:R-:W-:Y:S01]  /*3fa0*/  SEL R7, R3, R7, !P2 ;  /* 0x0000000703077207 */ /* 0x000fe20005000000 */
[----:B------:R-:W-:Y:S02]  /*3fb0*/  UIMAD UR73, UR73, 0x62, URZ ;  /* 0x00000062494978a4 */ /* 0x000fe4000f8e02ff */
[----:B------:R0:W-:Y:S01]  /*3fc0*/  STL [R1], R11 ;  /* 0x0000000b01007387 */ /* 0x0001e20000100800 */
[----:B------:R-:W-:Y:S02]  /*3fd0*/  UIMAD UR71, UR71, 0x61, URZ ;  /* 0x00000061474778a4 */ /* 0x000fe4000f8e02ff */
[----:B------:R-:W-:Y:S02]  /*3fe0*/  UIMAD UR70, UR70, 0x60, URZ ;  /* 0x00000060464678a4 */ /* 0x000fe4000f8e02ff */
[----:B------:R-:W-:-:S02]  /*3ff0*/  UIMAD UR68, UR68, 0x5f, URZ ;  /* 0x0000005f444478a4 */ /* 0x000fc4000f8e02ff */
[----:B------:R-:W-:Y:S02]  /*4000*/  UIMAD UR67, UR67, 0x5e, URZ ;  /* 0x0000005e434378a4 */ /* 0x000fe4000f8e02ff */
[----:B------:R-:W-:Y:S01]  /*4010*/  UIMAD UR65, UR65, 0x5d, URZ ;  /* 0x0000005d414178a4 */ /* 0x000fe2000f8e02ff */
[----:B0-----:R-:W3:Y:S01]  /*4020*/  LDL.LU R11, [R1+0x38e0] ;  /* 0x0038e000010b7983 */ /* 0x001ee20000300800 */
[----:B------:R-:W-:Y:S02]  /*4030*/  UIMAD UR63, UR63, 0x5c, URZ ;  /* 0x0000005c3f3f78a4 */ /* 0x000fe4000f8e02ff */
[----:B------:R-:W-:Y:S01]  /*4040*/  UIMAD UR61, UR61, 0x5b, URZ ;  /* 0x0000005b3d3d78a4 */ /* 0x000fe2000f8e02ff */
[----:B------:R0:W-:Y:S01]  /*4050*/  STL [R1+0x30], R10 ;  /* 0x0000300a01007387 */ /* 0x0001e20000100800 */
[----:B------:R-:W-:Y:S02]  /*4060*/  UIMAD UR59, UR59, 0x5a, URZ ;  /* 0x0000005a3b3b78a4 */ /* 0x000fe4000f8e02ff */
[----:B------:R-:W-:-:S02]  /*4070*/  UIMAD UR57, UR57, 0x59, URZ ;  /* 0x00000059393978a4 */ /* 0x000fc4000f8e02ff */
[----:B------:R-:W-:Y:S02]  /*4080*/  UIMAD UR55, UR55, 0x58, URZ ;  /* 0x00000058373778a4 */ /* 0x000fe4000f8e02ff */
[----:B------:R-:W-:Y:S02]  /*4090*/  UIMAD UR53, UR53, 0x57, URZ ;  /* 0x00000057353578a4 */ /* 0x000fe4000f8e02ff */
[----:B------:R-:W-:Y:S01]  /*40a0*/  UIMAD UR51, UR51, 0x56, URZ ;  /* 0x00000056333378a4 */ /* 0x000fe2000f8e02ff */
[----:B0-----:R-:W3:Y:S01]  /*40b0*/  LDL.LU R10, [R1+0x38dc] ;  /* 0x0038dc00010a7983 */ /* 0x001ee20000300800 */
[----:B------:R-:W-:Y:S02]  /*40c0*/  UIMAD UR49, UR49, 0x55, URZ ;  /* 0x00000055313178a4 */ /* 0x000fe4000f8e02ff */
[----:B------:R-:W-:Y:S01]  /*40d0*/  UIMAD UR47, UR47, 0x54, URZ ;  /* 0x000000542f2f78a4 */ /* 0x000fe2000f8e02ff */
[----:B------:R0:W-:Y:S01]  /*40e0*/  STL [R1+0x2c], R9 ;  /* 0x00002c0901007387 */ /* 0x0001e20000100800 */
[----:B------:R-:W-:-:S02]  /*40f0*/  UIMAD UR45, UR45, 0x53, URZ ;  /* 0x000000532d2d78a4 */ /* 0x000fc4000f8e02ff */
[----:B------:R-:W-:Y:S02]  /*4100*/  UIMAD UR41, UR41, 0x52, URZ ;  /* 0x00000052292978a4 */ /* 0x000fe4000f8e02ff */
        /* <DEDUP_REMOVED lines=22> */
[----:B------:R-:W-:Y:S02]  /*4270*/  USHF.L.U32 UR9, UR9, 0x6, URZ ;  /* 0x0000000609097899 */ /* 0x000fe400080006ff */
[----:B------:R-:W-:-:S02]  /*4280*/  UIMAD UR8, UR8, 0x3f, URZ ;  /* 0x0000003f080878a4 */ /* 0x000fc4000f8e02ff */
[----:B------:R-:W-:Y:S02]  /*4290*/  UIMAD UR4, UR4, 0x3e, URZ ;  /* 0x0000003e040478a4 */ /* 0x000fe4000f8e02ff */
[----:B------:R-:W-:Y:S02]  /*42a0*/  UIMAD UR5, UR5, 0x3d, URZ ;  /* 0x0000003d050578a4 */ /* 0x000fe4000f8e02ff */
[----:B------:R-:W-:Y:S02]  /*42b0*/  UIMAD UR6, UR6, 0x3c, URZ ;  /* 0x0000003c060678a4 */ /* 0x000fe4000f8e02ff */
[----:B------:R-:W-:Y:S02]  /*42c0*/  UIMAD UR72, UR72, 0x3b, URZ ;  /* 0x0000003b484878a4 */ /* 0x000fe4000f8e02ff */
[----:B------:R-:W-:Y:S02]  /*42d0*/  UIMAD UR40, UR40, 0x3a, URZ ;  /* 0x0000003a282878a4 */ /* 0x000fe4000f8e02ff */
        /* <DEDUP_REMOVED lines=10> */
[----:B------:R-:W-:Y:S01]  /*4380*/  UIMAD UR36, UR36, 0x2f, URZ ;  /* 0x0000002f242478a4 */ /* 0x000fe2000f8e02ff */
[----:B------:R-:W0:Y:S01]  /*4390*/  LDCU UR28, c[0x0][0x3a8] ;  /* 0x00007500ff1c77ac */ /* 0x000e220008000800 */
[----:B------:R-:W1:Y:S01]  /*43a0*/  LDCU UR26, c[0x0][0x3a8] ;  /* 0x00007500ff1a77ac */ /* 0x000e620008000800 */
[----:B--2---:R-:W-:-:S05]  /*43b0*/  SEL R4, R3, R4, !P2 ;  /* 0x0000000403047207 */ /* 0x004fca0005000000 */
[----:B------:R3:W-:Y:S02]  /*43c0*/  STL [R1+0x20], R4 ;  /* 0x0000200401007387 */ /* 0x0007e40000100800 */
[C---:B---3--:R-:W-:Y:S02]  /*43d0*/  SEL R4, R3.reuse, R7, !P2 ;  /* 0x0000000703047207 */ /* 0x048fe40005000000 */
[----:B------:R-:W-:-:S03]  /*43e0*/  SEL R7, R3, R8, !P2 ;  /* 0x0000000803077207 */ /* 0x000fc60005000000 */
[----:B------:R-:W-:Y:S04]  /*43f0*/  STL [R1+0x8], R4 ;  /* 0x0000080401007387 */ /* 0x000fe80000100800 */
[----:B------:R2:W-:Y:S04]  /*4400*/  STL [R1+0xc], R7 ;  /* 0x00000c0701007387 */ /* 0x0005e80000100800 */
[----:B--2---:R-:W2:Y:S01]  /*4410*/  LDL.LU R7, [R1+0x28] ;  /* 0x0000280001077983 */ /* 0x004ea20000300800 */
[C---:B------:R-:W-:Y:S02]  /*4420*/  SEL R8, R3.reuse, R9, !P2 ;  /* 0x0000000903087207 */ /* 0x040fe40005000000 */
[----:B------:R-:W-:-:S03]  /*4430*/  SEL R4, R3, R10, !P2 ;  /* 0x0000000a03047207 */ /* 0x000fc60005000000 */
[----:B------:R-:W-:Y:S04]  /*4440*/  STL [R1+0x10], R8 ;  /* 0x0000100801007387 */ /* 0x000fe80000100800 */
[----:B--2---:R2:W-:Y:S04]  /*4450*/  STL [R1+0x38cc], R7 ;  /* 0x0038cc0701007387 */ /* 0x0045e80000100800 */
[----:B------:R3:W-:Y:S04]  /*4460*/  STL [R1+0x14], R4 ;  /* 0x0000140401007387 */ /* 0x0007e80000100800 */
[----:B--2---:R-:W2:Y:S01]  /*4470*/  LDL.LU R7, [R1] ;  /* 0x0000000001077983 */ /* 0x004ea20000300800 */
[----:B---3--:R-:W-:-:S03]  /*4480*/  SEL R4, R3, R11, !P2 ;  /* 0x0000000b03047207 */ /* 0x008fc60005000000 */
[----:B------:R-:W3:Y:S04]  /*4490*/  LDL.LU R8, [R1+0x24] ;  /* 0x0000240001087983 */ /* 0x000ee80000300800 */
[----:B------:R-:W2:Y:S04]  /*44a0*/  LDL.LU R9, [R1+0x20] ;  /* 0x0000200001097983 */ /* 0x000ea80000300800 */
[----:B------:R0:W-:Y:S04]  /*44b0*/  STL [R1+0x38c0], R4 ;  /* 0x0038c00401007387 */ /* 0x0001e80000100800 */
[----:B0-----:R-:W2:Y:S01]  /*44c0*/  LDL.LU R4, [R1+0x14] ;  /* 0x0000140001047983 */ /* 0x001ea20000300800 */
[----:B------:R-:W-:-:S05]  /*44d0*/  IMAD.MOV.U32 R11, RZ, RZ, R3 ;  /* 0x000000ffff0b7224 */ /* 0x000fca00078e0003 */
[C---:B------:R-:W-:Y:S01]  /*44e0*/  SEL R10, R11.reuse, R13, !P2 ;  /* 0x0000000d0b0a7207 */ /* 0x040fe20005000000 */
[----:B------:R-:W-:Y:S01]  /*44f0*/  IMAD.MOV.U32 R13, RZ, RZ, R11 ;  /* 0x000000ffff0d7224 */ /* 0x000fe200078e000b */
[----:B-----5:R-:W-:-:S04]  /*4500*/  SEL R3, R11, R12, !P2 ;  /* 0x0000000c0b037207 */ /* 0x020fc80005000000 */
[C---:B------:R-:W-:Y:S01]  /*4510*/  SEL R12, R13.reuse, R15, !P2 ;  /* 0x0000000f0d0c7207 */ /* 0x040fe20005000000 */
[----:B------:R-:W-:Y:S01]  /*4520*/  IMAD.MOV.U32 R15, RZ, RZ, R13 ;  /* 0x000000ffff0f7224 */ /* 0x000fe200078e000d */
[----:B----4-:R-:W-:-:S04]  /*4530*/  SEL R11, R13, R14, !P2 ;  /* 0x0000000e0d0b7207 */ /* 0x010fc80005000000 */
[C---:B------:R-:W-:Y:S01]  /*4540*/  SEL R14, R15.reuse, R17, !P2 ;  /* 0x000000110f0e7207 */ /* 0x040fe20005000000 */
[----:B------:R-:W-:Y:S01]  /*4550*/  IMAD.MOV.U32 R17, RZ, RZ, R15 ;  /* 0x000000ffff117224 */ /* 0x000fe200078e000f */
[----:B------:R-:W-:-:S04]  /*4560*/  SEL R13, R15, R16, !P2 ;  /* 0x000000100f0d7207 */ /* 0x000fc80005000000 */
[C---:B------:R-:W-:Y:S01]  /*4570*/  SEL R16, R17.reuse, R19, !P2 ;  /* 0x0000001311107207 */ /* 0x040fe20005000000 */
[----:B------:R-:W-:Y:S01]  /*4580*/  IMAD.MOV.U32 R19, RZ, RZ, R17 ;  /* 0x000000ffff137224 */ /* 0x000fe200078e0011 */
[----:B------:R-:W-:Y:S01]  /*4590*/  SEL R15, R17, R18, !P2 ;  /* 0x00000012110f7207 */ /* 0x000fe20005000000 */
[----:B--2---:R0:W-:Y:S04]  /*45a0*/  STL [R1+0x38c4], R4 ;  /* 0x0038c40401007387 */ /* 0x0041e80000100800 */
[----:B0-----:R-:W2:Y:S01]  /*45b0*/  LDL.LU R4, [R1+0x10] ;  /* 0x0000100001047983 */ /* 0x001ea20000300800 */
[C---:B------:R-:W-:Y:S01]  /*45c0*/  SEL R18, R19.reuse, R21, !P2 ;  /* 0x0000001513127207 */ /* 0x040fe20005000000 */
[----:B------:R-:W-:Y:S01]  /*45d0*/  IMAD.MOV.U32 R21, RZ, RZ, R19 ;  /* 0x000000ffff157224 */ /* 0x000fe200078e0013 */
[----:B------:R-:W-:-:S04]  /*45e0*/  SEL R17, R19, R20, !P2 ;  /* 0x0000001413117207 */ /* 0x000fc80005000000 */
        /* <DEDUP_REMOVED lines=9> */
[C---:B------:R-:W-:Y:S02]  /*4680*/  SEL R26, R29.reuse, R0, !P2 ;  /* 0x000000001d1a7207 */ /* 0x040fe40005000000 */
[C---:B------:R-:W-:Y:S02]  /*4690*/  SEL R0, R29.reuse, R2, !P2 ;  /* 0x000000021d007207 */ /* 0x040fe40005000000 */
[C---:B------:R-:W-:Y:S02]  /*46a0*/  SEL R25, R29.reuse, R28, !P2 ;  /* 0x0000001c1d197207 */ /* 0x040fe40005000000 */
[C---:B------:R-:W-:Y:S02]  /*46b0*/  SEL R28, R29.reuse, R5, !P2 ;  /* 0x000000051d1c7207 */ /* 0x040fe40005000000 */
[----:B------:R-:W-:Y:S01]  /*46c0*/  SEL R29, R29, R6, !P2 ;  /* 0x000000061d1d7207 */ /* 0x000fe20005000000 */
[----:B--2---:R0:W-:Y:S04]  /*46d0*/  STL [R1+0x38c8], R4 ;  /* 0x0038c80401007387 */ /* 0x0041e80000100800 */
[----:B0-----:R-:W2:Y:S04]  /*46e0*/  LDL.LU R4, [R1+0xc] ;  /* 0x00000c0001047983 */ /* 0x001ea80000300800 */
[----:B------:R-:W4:Y:S04]  /*46f0*/  LDL.LU R2, [R1+0x38] ;  /* 0x0000380001027983 */ /* 0x000f280000300800 */
[----:B------:R0:W-:Y:S04]  /*4700*/  STL [R1+0x4], R0 ;  /* 0x0000040001007387 */ /* 0x0001e80000100800 */
[----:B------:R-:W5:Y:S04]  /*4710*/  LDL.LU R5, [R1+0x30] ;  /* 0x0000300001057983 */ /* 0x000f680000300800 */
[----:B------:R-:W3:Y:S01]  /*4720*/  LDL.LU R6, [R1+0x2c] ;  /* 0x00002c0001067983 */ /* 0x000ee20000300800 */
[----:B0-----:R-:W-:-:S03]  /*4730*/  LEA.HI.X.SX32 R0, R27, UR27, 0x1, P0 ;  /* 0x0000001b1b007c11 */ /* 0x001fc600080f0eff */
[----:B------:R-:W3:Y:S01]  /*4740*/  LDL.LU R27, [R1+0x8] ;  /* 0x00000800011b7983 */ /* 0x000ee20000300800 */
[----:B------:R-:W-:-:S05]  /*4750*/  IMAD R7, R7, UR77, RZ ;  /* 0x0000004d07077c24 */ /* 0x000fca000f8e02ff */
[----:B------:R0:W-:Y:S04]  /*4760*/  STL [R1], R7 ;  /* 0x0000000701007387 */ /* 0x0001e80000100800 */
[----:B0-----:R-:W4:Y:S01]  /*4770*/  LDL.LU R7, [R1+0x38cc] ;  /* 0x0038cc0001077983 */ /* 0x001f220000300800 */
[----:B--2---:R-:W-:Y:S02]  /*4780*/  IMAD R4, R4, UR77, RZ ;  /* 0x0000004d04047c24 */ /* 0x004fe4000f8e02ff */
[----:B---3--:R-:W-:-:S05]  /*4790*/  IMAD R27, R27, UR77, RZ ;  /* 0x0000004d1b1b7c24 */ /* 0x008fca000f8e02ff */
[----:B------:R0:W-:Y:S04]  /*47a0*/  STL [R1+0x8], R27 ;  /* 0x0000081b01007387 */ /* 0x0001e80000100800 */
[----:B0-----:R-:W2:Y:S04]  /*47b0*/  LDL.LU R27, [R1+0x4] ;  /* 0x00000400011b7983 */ /* 0x001ea80000300800 */
[----:B------:R0:W-:Y:S04]  /*47c0*/  STL [R1+0xc], R4 ;  /* 0x00000c0401007387 */ /* 0x0001e80000100800 */
[----:B0-----:R-:W3:Y:S02]  /*47d0*/  LDL.LU R4, [R1+0x38c8] ;  /* 0x0038c80001047983 */ /* 0x001ee40000300800 */
[----:B---3--:R-:W-:-:S05]  /*47e0*/  IMAD R4, R4, UR77, RZ ;  /* 0x0000004d04047c24 */ /* 0x008fca000f8e02ff */
[----:B------:R0:W-:Y:S04]  /*47f0*/  STL [R1+0x10], R4 ;  /* 0x0000100401007387 */ /* 0x0001e80000100800 */
[----:B0-----:R-:W3:Y:S02]  /*4800*/  LDL.LU R4, [R1+0x38c4] ;  /* 0x0038c40001047983 */ /* 0x001ee40000300800 */
[----:B---3--:R-:W-:-:S05]  /*4810*/  IMAD R4, R4, UR77, RZ ;  /* 0x0000004d04047c24 */ /* 0x008fca000f8e02ff */
[----:B------:R0:W-:Y:S04]  /*4820*/  STL [R1+0x14], R4 ;  /* 0x0000140401007387 */ /* 0x0001e80000100800 */
[----:B0-----:R-:W3:Y:S01]  /*4830*/  LDL.LU R4, [R1+0x38c0] ;  /* 0x0038c00001047983 */ /* 0x001ee20000300800 */
[----:B------:R-:W-:Y:S02]  /*4840*/  IMAD R3, R3, UR77, RZ ;  /* 0x0000004d03037c24 */ /* 0x000fe4000f8e02ff */
[----:B------:R-:W-:Y:S02]  /*4850*/  IMAD R10, R10, UR77, RZ ;  /* 0x0000004d0a0a7c24 */ /* 0x000fe4000f8e02ff */
[----:B------:R-:W-:Y:S02]  /*4860*/  IMAD R11, R11, UR77, RZ ;  /* 0x0000004d0b0b7c24 */ /* 0x000fe4000f8e02ff */
[----:B------:R-:W-:-:S02]  /*4870*/  IMAD R12, R12, UR77, RZ ;  /* 0x0000004d0c0c7c24 */ /* 0x000fc4000f8e02ff */
[----:B------:R-:W-:Y:S02]  /*4880*/  IMAD R13, R13, UR77, RZ ;  /* 0x0000004d0d0d7c24 */ /* 0x000fe4000f8e02ff */
[----:B------:R-:W-:Y:S02]  /*4890*/  IMAD R14, R14, UR77, RZ ;  /* 0x0000004d0e0e7c24 */ /* 0x000fe4000f8e02ff */
[----:B------:R-:W-:Y:S02]  /*48a0*/  IMAD R15, R15, UR77, RZ ;  /* 0x0000004d0f0f7c24 */ /* 0x000fe4000f8e02ff */
[----:B------:R-:W-:Y:S02]  /*48b0*/  IMAD R16, R16, UR77, RZ ;  /* 0x0000004d10107c24 */ /* 0x000fe4000f8e02ff */
[----:B---3--:R-:W-:-:S05]  /*48c0*/  IMAD R4, R4, UR77, RZ ;  /* 0x0000004d04047c24 */ /* 0x008fca000f8e02ff */
[----:B------:R0:W-:Y:S04]  /*48d0*/  STL [R1+0x1c], R4 ;  /* 0x00001c0401007387 */ /* 0x0001e80000100800 */
[----:B0-----:R-:W3:Y:S04]  /*48e0*/  LDL.LU R4, [R1+0x38bc] ;  /* 0x0038bc0001047983 */ /* 0x001ee80000300800 */
[----:B------:R0:W-:Y:S04]  /*48f0*/  STL [R1+0x18], R3 ;  /* 0x0000180301007387 */ /* 0x0001e80000100800 */
[----:B0-----:R-:W2:Y:S04]  /*4900*/  LDL.LU R3, [R1+0x38b8] ;  /* 0x0038b80001037983 */ /* 0x001ea80000300800 */
[----:B------:R0:W-:Y:S04]  /*4910*/  STL [R1+0x38a0], R10 ;  /* 0x0038a00a01007387 */ /* 0x0001e80000100800 */
[----:B0-----:R-:W2:Y:S04]  /*4920*/  LDL.LU R10, [R1] ;  /* 0x00000000010a7983 */ /* 0x001ea80000300800 */
[----:B------:R-:W-:Y:S04]  /*4930*/  STL [R1+0x38a4], R11 ;  /* 0x0038a40b01007387 */ /* 0x000fe80000100800 */
[----:B------:R-:W-:Y:S04]  /*4940*/  STL [R1+0x389c], R12 ;  /* 0x00389c0c01007387 */ /* 0x000fe80000100800 */
[----:B------:R-:W-:Y:S04]  /*4950*/  STL [R1+0x38a8], R13 ;  /* 0x0038a80d01007387 */ /* 0x000fe80000100800 */
[----:B------:R-:W-:Y:S04]  /*4960*/  STL [R1+0x38ac], R14 ;  /* 0x0038ac0e01007387 */ /* 0x000fe80000100800 */
[----:B------:R0:W-:Y:S04]  /*4970*/  STL [R1+0x38b0], R15 ;  /* 0x0038b00f01007387 */ /* 0x0001e80000100800 */
[----:B------:R1:W-:Y:S04]  /*4980*/  STL [R1+0x38b4], R16 ;  /* 0x0038b41001007387 */ /* 0x0003e80000100800 */
[----:B0-----:R-:W3:Y:S04]  /*4990*/  LDL.LU R15, [R1+0x8] ;  /* 0x00000800010f7983 */ /* 0x001ee80000300800 */
[----:B------:R-:W3:Y:S01]  /*49a0*/  LDL.LU R14, [R1+0xc] ;  /* 0x00000c00010e7983 */ /* 0x000ee20000300800 */
[----:B----4-:R-:W-:Y:S01]  /*49b0*/  LEA.HI.X.SX32 R2, R2, UR27, 0x1, P5 ;  /* 0x0000001b02027c11 */ /* 0x010fe2000a8f0eff */
[----:B-----5:R-:W-:Y:S01]  /*49c0*/  IMAD R5, R5, UR77, RZ ;  /* 0x0000004d05057c24 */ /* 0x020fe2000f8e02ff */
[----:B------:R-:W-:Y:S01]  /*49d0*/  UIMAD UR28, UR28, 0x2e, URZ ;  /* 0x0000002e1c1c78a4 */ /* 0x000fe2000f8e02ff */
[----:B------:R-:W-:Y:S01]  /*49e0*/  IMAD R6, R6, UR77, RZ ;  /* 0x0000004d06067c24 */ /* 0x000fe2000f8e02ff */
[----:B-1----:R-:W-:Y:S01]  /*49f0*/  UIMAD UR26, UR26, 0x2d, URZ ;  /* 0x0000002d1a1a78a4 */ /* 0x002fe2000f8e02ff */
[----:B------:R-:W-:Y:S01]  /*4a00*/  IMAD R7, R7, UR77, RZ ;  /* 0x0000004d07077c24 */ /* 0x000fe2000f8e02ff */
[----:B------:R-:W-:Y:S01]  /*4a10*/  SHF.R.S32.HI R16, RZ, 0x1f, R5 ;  /* 0x0000001fff107819 */ /* 0x000fe20000011405 */
[----:B------:R-:W-:Y:S01]  /*4a20*/  IMAD R8, R8, UR77, RZ ;  /* 0x0000004d08087c24 */ /* 0x000fe2000f8e02ff */
[----:B------:R-:W0:Y:S01]  /*4a30*/  LDCU UR27, c[0x0][0x3a8] ;  /* 0x00007500ff1b77ac */ /* 0x000e220008000800 */
[----:B------:R-:W-:Y:S01]  /*4a40*/  IMAD R9, R9, UR77, RZ ;  /* 0x0000004d09097c24 */ /* 0x000fe2000f8e02ff */
[----:B--2---:R-:W-:-:S02]  /*4a50*/  SHF.R.S32.HI R12, RZ, 0x1f, R10 ;  /* 0x0000001fff0c7819 */ /* 0x004fc4000001140a */
[C---:B------:R-:W-:Y:S02]  /*4a60*/  IADD3 R11, P6, PT, R10.reuse, R3, RZ ;  /* 0x000000030a0b7210 */ /* 0x040fe40007fde0ff */
[----:B---3--:R-:W-:-:S03]  /*4a70*/  IADD3 R10, P5, PT, R10, R4, RZ ;  /* 0x000000040a0a7210 */ /* 0x008fc60007fbe0ff */
[----:B------:R1:W-:Y:S04]  /*4a80*/  STL [R1+0x3650], R11 ;  /* 0x0036500b01007387 */ /* 0x0003e80000100800 */
[----:B------:R2:W-:Y:S04]  /*4a90*/  STL [R1+0x3648], R10 ;  /* 0x0036480a01007387 */ /* 0x0005e80000100800 */
[----:B------:R-:W3:Y:S01]  /*4aa0*/  LDL.LU R13, [R1+0x10] ;  /* 0x00001000010d7983 */ /* 0x000ee20000300800 */
[C---:B-1----:R-:W-:Y:S02]  /*4ab0*/  IADD3 R11, P3, PT, R5.reuse, R3, RZ ;  /* 0x00000003050b7210 */ /* 0x042fe40007f7e0ff */
[----:B--2---:R-:W-:-:S03]  /*4ac0*/  IADD3 R10, P2, PT, R5, R4, RZ ;  /* 0x00000004050a7210 */ /* 0x004fc60007f5e0ff */
[----:B------:R1:W-:Y:S04]  /*4ad0*/  STL [R1+0x364c], R11 ;  /* 0x00364c0b01007387 */ /* 0x0003e80000100800 */
[----:B------:R2:W-:Y:S01]  /*4ae0*/  STL [R1+0x3640], R10 ;  /* 0x0036400a01007387 */ /* 0x0005e20000100800 */
[----:B-1----:R-:W-:-:S05]  /*4af0*/  IADD3 R11, P1, PT, R6, R3, RZ ;  /* 0x00000003060b7210 */ /* 0x002fca0007f3e0ff */
[----:B------:R1:W-:Y:S01]  /*4b00*/  STL [R1+0x3644], R11 ;  /* 0x0036440b01007387 */ /* 0x0003e20000100800 */
[----:B--2---:R-:W-:-:S03]  /*4b10*/  IADD3 R10, P0, PT, R6, R4, RZ ;  /* 0x00000004060a7210 */ /* 0x004fc60007f1e0ff */
[----:B-1----:R-:W2:Y:S04]  /*4b20*/  LDL.LU R11, [R1+0x14] ;  /* 0x00001400010b7983 */ /* 0x002ea80000300800 */
[----:B------:R1:W-:Y:S02]  /*4b30*/  STL [R1+0x3638], R10 ;  /* 0x0036380a01007387 */ /* 0x0003e40000100800 */
[----:B-1----:R-:W-:-:S05]  /*4b40*/  IADD3 R10, P4, PT, R7, R3, RZ ;  /* 0x00000003070a7210 */ /* 0x002fca0007f9e0ff */
[----:B------:R1:W-:Y:S01]  /*4b50*/  STL [R1+0x363c], R10 ;  /* 0x00363c0a01007387 */ /* 0x0003e20000100800 */
[----:B------:R-:W-:Y:S01]  /*4b60*/  SHF.R.S32.HI R5, RZ, 0x1f, R6 ;  /* 0x0000001fff057819 */ /* 0x000fe20000011406 */
[----:B-1----:R-:W-:-:S05]  /*4b70*/  IMAD.X R10, R12, 0x1, R0, P6 ;  /* 0x000000010c0a7824 */ /* 0x002fca00030e0600 */
[----:B------:R1:W-:Y:S01]  /*4b80*/  STL [R1+0x3634], R10 ;  /* 0x0036340a01007387 */ /* 0x0003e20000100800 */
[----:B------:R-:W-:Y:S01]  /*4b90*/  SHF.R.S32.HI R6, RZ, 0x1f, R7 ;  /* 0x0000001fff067819 */ /* 0x000fe20000011407 */
[----:B------:R-:W-:Y:S01]  /*4ba0*/  IMAD.X R12, R12, 0x1, R2, P5 ;  /* 0x000000010c0c7824 */ /* 0x000fe200028e0602 */
[----:B------:R-:W-:Y:S01]  /*4bb0*/  IADD3 R7, P6, PT, R7, R4, RZ ;  /* 0x0000000407077210 */ /* 0x000fe20007fde0ff */
[----:B-1----:R-:W4:Y:S04]  /*4bc0*/  LDL.LU R10, [R1+0x1c] ;  /* 0x00001c00010a7983 */ /* 0x002f280000300800 */
[----:B------:R-:W-:Y:S04]  /*4bd0*/  STL [R1+0x3630], R7 ;  /* 0x0036300701007387 */ /* 0x000fe80000100800 */
[----:B------:R1:W-:Y:S02]  /*4be0*/  STL [R1+0x3624], R12 ;  /* 0x0036240c01007387 */ /* 0x0003e40000100800 */
[----:B-1----:R-:W-:-:S05]  /*4bf0*/  IADD3 R12, P5, PT, R8, R3, RZ ;  /* 0x00000003080c7210 */ /* 0x002fca0007fbe0ff */
[----:B------:R1:W-:Y:S02]  /*4c00*/  STL [R1+0x362c], R12 ;  /* 0x00362c0c01007387 */ /* 0x0003e40000100800 */
[----:B-1----:R-:W-:-:S05]  /*4c10*/  IMAD.X R12, R16, 0x1, R0, P3 ;  /* 0x00000001100c7824 */ /* 0x002fca00018e0600 */
[----:B------:R1:W-:Y:S04]  /*4c20*/  STL [R1+0x3628], R12 ;  /* 0x0036280c01007387 */ /* 0x0003e80000100800 */
[----:B-1----:R-:W5:Y:S01]  /*4c30*/  LDL.LU R12, [R1+0x18] ;  /* 0x00001800010c7983 */ /* 0x002f620000300800 */
[----:B------:R-:W-:Y:S01]  /*4c40*/  SHF.R.S32.HI R7, RZ, 0x1f, R8 ;  /* 0x0000001fff077819 */ /* 0x000fe20000011408 */
[----:B------:R-:W-:Y:S01]  /*4c50*/  IMAD.X R16, R16, 0x1, R2, P2 ;  /* 0x0000000110107824 */ /* 0x000fe200010e0602 */
[----:B------:R-:W-:-:S05]  /*4c60*/  IADD3 R8, P3, PT, R8, R4, RZ ;  /* 0x0000000408087210 */ /* 0x000fca0007f7e0ff */
[----:B------:R-:W-:Y:S04]  /*4c70*/  STL [R1+0x3620], R8 ;  /* 0x0036200801007387 */ /* 0x000fe80000100800 */
[----:B------:R1:W-:Y:S02]  /*4c80*/  STL [R1+0x3614], R16 ;  /* 0x0036141001007387 */ /* 0x0003e40000100800 */
[----:B-1----:R-:W-:Y:S02]  /*4c90*/  IADD3 R16, P2, PT, R9, R3, RZ ;  /* 0x0000000309107210 */ /* 0x002fe40007f5e0ff */
[----:B------:R-:W-:-:S03]  /*4ca0*/  SHF.R.S32.HI R8, RZ, 0x1f, R9 ;  /* 0x0000001fff087819 */ /* 0x000fc60000011409 */
[----:B------:R1:W-:Y:S02]  /*4cb0*/  STL [R1+0x361c], R16 ;  /* 0x00361c1001007387 */ /* 0x0003e40000100800 */
[----:B-1----:R-:W-:Y:S01]  /*4cc0*/  IMAD.X R16, R5, 0x1, R0, P1 ;  /* 0x0000000105107824 */ /* 0x002fe200008e0600 */
[----:B------:R-:W-:Y:S01]  /*4cd0*/  IADD3 R9, P1, PT, R9, R4, RZ ;  /* 0x0000000409097210 */ /* 0x000fe20007f3e0ff */
[----:B------:R-:W-:-:S03]  /*4ce0*/  IMAD.X R5, R5, 0x1, R2, P0 ;  /* 0x0000000105057824 */ /* 0x000fc600000e0602 */
[----:B------:R1:W-:Y:S04]  /*4cf0*/  STL [R1+0x3618], R16 ;  /* 0x0036181001007387 */ /* 0x0003e80000100800 */
[----:B-1----:R-:W5:Y:S04]  /*4d00*/  LDL.LU R16, [R1+0x38b4] ;  /* 0x0038b40001107983 */ /* 0x002f680000300800 */
[----:B------:R-:W-:Y:S04]  /*4d10*/  STL [R1+0x3610], R9 ;  /* 0x0036100901007387 */ /* 0x000fe80000100800 */
[----:B------:R1:W-:Y:S02]  /*4d20*/  STL [R1+0x3604], R5 ;  /* 0x0036040501007387 */ /* 0x0003e40000100800 */
[----:B-1----:R-:W-:-:S05]  /*4d30*/  IADD3 R5, P0, PT, R15, R3, RZ ;  /* 0x000000030f057210 */ /* 0x002fca0007f1e0ff */
[----:B------:R1:W-:Y:S01]  /*4d40*/  STL [R1+0x360c], R5 ;  /* 0x00360c0501007387 */ /* 0x0003e20000100800 */
[----:B------:R-:W-:Y:S01]  /*4d50*/  SHF.R.S32.HI R9, RZ, 0x1f, R15 ;  /* 0x0000001fff097819 */ /* 0x000fe2000001140f */
[C---:B-1----:R-:W-:Y:S02]  /*4d60*/  IMAD.X R5, R6.reuse, 0x1, R0, P4 ;  /* 0x0000000106057824 */ /* 0x042fe400020e0600 */
[----:B------:R-:W-:-:S03]  /*4d70*/  IMAD.X R6, R6, 0x1, R2, P6 ;  /* 0x0000000106067824 */ /* 0x000fc600030e0602 */
[----:B------:R1:W-:Y:S02]  /*4d80*/  STL [R1+0x3608], R5 ;  /* 0x0036080501007387 */ /* 0x0003e40000100800 */
[----:B-1----:R-:W-:Y:S02]  /*4d90*/  IADD3 R5, P4, PT, R15, R4, RZ ;  /* 0x000000040f057210 */ /* 0x002fe40007f9e0ff */
[----:B------:R-:W5:Y:S04]  /*4da0*/  LDL.LU R15, [R1+0x38b0] ;  /* 0x0038b000010f7983 */ /* 0x000f680000300800 */
        /* <DEDUP_REMOVED lines=12> */
[----:B---3--:R-:W-:-:S05]  /*4e70*/  IADD3 R7, P3, PT, R13, R3, RZ ;  /* 0x000000030d077210 */ /* 0x008fca0007f7e0ff */
[----:B------:R1:W-:Y:S01]  /*4e80*/  STL [R1+0x35ec], R7 ;  /* 0x0035ec0701007387 */ /* 0x0003e20000100800 */
[----:B------:R-:W-:Y:S01]  /*4e90*/  SHF.R.S32.HI R6, RZ, 0x1f, R13 ;  /* 0x0000001fff067819 */ /* 0x000fe2000001140d */
[C---:B-1----:R-:W-:Y:S02]  /*4ea0*/  IMAD.X R7, R8.reuse, 0x1, R0, P2 ;  /* 0x0000000108077824 */ /* 0x042fe400010e0600 */
[----:B------:R-:W-:-:S03]  /*4eb0*/  IMAD.X R8, R8, 0x1, R2, P1 ;  /* 0x0000000108087824 */ /* 0x000fc600008e0602 */
[----:B------:R1:W-:Y:S02]  /*4ec0*/  STL [R1+0x35e8], R7 ;  /* 0x0035e80701007387 */ /* 0x0003e40000100800 */
[----:B-1----:R-:W-:Y:S02]  /*4ed0*/  IADD3 R7, P2, PT, R13, R4, RZ ;  /* 0x000000040d077210 */ /* 0x002fe40007f5e0ff */
[----:B------:R-:W3:Y:S04]  /*4ee0*/  LDL.LU R13, [R1+0x38a8] ;  /* 0x0038a800010d7983 */ /* 0x000ee80000300800 */
[----:B------:R-:W-:Y:S04]  /*4ef0*/  STL [R1+0x35e0], R7 ;  /* 0x0035e00701007387 */ /* 0x000fe80000100800 */
[----:B------:R2:W-:Y:S02]  /*4f00*/  STL [R1+0x35d4], R8 ;  /* 0x0035d40801007387 */ /* 0x0005e40000100800 */
[----:B--2---:R-:W-:-:S05]  /*4f10*/  IADD3 R8, P1, PT, R11, R3, RZ ;  /* 0x000000030b087210 */ /* 0x004fca0007f3e0ff */
[----:B------:R1:W-:Y:S01]  /*4f20*/  STL [R1+0x35dc], R8 ;  /* 0x0035dc0801007387 */ /* 0x0003e20000100800 */
[----:B------:R-:W-:Y:S01]  /*4f30*/  SHF.R.S32.HI R7, RZ, 0x1f, R11 ;  /* 0x0000001fff077819 */ /* 0x000fe2000001140b */
[C---:B-1----:R-:W-:Y:S02]  /*4f40*/  IMAD.X R8, R9.reuse, 0x1, R0, P0 ;  /* 0x0000000109087824 */ /* 0x042fe400000e0600 */
[----:B------:R-:W-:-:S03]  /*4f50*/  IMAD.X R9, R9, 0x1, R2, P4 ;  /* 0x0000000109097824 */ /* 0x000fc600020e0602 */
[----:B------:R1:W-:Y:S02]  /*4f60*/  STL [R1+0x35d8], R8 ;  /* 0x0035d80801007387 */ /* 0x0003e40000100800 */
[----:B-1----:R-:W-:Y:S02]  /*4f70*/  IADD3 R8, P0, PT, R11, R4, RZ ;  /* 0x000000040b087210 */ /* 0x002fe40007f1e0ff */
[----:B------:R-:W2:Y:S04]  /*4f80*/  LDL.LU R11, [R1+0x38a4] ;  /* 0x0038a400010b7983 */ /* 0x000ea80000300800 */
[----:B------:R-:W-:Y:S04]  /*4f90*/  STL [R1+0x35d0], R8 ;  /* 0x0035d00801007387 */ /* 0x000fe80000100800 */
[----:B------:R4:W-:Y:S02]  /*4fa0*/  STL [R1+0x35c4], R9 ;  /* 0x0035c40901007387 */ /* 0x0009e40000100800 */
[----:B----4-:R-:W-:-:S05]  /*4fb0*/  IADD3 R9, P4, PT, R10, R3, RZ ;  /* 0x000000030a097210 */ /* 0x010fca0007f9e0ff */
[----:B------:R1:W-:Y:S01]  /*4fc0*/  STL [R1+0x35cc], R9 ;  /* 0x0035cc0901007387 */ /* 0x0003e20000100800 */
[----:B------:R-:W-:Y:S01]  /*4fd0*/  SHF.R.S32.HI R8, RZ, 0x1f, R10 ;  /* 0x0000001fff087819 */ /* 0x000fe2000001140a */
[----:B-1----:R-:W-:-:S05]  /*4fe0*/  IMAD.X R9, R5, 0x1, R0, P6 ;  /* 0x0000000105097824 */ /* 0x002fca00030e0600 */
[----:B------:R1:W-:Y:S01]  /*4ff0*/  STL [R1+0x35c8], R9 ;  /* 0x0035c80901007387 */ /* 0x0003e20000100800 */
[----:B------:R-:W-:Y:S01]  /*5000*/  IMAD.X R5, R5, 0x1, R2, P5 ;  /* 0x0000000105057824 */ /* 0x000fe200028e0602 */
[----:B-1----:R-:W-:Y:S02]  /*5010*/  IADD3 R9, P6, PT, R10, R4, RZ ;  /* 0x000000040a097210 */ /* 0x002fe40007fde0ff */
[----:B------:R-:W4:Y:S04]  /*5020*/  LDL.LU R10, [R1+0x38a0] ;  /* 0x0038a000010a7983 */ /* 0x000f280000300800 */
[----:B------:R-:W-:Y:S04]  /*5030*/  STL [R1+0x35c0], R9 ;  /* 0x0035c00901007387 */ /* 0x000fe80000100800 */
[----:B------:R5:W-:Y:S02]  /*5040*/  STL [R1+0x35b4], R5 ;  /* 0x0035b40501007387 */ /* 0x000be40000100800 */
[----:B-----5:R-:W-:-:S05]  /*5050*/  IADD3 R5, P5, PT, R12, R3, RZ ;  /* 0x000000030c057210 */ /* 0x020fca0007fbe0ff */
[----:B------:R1:W-:Y:S01]  /*5060*/  STL [R1+0x35bc], R5 ;  /* 0x0035bc0501007387 */ /* 0x0003e20000100800 */
[----:B------:R-:W-:Y:S01]  /*5070*/  SHF.R.S32.HI R9, RZ, 0x1f, R12 ;  /* 0x0000001fff097819 */ /* 0x000fe2000001140c */
[----:B-1----:R-:W-:-:S05]  /*5080*/  IMAD.X R5, R6, 0x1, R0, P3 ;  /* 0x0000000106057824 */ /* 0x002fca00018e0600 */
[----:B------:R1:W-:Y:S02]  /*5090*/  STL [R1+0x35b8], R5 ;  /* 0x0035b80501007387 */ /* 0x0003e40000100800 */
[----:B-1----:R-:W-:Y:S02]  /*50a0*/  IADD3 R5, P3, PT, R12, R4, RZ ;  /* 0x000000040c057210 */ /* 0x002fe40007f7e0ff */
[----:B------:R-:W5:Y:S01]  /*50b0*/  LDL.LU R12, [R1+0x389c] ;  /* 0x00389c00010c7983 */ /* 0x000f620000300800 */
[----:B------:R-:W-:-:S03]  /*50c0*/  IMAD.X R6, R6, 0x1, R2, P2 ;  /* 0x0000000106067824 */ /* 0x000fc600010e0602 */
[----:B------:R-:W-:Y:S04]  /*50d0*/  STL [R1+0x35b0], R5 ;  /* 0x0035b00501007387 */ /* 0x000fe80000100800 */
[----:B------:R4:W-:Y:S01]  /*50e0*/  STL [R1+0x35a4], R6 ;  /* 0x0035a40601007387 */ /* 0x0009e20000100800 */
        /* <DEDUP_REMOVED lines=8> */
[----:B------:R-:W-:Y:S02]  /*5170*/  IMAD R25, R25, UR77, RZ ;  /* 0x0000004d19197c24 */ /* 0x000fe4000f8e02ff */
[----:B------:R-:W-:Y:S01]  /*5180*/  IMAD R26, R26, UR77, RZ ;  /* 0x0000004d1a1a7c24 */ /* 0x000fe2000f8e02ff */
[----:B----4-:R-:W-:-:S02]  /*5190*/  IADD3 R6, P2, PT, R10, R3, RZ ;  /* 0x000000030a067210 */ /* 0x010fc40007f5e0ff */
[----:B------:R-:W-:-:S03]  /*51a0*/  SHF.R.S32.HI R5, RZ, 0x1f, R10 ;  /* 0x0000001fff057819 */ /* 0x000fc6000001140a */
[----:B------:R1:W-:Y:S02]  /*51b0*/  STL [R1+0x35ac], R6 ;  /* 0x0035ac0601007387 */ /* 0x0003e40000100800 */
[C---:B-1----:R-:W-:Y:S01]  /*51c0*/  IMAD.X R6, R7.reuse, 0x1, R0, P1 ;  /* 0x0000000107067824 */ /* 0x042fe200008e0600 */
[----:B------:R-:W-:Y:S01]  /*51d0*/  IADD3 R10, P1, PT, R10, R4, RZ ;  /* 0x000000040a0a7210 */ /* 0x000fe20007f3e0ff */
[----:B------:R-:W-:-:S03]  /*51e0*/  IMAD.X R7, R7, 0x1, R2, P0 ;  /* 0x0000000107077824 */ /* 0x000fc600000e0602 */
[----:B------:R-:W-:Y:S04]  /*51f0*/  STL [R1+0x35a8], R6 ;  /* 0x0035a80601007387 */ /* 0x000fe80000100800 */
[----:B------:R2:W-:Y:S04]  /*5200*/  STL [R1+0x35a0], R10 ;  /* 0x0035a00a01007387 */ /* 0x0005e80000100800 */
[----:B------:R1:W-:Y:S01]  /*5210*/  STL [R1+0x3594], R7 ;  /* 0x0035940701007387 */ /* 0x0003e20000100800 */
[----:B--2---:R-:W-:Y:S01]  /*5220*/  IADD3 R10, P0, PT, R11, R3, RZ ;  /* 0x000000030b0a7210 */ /* 0x004fe20007f1e0ff */
[----:B-1----:R-:W-:-:S04]  /*5230*/  IMAD.X R7, R8, 0x1, R0, P4 ;  /* 0x0000000108077824 */ /* 0x002fc800020e0600 */
[----:B------:R1:W-:Y:S01]  /*5240*/  STL [R1+0x359c], R10 ;  /* 0x00359c0a01007387 */ /* 0x0003e20000100800 */
[----:B------:R-:W-:-:S03]  /*5250*/  SHF.R.S32.HI R6, RZ, 0x1f, R11 ;  /* 0x0000001fff067819 */ /* 0x000fc6000001140b */
[----:B------:R-:W-:Y:S01]  /*5260*/  STL [R1+0x3598], R7 ;  /* 0x0035980701007387 */ /* 0x000fe20000100800 */
[----:B-1----:R-:W-:Y:S01]  /*5270*/  IADD3 R10, P4, PT, R11, R4, RZ ;  /* 0x000000040b0a7210 */ /* 0x002fe20007f9e0ff */
[----:B------:R-:W-:Y:S01]  /*5280*/  IMAD.X R11, R8, 0x1, R2, P6 ;  /* 0x00000001080b7824 */ /* 0x000fe200030e0602 */
[----:B-----5:R-:W-:-:S03]  /*5290*/  IADD3 R8, P6, PT, R12, R3, RZ ;  /* 0x000000030c087210 */ /* 0x020fc60007fde0ff */
[----:B------:R1:W-:Y:S04]  /*52a0*/  STL [R1+0x3590], R10 ;  /* 0x0035900a01007387 */ /* 0x0003e80000100800 */
[----:B------:R2:W-:Y:S01]  /*52b0*/  STL [R1+0x3584], R11 ;  /* 0x0035840b01007387 */ /* 0x0005e20000100800 */
[----:B-1----:R-:W-:-:S03]  /*52c0*/  IMAD.X R10, R9, 0x1, R0, P5 ;  /* 0x00000001090a7824 */ /* 0x002fc600028e0600 */
[----:B------:R-:W-:Y:S01]  /*52d0*/  STL [R1+0x358c], R8 ;  /* 0x00358c0801007387 */ /* 0x000fe20000100800 */
[----:B--2---:R-:W-:-:S03]  /*52e0*/  IADD3 R11, P5, PT, R12, R4, RZ ;  /* 0x000000040c0b7210 */ /* 0x004fc60007fbe0ff */
[----:B------:R1:W-:Y:S04]  /*52f0*/  STL [R1+0x3588], R10 ;  /* 0x0035880a01007387 */ /* 0x0003e80000100800 */
[----:B------:R2:W-:Y:S01]  /*5300*/  STL [R1+0x3580], R11 ;  /* 0x0035800b01007387 */ /* 0x0005e20000100800 */
[----:B-1----:R-:W-:Y:S01]  /*5310*/  IMAD.X R10, R9, 0x1, R2, P3 ;  /* 0x00000001090a7824 */ /* 0x002fe200018e0602 */
[----:B---3--:R-:W-:Y:S01]  /*5320*/  IADD3 R9, P3, PT, R13, R3, RZ ;  /* 0x000000030d097210 */ /* 0x008fe20007f7e0ff */
[----:B--2---:R-:W-:-:S03]  /*5330*/  IMAD.X R11, R5, 0x1, R0, P2 ;  /* 0x00000001050b7824 */ /* 0x004fc600010e0600 */
[----:B------:R1:W-:Y:S01]  /*5340*/  STL [R1+0x3574], R10 ;  /* 0x0035740a01007387 */ /* 0x0003e20000100800 */
[----:B------:R-:W-:-:S03]  /*5350*/  IMAD.X R5, R5, 0x1, R2, P1 ;  /* 0x0000000105057824 */ /* 0x000fc600008e0602 */
[----:B------:R-:W-:Y:S01]  /*5360*/  STL [R1+0x357c], R9 ;  /* 0x00357c0901007387 */ /* 0x000fe20000100800 */
[----:B-1----:R-:W-:-:S03]  /*5370*/  IADD3 R10, P2, PT, R13, R4, RZ ;  /* 0x000000040d0a7210 */ /* 0x002fc60007f5e0ff */
[----:B------:R1:W-:Y:S01]  /*5380*/  STL [R1+0x3578], R11 ;  /* 0x0035780b01007387 */ /* 0x0003e20000100800 */
[----:B------:R-:W-:-:S03]  /*5390*/  SHF.R.S32.HI R7, RZ, 0x1f, R12 ;  /* 0x0000001fff077819 */ /* 0x000fc6000001140c */
[----:B------:R2:W-:Y:S04]  /*53a0*/  STL [R1+0x3570], R10 ;  /* 0x0035700a01007387 */ /* 0x0005e80000100800 */
[----:B------:R3:W-:Y:S01]  /*53b0*/  STL [R1+0x3564], R5 ;  /* 0x0035640501007387 */ /* 0x0007e20000100800 */
[----:B-1----:R-:W-:Y:S01]  /*53c0*/  IADD3 R11, P1, PT, R14, R3, RZ ;  /* 0x000000030e0b7210 */ /* 0x002fe20007f3e0ff */
[----:B--2---:R-:W-:-:S04]  /*53d0*/  IMAD.X R10, R6, 0x1, R0, P0 ;  /* 0x00000001060a7824 */ /* 0x004fc800000e0600 */
[----:B------:R-:W-:Y:S01]  /*53e0*/  STL [R1+0x356c], R11 ;  /* 0x00356c0b01007387 */ /* 0x000fe20000100800 */
[----:B------:R-:W-:Y:S01]  /*53f0*/  IMAD.X R6, R6, 0x1, R2, P4 ;  /* 0x0000000106067824 */ /* 0x000fe200020e0602 */
[----:B---3--:R-:W-:Y:S02]  /*5400*/  IADD3 R5, P0, PT, R14, R4, RZ ;  /* 0x000000040e057210 */ /* 0x008fe40007f1e0ff */
[----:B------:R1:W-:Y:S04]  /*5410*/  STL [R1+0x3568], R10 ;  /* 0x0035680a01007387 */ /* 0x0003e80000100800 */
[----:B------:R2:W-:Y:S01]  /*5420*/  STL [R1+0x3560], R5 ;  /* 0x0035600501007387 */ /* 0x0005e20000100800 */
[----:B------:R-:W-:-:S03]  /*5430*/  SHF.R.S32.HI R8, RZ, 0x1f, R13 ;  /* 0x0000001fff087819 */ /* 0x000fc6000001140d */
[----:B------:R3:W-:Y:S01]  /*5440*/  STL [R1+0x3554], R6 ;  /* 0x0035540601007387 */ /* 0x0007e20000100800 */
[----:B-1----:R-:W-:Y:S01]  /*5450*/  IADD3 R10, P4, PT, R15, R3, RZ ;  /* 0x000000030f0a7210 */ /* 0x002fe20007f9e0ff */
[----:B--2---:R-:W-:-:S04]  /*5460*/  IMAD.X R5, R7, 0x1, R0, P6 ;  /* 0x0000000107057824 */ /* 0x004fc800030e0600 */
[----:B------:R-:W-:Y:S01]  /*5470*/  STL [R1+0x355c], R10 ;  /* 0x00355c0a01007387 */ /* 0x000fe20000100800 */
[----:B---3--:R-:W-:-:S03]  /*5480*/  IADD3 R6, P6, PT, R15, R4, RZ ;  /* 0x000000040f067210 */ /* 0x008fc60007fde0ff */
[----:B------:R1:W-:Y:S04]  /*5490*/  STL [R1+0x3558], R5 ;  /* 0x0035580501007387 */ /* 0x0003e80000100800 */
[----:B------:R2:W-:Y:S01]  /*54a0*/  STL [R1+0x3550], R6 ;  /* 0x0035500601007387 */ /* 0x0005e20000100800 */
[----:B-1----:R-:W-:Y:S02]  /*54b0*/  IMAD.X R5, R7, 0x1, R2, P5 ;  /* 0x0000000107057824 */ /* 0x002fe400028e0602 */
[----:B------:R-:W-:Y:S01]  /*54c0*/  IMAD.X R7, R8, 0x1, R0, P3 ;  /* 0x0000000108077824 */ /* 0x000fe200018e0600 */
[----:B--2---:R-:W-:Y:S02]  /*54d0*/  IADD3 R6, P5, PT, R16, R3, RZ ;  /* 0x0000000310067210 */ /* 0x004fe40007fbe0ff */
[----:B------:R1:W-:Y:S01]  /*54e0*/  STL [R1+0x3544], R5 ;  /* 0x0035440501007387 */ /* 0x0003e20000100800 */
[----:B------:R-:W-:-:S03]  /*54f0*/  SHF.R.S32.HI R9, RZ, 0x1f, R14 ;  /* 0x0000001fff097819 */ /* 0x000fc6000001140e */
[----:B------:R-:W-:Y:S04]  /*5500*/  STL [R1+0x354c], R6 ;  /* 0x00354c0601007387 */ /* 0x000fe80000100800 */
[----:B------:R2:W-:Y:S01]  /*5510*/  STL [R1+0x3548], R7 ;  /* 0x0035480701007387 */ /* 0x0005e20000100800 */
[----:B-1----:R-:W-:-:S05]  /*5520*/  IADD3 R5, P3, PT, R16, R4, RZ ;  /* 0x0000000410057210 */ /* 0x002fca0007f7e0ff */
[----:B------:R1:W-:Y:S01]  /*5530*/  STL [R1+0x3540], R5 ;  /* 0x0035400501007387 */ /* 0x0003e20000100800 */
[----:B--2---:R-:W-:Y:S02]  /*5540*/  IMAD.X R7, R8, 0x1, R2, P2 ;  /* 0x0000000108077824 */ /* 0x004fe400010e0602 */
[----:B------:R-:W-:Y:S01]  /*5550*/  IMAD.X R8, R9, 0x1, R0, P1 ;  /* 0x0000000109087824 */ /* 0x000fe200008e0600 */
[----:B------:R-:W-:Y:S02]  /*5560*/  SHF.R.S32.HI R11, RZ, 0x1f, R15 ;  /* 0x0000001fff0b7819 */ /* 0x000fe4000001140f */
[----:B------:R2:W-:Y:S01]  /*5570*/  STL [R1+0x3534], R7 ;  /* 0x0035340701007387 */ /* 0x0005e20000100800 */
[----:B-1----:R-:W-:-:S05]  /*5580*/  IADD3 R5, P2, PT, R17, R3, RZ ;  /* 0x0000000311057210 */ /* 0x002fca0007f5e0ff */
[----:B------:R-:W-:Y:S01]  /*5590*/  STL [R1+0x353c], R5 ;  /* 0x00353c0501007387 */ /* 0x000fe20000100800 */
[----:B--2---:R-:W-:-:S03]  /*55a0*/  IADD3 R7, P1, PT, R17, R4, RZ ;  /* 0x0000000411077210 */ /* 0x004fc60007f3e0ff */
[----:B------:R1:W-:Y:S04]  /*55b0*/  STL [R1+0x3538], R8 ;  /* 0x0035380801007387 */ /* 0x0003e80000100800 */
[----:B------:R2:W-:Y:S01]  /*55c0*/  STL [R1+0x3530], R7 ;  /* 0x0035300701007387 */ /* 0x0005e20000100800 */
[----:B-1----:R-:W-:Y:S01]  /*55d0*/  IMAD.X R8, R9, 0x1, R2, P0 ;  /* 0x0000000109087824 */ /* 0x002fe200000e0602 */
[----:B------:R-:W-:Y:S01]  /*55e0*/  IADD3 R9, P0, PT, R18, R3, RZ ;  /* 0x0000000312097210 */ /* 0x000fe20007f1e0ff */
[----:B--2---:R-:W-:-:S03]  /*55f0*/  IMAD.X R7, R11, 0x1, R0, P4 ;  /* 0x000000010b077824 */ /* 0x004fc600020e0600 */
[----:B------:R1:W-:Y:S01]  /*5600*/  STL [R1+0x3524], R8 ;  /* 0x0035240801007387 */ /* 0x0003e20000100800 */
[----:B------:R-:W-:-:S03]  /*5610*/  SHF.R.S32.HI R10, RZ, 0x1f, R16 ;  /* 0x0000001fff0a7819 */ /* 0x000fc60000011410 */
[----:B------:R-:W-:Y:S04]  /*5620*/  STL [R1+0x352c], R9 ;  /* 0x00352c0901007387 */ /* 0x000fe80000100800 */
[----:B------:R2:W-:Y:S01]  /*5630*/  STL [R1+0x3528], R7 ;  /* 0x0035280701007387 */ /* 0x0005e20000100800 */
[----:B-1----:R-:W-:-:S05]  /*5640*/  IADD3 R8, P4, PT, R18, R4, RZ ;  /* 0x0000000412087210 */ /* 0x002fca0007f9e0ff */
[----:B------:R1:W-:Y:S01]  /*5650*/  STL [R1+0x3520], R8 ;  /* 0x0035200801007387 */ /* 0x0003e20000100800 */
[----:B--2---:R-:W-:Y:S02]  /*5660*/  IMAD.X R7, R11, 0x1, R2, P6 ;  /* 0x000000010b077824 */ /* 0x004fe400030e0602 */
[----:B------:R-:W-:-:S03]  /*5670*/  IMAD.X R11, R10, 0x1, R0, P5 ;  /* 0x000000010a0b7824 */ /* 0x000fc600028e0600 */
[----:B------:R2:W-:Y:S01]  /*5680*/  STL [R1+0x3514], R7 ;  /* 0x0035140701007387 */ /* 0x0005e20000100800 */
[----:B-1----:R-:W-:Y:S02]  /*5690*/  IADD3 R8, P6, PT, R19, R3, RZ ;  /* 0x0000000313087210 */ /* 0x002fe40007fde0ff */
[----:B------:R-:W-:-:S03]  /*56a0*/  SHF.R.S32.HI R6, RZ, 0x1f, R17 ;  /* 0x0000001fff067819 */ /* 0x000fc60000011411 */
[----:B------:R-:W-:Y:S01]  /*56b0*/  STL [R1+0x351c], R8 ;  /* 0x00351c0801007387 */ /* 0x000fe20000100800 */
[----:B--2---:R-:W-:-:S03]  /*56c0*/  IADD3 R7, P5, PT, R19, R4, RZ ;  /* 0x0000000413077210 */ /* 0x004fc60007fbe0ff */
        /* <DEDUP_REMOVED lines=11> */
[----:B--2---:R-:W-:Y:S01]  /*5780*/  IMAD.X R10, R6, 0x1, R2, P1 ;  /* 0x00000001060a7824 */ /* 0x004fe200008e0602 */
[----:B------:R-:W-:Y:S02]  /*5790*/  IADD3 R6, P1, PT, R21, R3, RZ ;  /* 0x0000000315067210 */ /* 0x000fe40007f3e0ff */
[----:B------:R-:W-:Y:S02]  /*57a0*/  SHF.R.S32.HI R9, RZ, 0x1f, R19 ;  /* 0x0000001fff097819 */ /* 0x000fe40000011413 */
[----:B------:R2:W-:Y:S01]  /*57b0*/  STL [R1+0x34f4], R10 ;  /* 0x0034f40a01007387 */ /* 0x0005e20000100800 */
[----:B-1----:R-:W-:-:S03]  /*57c0*/  IMAD.X R11, R5, 0x1, R0, P0 ;  /* 0x00000001050b7824 */ /* 0x002fc600000e0600 */
        /* <DEDUP_REMOVED lines=37> */
[----:B------:R-:W-:Y:S01]  /*5a20*/  IMAD.X R6, R6, 0x1, R2, P6 ;  /* 0x0000000106067824 */ /* 0x000fe200030e0602 */
[----:B--2---:R-:W-:Y:S02]  /*5a30*/  IADD3 R10, P4, PT, R25, R4, RZ ;  /* 0x00000004190a7210 */ /* 0x004fe40007f9e0ff */
[----:B------:R1:W-:Y:S04]  /*5a40*/  STL [R1+0x34b8], R11 ;  /* 0x0034b80b01007387 */ /* 0x0003e80000100800 */
[----:B------:R2:W-:Y:S01]  /*5a50*/  STL [R1+0x34ac], R10 ;  /* 0x0034ac0a01007387 */ /* 0x0005e20000100800 */
[----:B-1----:R-:W-:-:S03]  /*5a60*/  IADD3 R11, P6, PT, R26, R3, RZ ;  /* 0x000000031a0b7210 */ /* 0x002fc60007fde0ff */
[----:B------:R1:W-:Y:S01]  /*5a70*/  STL [R1+0x34a4], R6 ;  /* 0x0034a40601007387 */ /* 0x0003e20000100800 */
[----:B--2---:R-:W-:-:S03]  /*5a80*/  IMAD.X R10, R5, 0x1, R0, P5 ;  /* 0x00000001050a7824 */ /* 0x004fc600028e0600 */
[----:B------:R2:W-:Y:S01]  /*5a90*/  STL [R1+0x34b0], R11 ;  /* 0x0034b00b01007387 */ /* 0x0005e20000100800 */
[----:B-1----:R-:W-:-:S03]  /*5aa0*/  IADD3 R6, P5, PT, R26, R4, RZ ;  /* 0x000000041a067210 */ /* 0x002fc60007fbe0ff */
[----:B--2---:R-:W2:Y:S04]  /*5ab0*/  LDL.LU R11, [R1+0x80] ;  /* 0x00008000010b7983 */ /* 0x004ea80000300800 */
[----:B------:R1:W-:Y:S04]  /*5ac0*/  STL [R1+0x34a8], R10 ;  /* 0x0034a80a01007387 */ /* 0x0003e80000100800 */
[----:B------:R-:W3:Y:S04]  /*5ad0*/  LDL.LU R18, [R1+0x7c] ;  /* 0x00007c0001127983 */ /* 0x000ee80000300800 */
[----:B------:R-:W-:Y:S04]  /*5ae0*/  STL [R1+0x349c], R6 ;  /* 0x00349c0601007387 */ /* 0x000fe80000100800 */
[----:B------:R-:W4:Y:S04]  /*5af0*/  LDL.LU R17, [R1+0x78] ;  /* 0x0000780001117983 */ /* 0x000f280000300800 */
[----:B------:R-:W5:Y:S04]  /*5b00*/  LDL.LU R16, [R1+0x74] ;  /* 0x0000740001107983 */ /* 0x000f680000300800 */
[----:B------:R-:W5:Y:S04]  /*5b10*/  LDL.LU R15, [R1+0x70] ;  /* 0x00007000010f7983 */ /* 0x000f680000300800 */
[----:B------:R-:W5:Y:S04]  /*5b20*/  LDL.LU R14, [R1+0x6c] ;  /* 0x00006c00010e7983 */ /* 0x000f680000300800 */
[----:B------:R-:W5:Y:S04]  /*5b30*/  LDL.LU R13, [R1+0x68] ;  /* 0x00006800010d7983 */ /* 0x000f680000300800 */
[----:B------:R-:W5:Y:S01]  /*5b40*/  LDL.LU R12, [R1+0x64] ;  /* 0x00006400010c7983 */ /* 0x000f620000300800 */
[----:B------:R-:W-:Y:S01]  /*5b50*/  IMAD R27, R27, UR77, RZ ;  /* 0x0000004d1b1b7c24 */ /* 0x000fe2000f8e02ff */
[----:B------:R-:W-:Y:S01]  /*5b60*/  SHF.R.S32.HI R9, RZ, 0x1f, R24 ;  /* 0x0000001fff097819 */ /* 0x000fe20000011418 */
[----:B-1----:R-:W-:-:S03]  /*5b70*/  IMAD.X R10, R5, 0x1, R2, P3 ;  /* 0x00000001050a7824 */ /* 0x002fc600018e0602 */
[----:B------:R-:W-:Y:S01]  /*5b80*/  IADD3 R5, P3, PT, R27, R3, RZ ;  /* 0x000000031b057210 */ /* 0x000fe20007f7e0ff */
[----:B------:R-:W-:Y:S01]  /*5b90*/  IMAD.X R19, R9, 0x1, R0, P2 ;  /* 0x0000000109137824 */ /* 0x000fe200010e0600 */
[----:B------:R1:W-:Y:S01]  /*5ba0*/  STL [R1+0x3494], R10 ;  /* 0x0034940a01007387 */ /* 0x0003e20000100800 */
[----:B------:R-:W-:Y:S01]  /*5bb0*/  IMAD R28, R28, UR77, RZ ;  /* 0x0000004d1c1c7c24 */ /* 0x000fe2000f8e02ff */
[----:B------:R-:W-:Y:S02]  /*5bc0*/  SHF.R.S32.HI R8, RZ, 0x1f, R25 ;  /* 0x0000001fff087819 */ /* 0x000fe40000011419 */
[----:B------:R-:W-:Y:S01]  /*5bd0*/  STL [R1+0x34a0], R5 ;  /* 0x0034a00501007387 */ /* 0x000fe20000100800 */
[----:B-1----:R-:W-:-:S03]  /*5be0*/  IADD3 R10, P2, PT, R27, R4, RZ ;  /* 0x000000041b0a7210 */ /* 0x002fc60007f5e0ff */
[----:B------:R1:W-:Y:S01]  /*5bf0*/  STL [R1+0x3498], R19 ;  /* 0x0034981301007387 */ /* 0x0003e20000100800 */
[----:B------:R-:W-:Y:S01]  /*5c00*/  IMAD R29, R29, UR77, RZ ;  /* 0x0000004d1d1d7c24 */ /* 0x000fe2000f8e02ff */
[----:B------:R-:W-:Y:S01]  /*5c10*/  SHF.R.S32.HI R7, RZ, 0x1f, R26 ;  /* 0x0000001fff077819 */ /* 0x000fe2000001141a */
[----:B0-----:R-:W-:Y:S01]  /*5c20*/  UIMAD UR27, UR27, 0x2c, URZ ;  /* 0x0000002c1b1b78a4 */ /* 0x001fe2000f8e02ff */
[----:B------:R0:W-:Y:S01]  /*5c30*/  STL [R1+0x348c], R10 ;  /* 0x00348c0a01007387 */ /* 0x0001e20000100800 */
[----:B------:R-:W-:Y:S01]  /*5c40*/  SHF.R.S32.HI R6, RZ, 0x1f, R27 ;  /* 0x0000001fff067819 */ /* 0x000fe2000001141b */
[----:B------:R-:W2:Y:S01]  /*5c50*/  LDCU UR77, c[0x0][0x3a8] ;  /* 0x00007500ff4d77ac */ /* 0x000ea20008000800 */
[----:B-1----:R-:W-:Y:S02]  /*5c60*/  IMAD.X R19, R9, 0x1, R2, P1 ;  /* 0x0000000109137824 */ /* 0x002fe400008e0602 */
[----:B------:R-:W-:Y:S01]  /*5c70*/  IMAD.X R9, R8, 0x1, R0, P0 ;  /* 0x0000000108097824 */ /* 0x000fe200000e0600 */
[----:B0-----:R-:W-:-:S02]  /*5c80*/  IADD3 R10, P1, PT, R28, R3, RZ ;  /* 0x000000031c0a7210 */ /* 0x001fc40007f3e0ff */
[----:B------:R0:W-:Y:S04]  /*5c90*/  STL [R1+0x3484], R19 ;  /* 0x0034841301007387 */ /* 0x0001e80000100800 */
[----:B------:R1:W-:Y:S04]  /*5ca0*/  STL [R1+0x3490], R10 ;  /* 0x0034900a01007387 */ /* 0x0003e80000100800 */
[----:B------:R1:W-:Y:S01]  /*5cb0*/  STL [R1+0x3488], R9 ;  /* 0x0034880901007387 */ /* 0x0003e20000100800 */
[----:B0-----:R-:W-:Y:S01]  /*5cc0*/  IADD3 R19, P0, PT, R28, R4, RZ ;  /* 0x000000041c137210 */ /* 0x001fe20007f1e0ff */
[----:B-1----:R-:W-:-:S02]  /*5cd0*/  IMAD.X R10, R8, 0x1, R2, P4 ;  /* 0x00000001080a7824 */ /* 0x002fc400020e0602 */
[----:B------:R-:W-:Y:S01]  /*5ce0*/  IMAD.X R8, R7, 0x1, R0, P6 ;  /* 0x0000000107087824 */ /* 0x000fe200030e0600 */
[C---:B------:R-:W-:Y:S01]  /*5cf0*/  IADD3 R9, P4, PT, R29.reuse, R3, RZ ;  /* 0x000000031d097210 */ /* 0x040fe20007f9e0ff */
[----:B------:R-:W-:Y:S01]  /*5d00*/  STL [R1+0x3480], R19 ;  /* 0x0034801301007387 */ /* 0x000fe20000100800 */
[----:B------:R-:W-:Y:S01]  /*5d10*/  IADD3 R3, P6, PT, R29, R4, RZ ;  /* 0x000000041d037210 */ /* 0x000fe20007fde0ff */
[----:B------:R-:W-:Y:S02]  /*5d20*/  IMAD.X R7, R7, 0x1, R2, P5 ;  /* 0x0000000107077824 */ /* 0x000fe400028e0602 */
[----:B------:R-:W-:Y:S01]  /*5d30*/  STL [R1+0x347c], R10 ;  /* 0x00347c0a01007387 */ /* 0x000fe20000100800 */
[----:B------:R-:W-:Y:S01]  /*5d40*/  SHF.R.S32.HI R5, RZ, 0x1f, R28 ;  /* 0x0000001fff057819 */ /* 0x000fe2000001141c */
[----:B------:R-:W-:Y:S02]  /*5d50*/  IMAD.X R4, R6, 0x1, R0, P3 ;  /* 0x0000000106047824 */ /* 0x000fe400018e0600 */
[----:B------:R-:W-:Y:S01]  /*5d60*/  STL [R1+0x36f8], R9 ;  /* 0x0036f80901007387 */ /* 0x000fe20000100800 */
[----:B------:R-:W-:-:S03]  /*5d70*/  SHF.R.S32.HI R29, RZ, 0x1f, R29 ;  /* 0x0000001fff1d7819 */ /* 0x000fc6000001141d */
[----:B------:R-:W-:Y:S04]  /*5d80*/  STL [R1+0x3478], R8 ;  /* 0x0034780801007387 */ /* 0x000fe80000100800 */
[----:B------:R0:W-:Y:S04]  /*5d90*/  STL [R1+0x3474], R3 ;  /* 0x0034740301007387 */ /* 0x0001e80000100800 */
[----:B------:R-:W-:Y:S01]  /*5da0*/  STL [R1+0x3460], R7 ;  /* 0x0034600701007387 */ /* 0x000fe20000100800 */
[----:B0-----:R-:W-:-:S03]  /*5db0*/  IMAD.X R3, R6, 0x1, R2, P2 ;  /* 0x0000000106037824 */ /* 0x001fc600010e0602 */
[----:B------:R0:W-:Y:S01]  /*5dc0*/  STL [R1+0x3464], R4 ;  /* 0x0034640401007387 */ /* 0x0001e20000100800 */
[----:B------:R-:W-:-:S03]  /*5dd0*/  IMAD.X R6, R5, 0x1, R0, P1 ;  /* 0x0000000105067824 */ /* 0x000fc600008e0600 */
[----:B------:R1:W-:Y:S01]  /*5de0*/  STL [R1+0x3468], R3 ;  /* 0x0034680301007387 */ /* 0x0003e20000100800 */
[----:B0-----:R-:W-:-:S03]  /*5df0*/  IMAD.X R4, R5, 0x1, R2, P0 ;  /* 0x0000000105047824 */ /* 0x001fc600000e0602 */
[----:B------:R4:W-:Y:S01]  /*5e00*/  STL [R1+0x346c], R6 ;  /* 0x00346c0601007387 */ /* 0x0009e20000100800 */
[----:B-1----:R-:W-:-:S03]  /*5e10*/  IMAD.X R3, R29, 0x1, R0, P4 ;  /* 0x000000011d037824 */ /* 0x002fc600020e0600 */
[----:B------:R0:W-:Y:S01]  /*5e20*/  STL [R1+0x3470], R4 ;  /* 0x0034700401007387 */ /* 0x0001e20000100800 */
[----:B------:R-:W-:-:S03]  /*5e30*/  IMAD.X R0, R29, 0x1, R2, P6 ;  /* 0x000000011d007824 */ /* 0x000fc600030e0602 */
[----:B------:R1:W-:Y:S04]  /*5e40*/  STL [R1+0x36f4], R3 ;  /* 0x0036f40301007387 */ /* 0x0003e80000100800 */
[----:B------:R0:W-:Y:S01]  /*5e50*/  STL [R1+0x149c], R0 ;  /* 0x00149c0001007387 */ /* 0x0001e20000100800 */
[----:B--2---:R-:W-:Y:S02]  /*5e60*/  IMAD R8, R11, UR76, RZ ;  /* 0x0000004c0b087c24 */ /* 0x004fe4000f8e02ff */
[----:B---3--:R-:W-:Y:S02]  /*5e70*/  IMAD R7, R18, UR76, RZ ;  /* 0x0000004c12077c24 */ /* 0x008fe4000f8e02ff */
[----:B----4-:R-:W-:-:S03]  /*5e80*/  IMAD R6, R17, UR76, RZ ;  /* 0x0000004c11067c24 */ /* 0x010fc6000f8e02ff */
[----:B------:R-:W-:Y:S01]  /*5e90*/  IADD3 R18, P5, PT, R7, UR24, RZ ;  /* 0x0000001807127c10 */ /* 0x000fe2000ffbe0ff */
[----:B-----5:R-:W-:Y:S01]  /*5ea0*/  IMAD R5, R16, UR76, RZ ;  /* 0x0000004c10057c24 */ /* 0x020fe2000f8e02ff */
[----:B------:R-:W-:Y:S01]  /*5eb0*/  IADD3 R16, P6, PT, R8, UR24, RZ ;  /* 0x0000001808107c10 */ /* 0x000fe2000ffde0ff */
[----:B0-----:R-:W-:Y:S01]  /*5ec0*/  IMAD R4, R15, UR76, RZ ;  /* 0x0000004c0f047c24 */ /* 0x001fe2000f8e02ff */
[----:B------:R-:W-:Y:S01]  /*5ed0*/  IADD3 R19, P4, PT, R6, UR24, RZ ;  /* 0x0000001806137c10 */ /* 0x000fe2000ff9e0ff */
[----:B-1----:R-:W-:Y:S01]  /*5ee0*/  IMAD R3, R14, UR76, RZ ;  /* 0x0000004c0e037c24 */ /* 0x002fe2000f8e02ff */
[----:B------:R-:W-:Y:S01]  /*5ef0*/  IADD3 R20, P3, PT, R5, UR24, RZ ;  /* 0x0000001805147c10 */ /* 0x000fe2000ff7e0ff */
[----:B------:R-:W-:Y:S01]  /*5f00*/  IMAD R2, R13, UR76, RZ ;  /* 0x0000004c0d027c24 */ /* 0x000fe2000f8e02ff */
[----:B------:R-:W-:Y:S01]  /*5f10*/  IADD3 R21, P2, PT, R4, UR24, RZ ;  /* 0x0000001804157c10 */ /* 0x000fe2000ff5e0ff */
[----:B------:R-:W-:Y:S01]  /*5f20*/  STL [R1+0xab8], R16 ;  /* 0x000ab81001007387 */ /* 0x000fe20000100800 */
[----:B------:R-:W-:Y:S01]  /*5f30*/  IMAD R0, R12, UR76, RZ ;  /* 0x0000004c0c007c24 */ /* 0x000fe2000f8e02ff */
[----:B------:R-:W-:-:S02]  /*5f40*/  IADD3 R22, P1, PT, R3, UR24, RZ ;  /* 0x0000001803167c10 */ /* 0x000fc4000ff3e0ff */
[----:B------:R-:W-:Y:S01]  /*5f50*/  STL [R1+0xac0], R18 ;  /* 0x000ac01201007387 */ /* 0x000fe20000100800 */
[----:B------:R-:W-:Y:S01]  /*5f60*/  IADD3 R23, P0, PT, R2, UR24, RZ ;  /* 0x0000001802177c10 */ /* 0x000fe2000ff1e0ff */
[----:B------:R-:W-:Y:S01]  /*5f70*/  UIMAD UR77, UR77, 0x2b, URZ ;  /* 0x0000002b4d4d78a4 */ /* 0x000fe2000f8e02ff */
[----:B------:R-:W-:Y:S01]  /*5f80*/  LEA.HI.X.SX32 R9, R8, UR25, 0x1, P6 ;  /* 0x0000001908097c11 */ /* 0x000fe2000b0f0eff */
[----:B------:R-:W-:Y:S01]  /*5f90*/  STL [R1+0xac8], R19 ;  /* 0x000ac81301007387 */ /* 0x000fe20000100800 */
[----:B------:R-:W-:Y:S01]  /*5fa0*/  IADD3 R24, P6, PT, R0, UR24, RZ ;  /* 0x0000001800187c10 */ /* 0x000fe2000ffde0ff */
[----:B------:R-:W-:Y:S01]  /*5fb0*/  UIMAD UR24, UR64, 0x7f, URZ ;  /* 0x0000007f401878a4 */ /* 0x000fe2000f8e02ff */
[----:B------:R-:W-:Y:S01]  /*5fc0*/  LEA.HI.X.SX32 R10, R7, UR25, 0x1, P5 ;  /* 0x00000019070a7c11 */ /* 0x000fe2000a8f0eff */
[----:B------:R-:W-:Y:S01]  /*5fd0*/  STL [R1+0xad0], R20 ;  /* 0x000ad01401007387 */ /* 0x000fe20000100800 */
[----:B------:R-:W-:Y:S01]  /*5fe0*/  LEA.HI.X.SX32 R11, R6, UR25, 0x1, P4 ;  /* 0x00000019060b7c11 */ /* 0x000fe2000a0f0eff */
[----:B------:R-:W0:Y:S02]  /*5ff0*/  LDCU UR76, c[0x0][0x3a8] ;  /* 0x00007500ff4c77ac */ /* 0x000e240008000800 */
[----:B------:R-:W-:Y:S01]  /*6000*/  STL [R1+0xad8], R21 ;  /* 0x000ad81501007387 */ /* 0x000fe20000100800 */
[----:B------:R-:W-:-:S03]  /*6010*/  LEA.HI.X.SX32 R12, R5, UR25, 0x1, P3 ;  /* 0x00000019050c7c11 */ /* 0x000fc600098f0eff */
        /* <DEDUP_REMOVED lines=9> */
[----:B------:R-:W-:-:S03]  /*60b0*/  IADD3 R3, P6, PT, R24, UR24, RZ ;  /* 0x0000001818037c10 */ /* 0x000fc6000ffde0ff */
[----:B------:R-:W-:Y:S01]  /*60c0*/  STL [R1+0xac4], R11 ;  /* 0x000ac40b01007387 */ /* 0x000fe20000100800 */
[----:B------:R-:W-:-:S03]  /*60d0*/  IADD3 R0, P5, PT, R23, UR24, RZ ;  /* 0x0000001817007c10 */ /* 0x000fc6000ffbe0ff */
[----:B------:R-:W-:Y:S04]  /*60e0*/  STL [R1+0xacc], R12 ;  /* 0x000acc0c01007387 */ /* 0x000fe80000100800 */
[----:B------:R-:W-:Y:S01]  /*60f0*/  STL [R1+0xad4], R13 ;  /* 0x000ad40d01007387 */ /* 0x000fe20000100800 */
[----:B------:R-:W-:-:S03]  /*6100*/  IADD3 R2, P4, PT, R22, UR24, RZ ;  /* 0x0000001816027c10 */ /* 0x000fc6000ff9e0ff */
[----:B------:R-:W-:Y:S04]  /*6110*/  STL [R1+0xadc], R14 ;  /* 0x000adc0e01007387 */ /* 0x000fe80000100800 */
[----:B------:R-:W-:Y:S01]  /*6120*/  STL [R1+0xae4], R15 ;  /* 0x000ae40f01007387 */ /* 0x000fe20000100800 */
[----:B------:R-:W-:-:S03]  /*6130*/  USHF.R.S32.HI UR25, URZ, 0x1f, UR24 ;  /* 0x0000001fff197899 */ /* 0x000fc60008011418 */
[----:B------:R-:W-:Y:S04]  /*6140*/  STL [R1+0xaec], R17 ;  /* 0x000aec1101007387 */ /* 0x000fe80000100800 */
[----:B------:R1:W-:Y:S04]  /*6150*/  STL [R1+0x14a4], R3 ;  /* 0x0014a40301007387 */ /* 0x0003e80000100800 */
[----:B------:R2:W-:Y:S01]  /*6160*/  STL [R1+0x14ac], R0 ;  /* 0x0014ac0001007387 */ /* 0x0005e20000100800 */
[----:B-1----:R-:W-:-:S03]  /*6170*/  IADD3 R3, P3, PT, R21, UR24, RZ ;  /* 0x0000001815037c10 */ /* 0x002fc6000ff7e0ff */
[----:B------:R1:W-:Y:S01]  /*6180*/  STL [R1+0x14b4], R2 ;  /* 0x0014b40201007387 */ /* 0x0003e20000100800 */
[----:B--2---:R-:W-:-:S03]  /*6190*/  IADD3 R0, P2, PT, R20, UR24, RZ ;  /* 0x0000001814007c10 */ /* 0x004fc6000ff5e0ff */
[----:B------:R2:W-:Y:S04]  /*61a0*/  STL [R1+0x14bc], R3 ;  /* 0x0014bc0301007387 */ /* 0x0005e80000100800 */
[----:B------:R3:W-:Y:S01]  /*61b0*/  STL [R1+0x14c4], R0 ;  /* 0x0014c40001007387 */ /* 0x0007e20000100800 */
[----:B-1----:R-:W-:Y:S02]  /*61c0*/  IADD3 R2, P1, PT, R19, UR24, RZ ;  /* 0x0000001813027c10 */ /* 0x002fe4000ff3e0ff */
[----:B--2---:R-:W-:-:S03]  /*61d0*/  IADD3 R3, P0, PT, R18, UR24, RZ ;  /* 0x0000001812037c10 */ /* 0x004fc6000ff1e0ff */
[----:B------:R1:W-:Y:S01]  /*61e0*/  STL [R1+0x14cc], R2 ;  /* 0x0014cc0201007387 */ /* 0x0003e20000100800 */
[----:B---3--:R-:W-:-:S03]  /*61f0*/  IADD3.X R0, PT, PT, R17, UR25, RZ, P6, !PT ;  /* 0x0000001911007c10 */ /* 0x008fc6000b7fe4ff */
[----:B------:R2:W-:Y:S04]  /*6200*/  STL [R1+0x14d4], R3 ;  /* 0x0014d40301007387 */ /* 0x0005e80000100800 */
[----:B------:R3:W-:Y:S01]  /*6210*/  STL [R1+0x14a0], R0 ;  /* 0x0014a00001007387 */ /* 0x0007e20000100800 */
[----:B-1----:R-:W-:Y:S02]  /*6220*/  IADD3 R2, P6, PT, R16, UR24, RZ ;  /* 0x0000001810027c10 */ /* 0x002fe4000ffde0ff */
[----:B--2---:R-:W-:Y:S02]  /*6230*/  IADD3.X R3, PT, PT, R14, UR25, RZ, P4, !PT ;  /* 0x000000190e037c10 */ /* 0x004fe4000a7fe4ff */
[----:B---3--:R-:W-:Y:S01]  /*6240*/  IADD3.X R0, PT, PT, R15, UR25, RZ, P5, !PT ;  /* 0x000000190f007c10 */ /* 0x008fe2000affe4ff */
[----:B------:R1:W-:Y:S04]  /*6250*/  STL [R1+0x14dc], R2 ;  /* 0x0014dc0201007387 */ /* 0x0003e80000100800 */
[----:B------:R2:W-:Y:S01]  /*6260*/  STL [R1+0x14a8], R0 ;  /* 0x0014a80001007387 */ /* 0x0005e20000100800 */
[----:B-1----:R-:W-:-:S03]  /*6270*/  IADD3.X R2, PT, PT, R13, UR25, RZ, P3, !PT ;  /* 0x000000190d027c10 */ /* 0x002fc60009ffe4ff */
[----:B------:R1:W-:Y:S01]  /*6280*/  STL [R1+0x14b0], R3 ;  /* 0x0014b00301007387 */ /* 0x0003e20000100800 */
[----:B--2---:R-:W-:-:S03]  /*6290*/  IADD3.X R0, PT, PT, R12, UR25, RZ, P2, !PT ;  /* 0x000000190c007c10 */ /* 0x004fc600097fe4ff */
[----:B------:R2:W-:Y:S01]  /*62a0*/  STL [R1+0x14b8], R2 ;  /* 0x0014b80201007387 */ /* 0x0005e20000100800 */
[----:B------:R-:W-:-:S03]  /*62b0*/  UIMAD UR24, UR64, 0x7e, URZ ;  /* 0x0000007e401878a4 */ /* 0x000fc6000f8e02ff */
[----:B------:R3:W-:Y:S01]  /*62c0*/  STL [R1+0x14c0], R0 ;  /* 0x0014c00001007387 */ /* 0x0007e20000100800 */
[----:B-1----:R-:W-:Y:S02]  /*62d0*/  IADD3.X R3, PT, PT, R11, UR25, RZ, P1, !PT ;  /* 0x000000190b037c10 */ /* 0x002fe40008ffe4ff */
[----:B--2---:R-:W-:-:S03]  /*62e0*/  IADD3.X R2, PT, PT, R10, UR25, RZ, P0, !PT ;  /* 0x000000190a027c10 */ /* 0x004fc600087fe4ff */
[----:B------:R1:W-:Y:S01]  /*62f0*/  STL [R1+0x14c8], R3 ;  /* 0x0014c80301007387 */ /* 0x0003e20000100800 */
[----:B---3--:R-:W-:-:S03]  /*6300*/  IADD3.X R0, PT, PT, R9, UR25, RZ, P6, !PT ;  /* 0x0000001909007c10 */ /* 0x008fc6000b7fe4ff */
[----:B------:R2:W-:Y:S04]  /*6310*/  STL [R1+0x14d0], R2 ;  /* 0x0014d00201007387 */ /* 0x0005e80000100800 */
[----:B------:R3:W-:Y:S01]  /*6320*/  STL [R1+0x14d8], R0 ;  /* 0x0014d80001007387 */ /* 0x0007e20000100800 */
[----:B-1----:R-:W-:Y:S01]  /*6330*/  IADD3 R3, P6, PT, R24, UR24, RZ ;  /* 0x0000001818037c10 */ /* 0x002fe2000ffde0ff */
[----:B------:R-:W-:Y:S02]  /*6340*/  USHF.R.S32.HI UR25, URZ, 0x1f, UR24 ;  /* 0x0000001fff197899 */ /* 0x000fe40008011418 */
[----:B--2---:R-:W-:Y:S02]  /*6350*/  IADD3 R2, P4, PT, R22, UR24, RZ ;  /* 0x0000001816027c10 */ /* 0x004fe4000ff9e0ff */
[----:B---3--:R-:W-:Y:S01]  /*6360*/  IADD3 R0, P5, PT, R23, UR24, RZ ;  /* 0x0000001817007c10 */ /* 0x008fe2000ffbe0ff */
        /* <DEDUP_REMOVED lines=460> */
[----:B------:R-:W-:Y:S01]  /*8030*/  UIMAD UR24, UR64, 0x70, URZ ;  /* 0x00000070401878a4 */ /* 0x000fe2000f8e02ff */
[----:B-1----:R-:W-:-:S02]  /*8040*/  IADD3.X R2, PT, PT, R13, UR25, RZ, P3, !PT ;  /* 0x000000190d027c10 */ /* 0x002fc40009ffe4ff */
[----:B------:R1:W-:Y:S01]  /*8050*/  STL [R1+0x1830], R3 ;  /* 0x0018300301007387 */ /* 0x0003e20000100800 */
[----:B--2---:R-:W-:-:S03]  /*8060*/  IADD3.X R0, PT, PT, R12, UR25, RZ, P2, !PT ;  /* 0x000000190c007c10 */ /* 0x004fc600097fe4ff */
[----:B------:R2:W-:Y:S04]  /*8070*/  STL [R1+0x1838], R2 ;  /* 0x0018380201007387 */ /* 0x0005e80000100800 */
[----:B------:R3:W-:Y:S01]  /*8080*/  STL [R1+0x1840], R0 ;  /* 0x0018400001007387 */ /* 0x0007e20000100800 */
[----:B-1----:R-:W-:Y:S02]  /*8090*/  IADD3.X R3, PT, PT, R11, UR25, RZ, P1, !PT ;  /* 0x000000190b037c10 */ /* 0x002fe40008ffe4ff */
[----:B--2---:R-:W-:-:S03]  /*80a0*/  IADD3.X R2, PT, PT, R10, UR25, RZ, P0, !PT ;  /* 0x000000190a027c10 */ /* 0x004fc600087fe4ff */
[----:B------:R1:W-:Y:S01]  /*80b0*/  STL [R1+0x1848], R3 ;  /* 0x0018480301007387 */ /* 0x0003e20000100800 */
[----:B---3--:R-:W-:-:S03]  /*80c0*/  IADD3.X R0, PT, PT, R9, UR25, RZ, P6, !PT ;  /* 0x0000001909007c10 */ /* 0x008fc6000b7fe4ff */
[----:B------:R2:W-:Y:S04]  /*80d0*/  STL [R1+0x1850], R2 ;  /* 0x0018500201007387 */ /* 0x0005e80000100800 */
[----:B------:R3:W-:Y:S01]  /*80e0*/  STL [R1+0x1858], R0 ;  /* 0x0018580001007387 */ /* 0x0007e20000100800 */
[----:B-1----:R-:W-:Y:S02]  /*80f0*/  IADD3 R3, P6, PT, R24, UR24, RZ ;  /* 0x0000001818037c10 */ /* 0x002fe4000ffde0ff */
[----:B--2---:R-:W-:-:S03]  /*8100*/  IADD3 R2, P5, PT, R23, UR24, RZ ;  /* 0x0000001817027c10 */ /* 0x004fc6000ffbe0ff */
[----:B------:R1:W-:Y:S01]  /*8110*/  STL [R1+0x1864], R3 ;  /* 0x0018640301007387 */ /* 0x0003e20000100800 */
[----:B---3--:R-:W-:-:S03]  /*8120*/  IADD3 R0, P4, PT, R22, UR24, RZ ;  /* 0x0000001816007c10 */ /* 0x008fc6000ff9e0ff */
[----:B------:R2:W-:Y:S01]  /*8130*/  STL [R1+0x186c], R2 ;  /* 0x00186c0201007387 */ /* 0x0005e20000100800 */
[----:B------:R-:W-:-:S03]  /*8140*/  USHF.R.S32.HI UR25, URZ, 0x1f, UR24 ;  /* 0x0000001fff197899 */ /* 0x000fc60008011418 */
[----:B------:R3:W-:Y:S01]  /*8150*/  STL [R1+0x1874], R0 ;  /* 0x0018740001007387 */ /* 0x0007e20000100800 */
[----:B-1----:R-:W-:Y:S02]  /*8160*/  IADD3 R3, P3, PT, R21, UR24, RZ ;  /* 0x0000001815037c10 */ /* 0x002fe4000ff7e0ff */
[----:B--2---:R-:W-:-:S03]  /*8170*/  IADD3 R2, P2, PT, R20, UR24, RZ ;  /* 0x0000001814027c10 */ /* 0x004fc6000ff5e0ff */
[----:B------:R1:W-:Y:S01]  /*8180*/  STL [R1+0x187c], R3 ;  /* 0x00187c0301007387 */ /* 0x0003e20000100800 */
[----:B---3--:R-:W-:-:S03]  /*8190*/  IADD3 R0, P1, PT, R19, UR24, RZ ;  /* 0x0000001813007c10 */ /* 0x008fc6000ff3e0ff */
[----:B------:R2:W-:Y:S04]  /*81a0*/  STL [R1+0x1884], R2 ;  /* 0x0018840201007387 */ /* 0x0005e80000100800 */
[----:B------:R3:W-:Y:S01]  /*81b0*/  STL [R1+0x188c], R0 ;  /* 0x00188c0001007387 */ /* 0x0007e20000100800 */
[----:B-1----:R-:W-:Y:S02]  /*81c0*/  IADD3 R3, P0, PT, R18, UR24, RZ ;  /* 0x0000001812037c10 */ /* 0x002fe4000ff1e0ff */
[----:B--2---:R-:W-:-:S03]  /*81d0*/  IADD3.X R2, PT, PT, R17, UR25, RZ, P6, !PT ;  /* 0x0000001911027c10 */ /* 0x004fc6000b7fe4ff */
[----:B------:R1:W-:Y:S01]  /*81e0*/  STL [R1+0x1894], R3 ;  /* 0x0018940301007387 */ /* 0x0003e20000100800 */
[----:B---3--:R-:W-:-:S03]  /*81f0*/  IADD3 R0, P6, PT, R16, UR24, RZ ;  /* 0x0000001810007c10 */ /* 0x008fc6000ffde0ff */
[----:B------:R-:W-:Y:S01]  /*8200*/  STL [R1+0x1860], R2 ;  /* 0x0018600201007387 */ /* 0x000fe20000100800 */
[----:B------:R-:W-:Y:S02]  /*8210*/  UIMAD UR64, UR64, 0x6f, URZ ;  /* 0x0000006f404078a4 */ /* 0x000fe4000f8e02ff */
[----:B0-----:R-:W-:Y:S01]  /*8220*/  UIMAD UR76, UR76, 0x2a, URZ ;  /* 0x0000002a4c4c78a4 */ /* 0x001fe2000f8e02ff */
[----:B------:R0:W-:Y:S01]  /*8230*/  STL [R1+0x189c], R0 ;  /* 0x00189c0001007387 */ /* 0x0001e20000100800 */
[----:B------:R-:W2:Y:S01]  /*8240*/  LDCU UR24, c[0x0][0x3a8] ;  /* 0x00007500ff1877ac */ /* 0x000ea20008000800 */
[----:B-1----:R-:W-:Y:S02]  /*8250*/  IADD3.X R3, PT, PT, R14, UR25, RZ, P4, !PT ;  /* 0x000000190e037c10 */ /* 0x002fe4000a7fe4ff */
[----:B0-----:R-:W-:Y:S02]  /*8260*/  IADD3.X R0, PT, PT, R15, UR25, RZ, P5, !PT ;  /* 0x000000190f007c10 */ /* 0x001fe4000affe4ff */
[----:B------:R-:W-:-:S03]  /*8270*/  IADD3.X R2, PT, PT, R13, UR25, RZ, P3, !PT ;  /* 0x000000190d027c10 */ /* 0x000fc60009ffe4ff */
[----:B------:R0:W-:Y:S04]  /*8280*/  STL [R1+0x1868], R0 ;  /* 0x0018680001007387 */ /* 0x0001e80000100800 */
[----:B------:R1:W-:Y:S01]  /*8290*/  STL [R1+0x1870], R3 ;  /* 0x0018700301007387 */ /* 0x0003e20000100800 */
[----:B0-----:R-:W-:-:S03]  /*82a0*/  IADD3.X R0, PT, PT, R12, UR25, RZ, P2, !PT ;  /* 0x000000190c007c10 */ /* 0x001fc600097fe4ff */
[----:B------:R0:W-:Y:S01]  /*82b0*/  STL [R1+0x1878], R2 ;  /* 0x0018780201007387 */ /* 0x0001e20000100800 */
[----:B-1----:R-:W-:-:S03]  /*82c0*/  IADD3.X R3, PT, PT, R11, UR25, RZ, P1, !PT ;  /* 0x000000190b037c10 */ /* 0x002fc60008ffe4ff */
[----:B------:R1:W-:Y:S01]  /*82d0*/  STL [R1+0x1880], R0 ;  /* 0x0018800001007387 */ /* 0x0003e20000100800 */
[----:B0-----:R-:W-:-:S03]  /*82e0*/  IADD3.X R2, PT, PT, R10, UR25, RZ, P0, !PT ;  /* 0x000000190a027c10 */ /* 0x001fc600087fe4ff */
[----:B------:R0:W-:Y:S01]  /*82f0*/  STL [R1+0x1888], R3 ;  /* 0x0018880301007387 */ /* 0x0001e20000100800 */
[----:B-1----:R-:W-:-:S03]  /*8300*/  IADD3.X R0, PT, PT, R9, UR25, RZ, P6, !PT ;  /* 0x0000001909007c10 */ /* 0x002fc6000b7fe4ff */
[----:B------:R1:W-:Y:S04]  /*8310*/  STL [R1+0x1890], R2 ;  /* 0x0018900201007387 */ /* 0x0003e80000100800 */
[----:B------:R3:W-:Y:S01]  /*8320*/  STL [R1+0x1898], R0 ;  /* 0x0018980001007387 */ /* 0x0007e20000100800 */
[----:B0-----:R-:W-:Y:S02]  /*8330*/  IADD3 R3, P6, PT, R24, UR64, RZ ;  /* 0x0000004018037c10 */ /* 0x001fe4000ffde0ff */
[----:B-1----:R-:W-:-:S03]  /*8340*/  IADD3 R2, P5, PT, R23, UR64, RZ ;  /* 0x0000004017027c10 */ /* 0x002fc6000ffbe0ff */
[----:B------:R0:W-:Y:S01]  /*8350*/  STL [R1+0x18a4], R3 ;  /* 0x0018a40301007387 */ /* 0x0001e20000100800 */
[----:B---3--:R-:W-:-:S03]  /*8360*/  IADD3 R0, P4, PT, R22, UR64, RZ ;  /* 0x0000004016007c10 */ /* 0x008fc6000ff9e0ff */
[----:B------:R1:W-:Y:S01]  /*8370*/  STL [R1+0x18ac], R2 ;  /* 0x0018ac0201007387 */ /* 0x0003e20000100800 */
[----:B------:R-:W-:-:S03]  /*8380*/  USHF.R.S32.HI UR25, URZ, 0x1f, UR64 ;  /* 0x0000001fff197899 */ /* 0x000fc60008011440 */
[----:B------:R3:W-:Y:S01]  /*8390*/  STL [R1+0x18b4], R0 ;  /* 0x0018b40001007387 */ /* 0x0007e20000100800 */
[----:B0-----:R-:W-:Y:S02]  /*83a0*/  IADD3 R3, P3, PT, R21, UR64, RZ ;  /* 0x0000004015037c10 */ /* 0x001fe4000ff7e0ff */
[----:B-1----:R-:W-:-:S03]  /*83b0*/  IADD3 R2, P2, PT, R20, UR64, RZ ;  /* 0x0000004014027c10 */ /* 0x002fc6000ff5e0ff */
[----:B------:R0:W-:Y:S01]  /*83c0*/  STL [R1+0x18bc], R3 ;  /* 0x0018bc0301007387 */ /* 0x0001e20000100800 */
[----:B---3--:R-:W-:-:S03]  /*83d0*/  IADD3 R0, P1, PT, R19, UR64, RZ ;  /* 0x0000004013007c10 */ /* 0x008fc6000ff3e0ff */
[----:B------:R1:W-:Y:S04]  /*83e0*/  STL [R1+0x18c4], R2 ;  /* 0x0018c40201007387 */ /* 0x0003e80000100800 */
[----:B------:R3:W-:Y:S01]  /*83f0*/  STL [R1+0x18cc], R0 ;  /* 0x0018cc0001007387 */ /* 0x0007e20000100800 */
[----:B0-----:R-:W-:Y:S02]  /*8400*/  IADD3 R3, P0, PT, R18, UR64, RZ ;  /* 0x0000004012037c10 */ /* 0x001fe4000ff1e0ff */
[----:B-1----:R-:W-:-:S03]  /*8410*/  IADD3.X R2, PT, PT, R17, UR25, RZ, P6, !PT ;  /* 0x0000001911027c10 */ /* 0x002fc6000b7fe4ff */
[----:B------:R0:W-:Y:S01]  /*8420*/  STL [R1+0x18d4], R3 ;  /* 0x0018d40301007387 */ /* 0x0001e20000100800 */
[----:B---3--:R-:W-:-:S03]  /*8430*/  IADD3 R0, P6, PT, R16, UR64, RZ ;  /* 0x0000004010007c10 */ /* 0x008fc6000ffde0ff */
[----:B------:R-:W-:Y:S01]  /*8440*/  STL [R1+0x18a0], R2 ;  /* 0x0018a00201007387 */ /* 0x000fe20000100800 */
[----:B--2---:R-:W-:Y:S01]  /*8450*/  UIMAD UR24, UR24, 0x29, URZ ;  /* 0x00000029181878a4 */ /* 0x004fe2000f8e02ff */
[----:B------:R-:W1:Y:S02]  /*8460*/  LDCU UR64, c[0x0][0x3a8] ;  /* 0x00007500ff4077ac */ /* 0x000e640008000800 */
[----:B------:R2:W-:Y:S01]  /*8470*/  STL [R1+0x18dc], R0 ;  /* 0x0018dc0001007387 */ /* 0x0005e20000100800 */
[----:B0-----:R-:W-:Y:S02]  /*8480*/  IADD3.X R3, PT, PT, R14, UR25, RZ, P4, !PT ;  /* 0x000000190e037c10 */ /* 0x001fe4000a7fe4ff */
[----:B--2---:R-:W-:Y:S02]  /*8490*/  IADD3.X R0, PT, PT, R15, UR25, RZ, P5, !PT ;  /* 0x000000190f007c10 */ /* 0x004fe4000affe4ff */
[----:B------:R-:W-:-:S03]  /*84a0*/  IADD3.X R2, PT, PT, R13, UR25, RZ, P3, !PT ;  /* 0x000000190d027c10 */ /* 0x000fc60009ffe4ff */
[----:B------:R0:W-:Y:S04]  /*84b0*/  STL [R1+0x18a8], R0 ;  /* 0x0018a80001007387 */ /* 0x0001e80000100800 */
[----:B------:R2:W-:Y:S01]  /*84c0*/  STL [R1+0x18b0], R3 ;  /* 0x0018b00301007387 */ /* 0x0005e20000100800 */
[----:B0-----:R-:W-:-:S03]  /*84d0*/  IADD3.X R0, PT, PT, R12, UR25, RZ, P2, !PT ;  /* 0x000000190c007c10 */ /* 0x001fc600097fe4ff */
[----:B------:R0:W-:Y:S01]  /*84e0*/  STL [R1+0x18b8], R2 ;  /* 0x0018b80201007387 */ /* 0x0001e20000100800 */
[----:B--2---:R-:W-:-:S03]  /*84f0*/  IADD3.X R3, PT, PT, R11, UR25, RZ, P1, !PT ;  /* 0x000000190b037c10 */ /* 0x004fc60008ffe4ff */
[----:B------:R2:W-:Y:S01]  /*8500*/  STL [R1+0x18c0], R0 ;  /* 0x0018c00001007387 */ /* 0x0005e20000100800 */
[----:B0-----:R-:W-:-:S03]  /*8510*/  IADD3.X R2, PT, PT, R10, UR25, RZ, P0, !PT ;  /* 0x000000190a027c10 */ /* 0x001fc600087fe4ff */
[----:B------:R0:W-:Y:S01]  /*8520*/  STL [R1+0x18c8], R3 ;  /* 0x0018c80301007387 */ /* 0x0001e20000100800 */
[----:B--2---:R-:W-:-:S03]  /*8530*/  IADD3.X R0, PT, PT, R9, UR25, RZ, P6, !PT ;  /* 0x0000001909007c10 */ /* 0x004fc6000b7fe4ff */
[----:B------:R2:W-:Y:S04]  /*8540*/  STL [R1+0x18d0], R2 ;  /* 0x0018d00201007387 */ /* 0x0005e80000100800 */
[----:B------:R3:W-:Y:S01]  /*8550*/  STL [R1+0x18d8], R0 ;  /* 0x0018d80001007387 */ /* 0x0007e20000100800 */
[----:B0-----:R-:W-:Y:S02]  /*8560*/  IADD3 R3, P6, PT, R24, UR60, RZ ;  /* 0x0000003c18037c10 */ /* 0x001fe4000ffde0ff */
[----:B--2---:R-:W-:-:S03]  /*8570*/  IADD3 R2, P5, PT, R23, UR60, RZ ;  /* 0x0000003c17027c10 */ /* 0x004fc6000ffbe0ff */
[----:B------:R0:W-:Y:S01]  /*8580*/  STL [R1+0x18e4], R3 ;  /* 0x0018e40301007387 */ /* 0x0001e20000100800 */
[----:B---3--:R-:W-:-:S03]  /*8590*/  IADD3 R0, P4, PT, R22, UR60, RZ ;  /* 0x0000003c16007c10 */ /* 0x008fc6000ff9e0ff */
[----:B------:R2:W-:Y:S01]  /*85a0*/  STL [R1+0x18ec], R2 ;  /* 0x0018ec0201007387 */ /* 0x0005e20000100800 */
[----:B------:R-:W-:-:S03]  /*85b0*/  USHF.R.S32.HI UR25, URZ, 0x1f, UR60 ;  /* 0x0000001fff197899 */ /* 0x000fc6000801143c */
[----:B------:R3:W-:Y:S01]  /*85c0*/  STL [R1+0x18f4], R0 ;  /* 0x0018f40001007387 */ /* 0x0007e20000100800 */
[----:B0-----:R-:W-:Y:S02]  /*85d0*/  IADD3 R3, P3, PT, R21, UR60, RZ ;  /* 0x0000003c15037c10 */ /* 0x001fe4000ff7e0ff */
[----:B--2---:R-:W-:-:S03]  /*85e0*/  IADD3 R2, P2, PT, R20, UR60, RZ ;  /* 0x0000003c14027c10 */ /* 0x004fc6000ff5e0ff */
[----:B------:R0:W-:Y:S01]  /*85f0*/  STL [R1+0x18fc], R3 ;  /* 0x0018fc0301007387 */ /* 0x0001e20000100800 */
[----:B---3--:R-:W-:-:S03]  /*8600*/  IADD3 R0, P1, PT, R19, UR60, RZ ;  /* 0x0000003c13007c10 */ /* 0x008fc6000ff3e0ff */
[----:B------:R2:W-:Y:S04]  /*8610*/  STL [R1+0x1904], R2 ;  /* 0x0019040201007387 */ /* 0x0005e80000100800 */
[----:B------:R3:W-:Y:S01]  /*8620*/  STL [R1+0x190c], R0 ;  /* 0x00190c0001007387 */ /* 0x0007e20000100800 */
[----:B0-----:R-:W-:Y:S02]  /*8630*/  IADD3 R3, P0, PT, R18, UR60, RZ ;  /* 0x0000003c12037c10 */ /* 0x001fe4000ff1e0ff */
[----:B--2---:R-:W-:-:S03]  /*8640*/  IADD3.X R2, PT, PT, R17, UR25, RZ, P6, !PT ;  /* 0x0000001911027c10 */ /* 0x004fc6000b7fe4ff */
[----:B------:R0:W-:Y:S01]  /*8650*/  STL [R1+0x1914], R3 ;  /* 0x0019140301007387 */ /* 0x0001e20000100800 */
[----:B---3--:R-:W-:-:S03]  /*8660*/  IADD3 R0, P6, PT, R16, UR60, RZ ;  /* 0x0000003c10007c10 */ /* 0x008fc6000ffde0ff */
[----:B------:R-:W-:Y:S01]  /*8670*/  STL [R1+0x18e0], R2 ;  /* 0x0018e00201007387 */ /* 0x000fe20000100800 */
[----:B-1----:R-:W-:Y:S01]  /*8680*/  UIMAD UR64, UR64, 0x28, URZ ;  /* 0x00000028404078a4 */ /* 0x002fe2000f8e02ff */
        /* <DEDUP_REMOVED lines=279> */
[----:B-1----:R-:W-:Y:S01]  /*9800*/  USHF.L.U32 UR30, UR30, 0x5, URZ ;  /* 0x000000051e1e7899 */ /* 0x002fe200080006ff */
        /* <DEDUP_REMOVED lines=1049> */
[----:B------:R-:W2:Y:S03]  /*d9a0*/  LDCU UR17, c[0x0][0x3a8] ;  /* 0x00007500ff1177ac */ /* 0x000ea60008000800 */
[----:B------:R3:W-:Y:S01]  /*d9b0*/  STL [R1+0x229c], R0 ;  /* 0x00229c0001007387 */ /* 0x0007e20000100800 */
[----:B0-----:R-:W-:Y:S02]  /*d9c0*/  IADD3.X R3, PT, PT, R14, UR25, RZ, P4, !PT ;  /* 0x000000190e037c10 */ /* 0x001fe4000a7fe4ff */
[----:B---3--:R-:W-:Y:S02]  /*d9d0*/  IADD3.X R0, PT, PT, R15, UR25, RZ, P5, !PT ;  /* 0x000000190f007c10 */ /* 0x008fe4000affe4ff */
[----:B------:R-:W-:-:S03]  /*d9e0*/  IADD3.X R2, PT, PT, R13, UR25, RZ, P3, !PT ;  /* 0x000000190d027c10 */ /* 0x000fc60009ffe4ff */
[----:B------:R0:W-:Y:S04]  /*d9f0*/  STL [R1+0x2268], R0 ;  /* 0x0022680001007387 */ /* 0x0001e80000100800 */
[----:B------:R3:W-:Y:S01]  /*da00*/  STL [R1+0x2270], R3 ;  /* 0x0022700301007387 */ /* 0x0007e20000100800 */
[----:B0-----:R-:W-:-:S03]  /*da10*/  IADD3.X R0, PT, PT, R12, UR25, RZ, P2, !PT ;  /* 0x000000190c007c10 */ /* 0x001fc600097fe4ff */
[----:B------:R0:W-:Y:S01]  /*da20*/  STL [R1+0x2278], R2 ;  /* 0x0022780201007387 */ /* 0x0001e20000100800 */
[----:B---3--:R-:W-:-:S03]  /*da30*/  IADD3.X R3, PT, PT, R11, UR25, RZ, P1, !PT ;  /* 0x000000190b037c10 */ /* 0x008fc60008ffe4ff */
[----:B------:R3:W-:Y:S01]  /*da40*/  STL [R1+0x2280], R0 ;  /* 0x0022800001007387 */ /* 0x0007e20000100800 */
[----:B0-----:R-:W-:-:S03]  /*da50*/  IADD3.X R2, PT, PT, R10, UR25, RZ, P0, !PT ;  /* 0x000000190a027c10 */ /* 0x001fc600087fe4ff */
[----:B------:R0:W-:Y:S01]  /*da60*/  STL [R1+0x2288], R3 ;  /* 0x0022880301007387 */ /* 0x0001e20000100800 */
[----:B---3--:R-:W-:-:S03]  /*da70*/  IADD3.X R0, PT, PT, R9, UR25, RZ, P6, !PT ;  /* 0x0000001909007c10 */ /* 0x008fc6000b7fe4ff */
[----:B------:R3:W-:Y:S04]  /*da80*/  STL [R1+0x2290], R2 ;  /* 0x0022900201007387 */ /* 0x0007e80000100800 */
[----:B------:R4:W-:Y:S01]  /*da90*/  STL [R1+0x2298], R0 ;  /* 0x0022980001007387 */ /* 0x0009e20000100800 */
[----:B0-----:R-:W-:Y:S02]  /*daa0*/  IADD3 R3, P6, PT, R24, UR16, RZ ;  /* 0x0000001018037c10 */ /* 0x001fe4000ffde0ff */
[----:B---3--:R-:W-:-:S03]  /*dab0*/  IADD3 R2, P5, PT, R23, UR16, RZ ;  /* 0x0000001017027c10 */ /* 0x008fc6000ffbe0ff */
[----:B------:R0:W-:Y:S01]  /*dac0*/  STL [R1+0x22a4], R3 ;  /* 0x0022a40301007387 */ /* 0x0001e20000100800 */
[----:B----4-:R-:W-:-:S03]  /*dad0*/  IADD3 R0, P4, PT, R22, UR16, RZ ;  /* 0x0000001016007c10 */ /* 0x010fc6000ff9e0ff */
[----:B------:R3:W-:Y:S01]  /*dae0*/  STL [R1+0x22ac], R2 ;  /* 0x0022ac0201007387 */ /* 0x0007e20000100800 */
[----:B------:R-:W-:-:S03]  /*daf0*/  USHF.R.S32.HI UR25, URZ, 0x1f, UR16 ;  /* 0x0000001fff197899 */ /* 0x000fc60008011410 */
[----:B------:R4:W-:Y:S01]  /*db00*/  STL [R1+0x22b4], R0 ;  /* 0x0022b40001007387 */ /* 0x0009e20000100800 */
[----:B0-----:R-:W-:Y:S02]  /*db10*/  IADD3 R3, P3, PT, R21, UR16, RZ ;  /* 0x0000001015037c10 */ /* 0x001fe4000ff7e0ff */
[----:B---3--:R-:W-:-:S03]  /*db20*/  IADD3 R2, P2, PT, R20, UR16, RZ ;  /* 0x0000001014027c10 */ /* 0x008fc6000ff5e0ff */
[----:B------:R0:W-:Y:S01]  /*db30*/  STL [R1+0x22bc], R3 ;  /* 0x0022bc0301007387 */ /* 0x0001e20000100800 */
[----:B----4-:R-:W-:-:S03]  /*db40*/  IADD3 R0, P1, PT, R19, UR16, RZ ;  /* 0x0000001013007c10 */ /* 0x010fc6000ff3e0ff */
[----:B------:R3:W-:Y:S04]  /*db50*/  STL [R1+0x22c4], R2 ;  /* 0x0022c40201007387 */ /* 0x0007e80000100800 */
[----:B------:R4:W-:Y:S01]  /*db60*/  STL [R1+0x22cc], R0 ;  /* 0x0022cc0001007387 */ /* 0x0009e20000100800 */
[----:B0-----:R-:W-:Y:S02]  /*db70*/  IADD3 R3, P0, PT, R18, UR16, RZ ;  /* 0x0000001012037c10 */ /* 0x001fe4000ff1e0ff */
[----:B---3--:R-:W-:-:S03]  /*db80*/  IADD3.X R2, PT, PT, R17, UR25, RZ, P6, !PT ;  /* 0x0000001911027c10 */ /* 0x008fc6000b7fe4ff */
[----:B------:R0:W-:Y:S01]  /*db90*/  STL [R1+0x22d4], R3 ;  /* 0x0022d40301007387 */ /* 0x0001e20000100800 */
[----:B----4-:R-:W-:-:S03]  /*dba0*/  IADD3 R0, P6, PT, R16, UR16, RZ ;  /* 0x0000001010007c10 */ /* 0x010fc6000ffde0ff */
[----:B------:R-:W-:Y:S01]  /*dbb0*/  STL [R1+0x22a0], R2 ;  /* 0x0022a00201007387 */ /* 0x000fe20000100800 */
[----:B------:R-:W3:Y:S03]  /*dbc0*/  LDCU UR16, c[0x0][0x3a8] ;  /* 0x00007500ff1077ac */ /* 0x000ee60008000800 */
[----:B------:R4:W-:Y:S01]  /*dbd0*/  STL [R1+0x22dc], R0 ;  /* 0x0022dc0001007387 */ /* 0x0009e20000100800 */
[----:B0-----:R-:W-:Y:S02]  /*dbe0*/  IADD3.X R3, PT, PT, R14, UR25, RZ, P4, !PT ;  /* 0x000000190e037c10 */ /* 0x001fe4000a7fe4ff */
[----:B----4-:R-:W-:Y:S02]  /*dbf0*/  IADD3.X R0, PT, PT, R15, UR25, RZ, P5, !PT ;  /* 0x000000190f007c10 */ /* 0x010fe4000affe4ff */
[----:B------:R-:W-:-:S03]  /*dc00*/  IADD3.X R2, PT, PT, R13, UR25, RZ, P3, !PT ;  /* 0x000000190d027c10 */ /* 0x000fc60009ffe4ff */
[----:B------:R0:W-:Y:S04]  /*dc10*/  STL [R1+0x22a8], R0 ;  /* 0x0022a80001007387 */ /* 0x0001e80000100800 */
[----:B------:R4:W-:Y:S01]  /*dc20*/  STL [R1+0x22b0], R3 ;  /* 0x0022b00301007387 */ /* 0x0009e20000100800 */
[----:B0-----:R-:W-:-:S03]  /*dc30*/  IADD3.X R0, PT, PT, R12, UR25, RZ, P2, !PT ;  /* 0x000000190c007c10 */ /* 0x001fc600097fe4ff */
[----:B------:R0:W-:Y:S01]  /*dc40*/  STL [R1+0x22b8], R2 ;  /* 0x0022b80201007387 */ /* 0x0001e20000100800 */
[----:B----4-:R-:W-:-:S03]  /*dc50*/  IADD3.X R3, PT, PT, R11, UR25, RZ, P1, !PT ;  /* 0x000000190b037c10 */ /* 0x010fc60008ffe4ff */
[----:B------:R4:W-:Y:S01]  /*dc60*/  STL [R1+0x22c0], R0 ;  /* 0x0022c00001007387 */ /* 0x0009e20000100800 */
[----:B0-----:R-:W-:-:S03]  /*dc70*/  IADD3.X R2, PT, PT, R10, UR25, RZ, P0, !PT ;  /* 0x000000190a027c10 */ /* 0x001fc600087fe4ff */
[----:B------:R0:W-:Y:S01]  /*dc80*/  STL [R1+0x22c8], R3 ;  /* 0x0022c80301007387 */ /* 0x0001e20000100800 */
[----:B----4-:R-:W-:-:S03]  /*dc90*/  IADD3.X R0, PT, PT, R9, UR25, RZ, P6, !PT ;  /* 0x0000001909007c10 */ /* 0x010fc6000b7fe4ff */
[----:B------:R4:W-:Y:S04]  /*dca0*/  STL [R1+0x22d0], R2 ;  /* 0x0022d00201007387 */ /* 0x0009e80000100800 */
[----:B------:R5:W-:Y:S01]  /*dcb0*/  STL [R1+0x22d8], R0 ;  /* 0x0022d80001007387 */ /* 0x000be20000100800 */
[----:B0-----:R-:W-:Y:S02]  /*dcc0*/  IADD3 R3, P6, PT, R24, UR15, RZ ;  /* 0x0000000f18037c10 */ /* 0x001fe4000ffde0ff */
[----:B----4-:R-:W-:-:S03]  /*dcd0*/  IADD3 R2, P5, PT, R23, UR15, RZ ;  /* 0x0000000f17027c10 */ /* 0x010fc6000ffbe0ff */
[----:B------:R0:W-:Y:S01]  /*dce0*/  STL [R1+0x22e4], R3 ;  /* 0x0022e40301007387 */ /* 0x0001e20000100800 */
[----:B-----5:R-:W-:-:S03]  /*dcf0*/  IADD3 R0, P4, PT, R22, UR15, RZ ;  /* 0x0000000f16007c10 */ /* 0x020fc6000ff9e0ff */
[----:B------:R4:W-:Y:S01]  /*dd00*/  STL [R1+0x22ec], R2 ;  /* 0x0022ec0201007387 */ /* 0x0009e20000100800 */
[----:B------:R-:W-:-:S03]  /*dd10*/  USHF.R.S32.HI UR25, URZ, 0x1f, UR15 ;  /* 0x0000001fff197899 */ /* 0x000fc6000801140f */
[----:B------:R5:W-:Y:S01]  /*dd20*/  STL [R1+0x22f4], R0 ;  /* 0x0022f40001007387 */ /* 0x000be20000100800 */
[----:B0-----:R-:W-:Y:S02]  /*dd30*/  IADD3 R3, P3, PT, R21, UR15, RZ ;  /* 0x0000000f15037c10 */ /* 0x001fe4000ff7e0ff */
[----:B----4-:R-:W-:-:S03]  /*dd40*/  IADD3 R2, P2, PT, R20, UR15, RZ ;  /* 0x0000000f14027c10 */ /* 0x010fc6000ff5e0ff */
[----:B------:R0:W-:Y:S01]  /*dd50*/  STL [R1+0x22fc], R3 ;  /* 0x0022fc0301007387 */ /* 0x0001e20000100800 */
[----:B-----5:R-:W-:-:S03]  /*dd60*/  IADD3 R0, P1, PT, R19, UR15, RZ ;  /* 0x0000000f13007c10 */ /* 0x020fc6000ff3e0ff */
[----:B------:R4:W-:Y:S04]  /*dd70*/  STL [R1+0x2304], R2 ;  /* 0x0023040201007387 */ /* 0x0009e80000100800 */
[----:B------:R5:W-:Y:S01]  /*dd80*/  STL [R1+0x230c], R0 ;  /* 0x00230c0001007387 */ /* 0x000be20000100800 */
[----:B0-----:R-:W-:Y:S02]  /*dd90*/  IADD3 R3, P0, PT, R18, UR15, RZ ;  /* 0x0000000f12037c10 */ /* 0x001fe4000ff1e0ff */
[----:B----4-:R-:W-:-:S03]  /*dda0*/  IADD3.X R2, PT, PT, R17, UR25, RZ, P6, !PT ;  /* 0x0000001911027c10 */ /* 0x010fc6000b7fe4ff */
[----:B------:R0:W-:Y:S01]  /*ddb0*/  STL [R1+0x2314], R3 ;  /* 0x0023140301007387 */ /* 0x0001e20000100800 */
[----:B-----5:R-:W-:-:S03]  /*ddc0*/  IADD3 R0, P6, PT, R16, UR15, RZ ;  /* 0x0000000f10007c10 */ /* 0x020fc6000ffde0ff */
[----:B------:R-:W-:Y:S01]  /*ddd0*/  STL [R1+0x22e0], R2 ;  /* 0x0022e00201007387 */ /* 0x000fe20000100800 */
[----:B------:R-:W4:Y:S03]  /*dde0*/  LDCU UR15, c[0x0][0x3a8] ;  /* 0x00007500ff0f77ac */ /* 0x000f260008000800 */
[----:B------:R5:W-:Y:S01]  /*ddf0*/  STL [R1+0x231c], R0 ;  /* 0x00231c0001007387 */ /* 0x000be20000100800 */
[----:B0-----:R-:W-:Y:S02]  /*de00*/  IADD3.X R3, PT, PT, R14, UR25, RZ, P4, !PT ;  /* 0x000000190e037c10 */ /* 0x001fe4000a7fe4ff */
[----:B-----5:R-:W-:Y:S02]  /*de10*/  IADD3.X R0, PT, PT, R15, UR25, RZ, P5, !PT ;  /* 0x000000190f007c10 */ /* 0x020fe4000affe4ff */
[----:B------:R-:W-:-:S03]  /*de20*/  IADD3.X R2, PT, PT, R13, UR25, RZ, P3, !PT ;  /* 0x000000190d027c10 */ /* 0x000fc60009ffe4ff */
[----:B------:R0:W-:Y:S04]  /*de30*/  STL [R1+0x22e8], R0 ;  /* 0x0022e80001007387 */ /* 0x0001e80000100800 */
[----:B------:R5:W-:Y:S01]  /*de40*/  STL [R1+0x22f0], R3 ;  /* 0x0022f00301007387 */ /* 0x000be20000100800 */
[----:B0-----:R-:W-:-:S03]  /*de50*/  IADD3.X R0, PT, PT, R12, UR25, RZ, P2, !PT ;  /* 0x000000190c007c10 */ /* 0x001fc600097fe4ff */
[----:B------:R0:W-:Y:S01]  /*de60*/  STL [R1+0x22f8], R2 ;  /* 0x0022f80201007387 */ /* 0x0001e20000100800 */
[----:B-----5:R-:W-:-:S03]  /*de70*/  IADD3.X R3, PT, PT, R11, UR25, RZ, P1, !PT ;  /* 0x000000190b037c10 */ /* 0x020fc60008ffe4ff */
[----:B------:R5:W-:Y:S01]  /*de80*/  STL [R1+0x2300], R0 ;  /* 0x0023000001007387 */ /* 0x000be20000100800 */
[----:B0-----:R-:W-:-:S03]  /*de90*/  IADD3.X R2, PT, PT, R10, UR25, RZ, P0, !PT ;  /* 0x000000190a027c10 */ /* 0x001fc600087fe4ff */
[----:B------:R0:W-:Y:S01]  /*dea0*/  STL [R1+0x2308], R3 ;  /* 0x0023080301007387 */ /* 0x0001e20000100800 */
[----:B-----5:R-:W-:-:S03]  /*deb0*/  IADD3.X R0, PT, PT, R9, UR25, RZ, P6, !PT ;  /* 0x0000001909007c10 */ /* 0x020fc6000b7fe4ff */
[----:B------:R5:W-:Y:S04]  /*dec0*/  STL [R1+0x2310], R2 ;  /* 0x0023100201007387 */ /* 0x000be80000100800 */
[----:B------:R1:W-:Y:S01]  /*ded0*/  STL [R1+0x2318], R0 ;  /* 0x0023180001007387 */ /* 0x0003e20000100800 */
[----:B0-----:R-:W-:Y:S02]  /*dee0*/  IADD3 R3, P6, PT, R24, UR14, RZ ;  /* 0x0000000e18037c10 */ /* 0x001fe4000ffde0ff */
[----:B-----5:R-:W-:-:S03]  /*def0*/  IADD3 R2, P5, PT, R23, UR14, RZ ;  /* 0x0000000e17027c10 */ /* 0x020fc6000ffbe0ff */
[----:B------:R0:W-:Y:S01]  /*df00*/  STL [R1+0x2324], R3 ;  /* 0x0023240301007387 */ /* 0x0001e20000100800 */
[----:B-1----:R-:W-:-:S03]  /*df10*/  IADD3 R0, P4, PT, R22, UR14, RZ ;  /* 0x0000000e16007c10 */ /* 0x002fc6000ff9e0ff */
[----:B------:R1:W-:Y:S01]  /*df20*/  STL [R1+0x232c], R2 ;  /* 0x00232c0201007387 */ /* 0x0003e20000100800 */
[----:B------:R-:W-:-:S03]  /*df30*/  USHF.R.S32.HI UR25, URZ, 0x1f, UR14 ;  /* 0x0000001fff197899 */ /* 0x000fc6000801140e */
[----:B------:R5:W-:Y:S01]  /*df40*/  STL [R1+0x2334], R0 ;  /* 0x0023340001007387 */ /* 0x000be20000100800 */
[----:B0-----:R-:W-:Y:S02]  /*df50*/  IADD3 R3, P3, PT, R21, UR14, RZ ;  /* 0x0000000e15037c10 */ /* 0x001fe4000ff7e0ff */
[----:B-1----:R-:W-:-:S03]  /*df60*/  IADD3 R2, P2, PT, R20, UR14, RZ ;  /* 0x0000000e14027c10 */ /* 0x002fc6000ff5e0ff */
[----:B------:R0:W-:Y:S01]  /*df70*/  STL [R1+0x233c], R3 ;  /* 0x00233c0301007387 */ /* 0x0001e20000100800 */
[----:B-----5:R-:W-:-:S03]  /*df80*/  IADD3 R0, P1, PT, R19, UR14, RZ ;  /* 0x0000000e13007c10 */ /* 0x020fc6000ff3e0ff */
[----:B------:R1:W-:Y:S04]  /*df90*/  STL [R1+0x2344], R2 ;  /* 0x0023440201007387 */ /* 0x0003e80000100800 */
[----:B------:R5:W-:Y:S01]  /*dfa0*/  STL [R1+0x234c], R0 ;  /* 0x00234c0001007387 */ /* 0x000be20000100800 */
[----:B0-----:R-:W-:Y:S02]  /*dfb0*/  IADD3 R3, P0, PT, R18, UR14, RZ ;  /* 0x0000000e12037c10 */ /* 0x001fe4000ff1e0ff */
[----:B-1----:R-:W-:-:S03]  /*dfc0*/  IADD3.X R2, PT, PT, R17, UR25, RZ, P6, !PT ;  /* 0x0000001911027c10 */ /* 0x002fc6000b7fe4ff */
[----:B------:R0:W-:Y:S01]  /*dfd0*/  STL [R1+0x2354], R3 ;  /* 0x0023540301007387 */ /* 0x0001e20000100800 */
[----:B-----5:R-:W-:-:S03]  /*dfe0*/  IADD3 R0, P6, PT, R16, UR14, RZ ;  /* 0x0000000e10007c10 */ /* 0x020fc6000ffde0ff */
[----:B------:R-:W-:Y:S01]  /*dff0*/  STL [R1+0x2320], R2 ;  /* 0x0023200201007387 */ /* 0x000fe20000100800 */
[----:B------:R-:W1:Y:S03]  /*e000*/  LDCU UR14, c[0x0][0x3a8] ;  /* 0x00007500ff0e77ac */ /* 0x000e660008000800 */
        /* <DEDUP_REMOVED lines=203> */
[----:B------:R-:W-:Y:S02]  /*ecc0*/  USHF.R.S32.HI UR19, URZ, 0x1f, UR19 ;  /* 0x0000001fff137899 */ /* 0x000fe40008011413 */
[----:B------:R-:W-:Y:S01]  /*ecd0*/  UIMAD UR9, UR9, 0xb, URZ ;  /* 0x0000000b090978a4 */ /* 0x000fe2000f8e02ff */
[----:B------:R1:W-:Y:S01]  /*ece0*/  STL [R1+0x24dc], R0 ;  /* 0x0024dc0001007387 */ /* 0x0003e20000100800 */
[----:B------:R-:W2:Y:S01]  /*ecf0*/  LDCU UR8, c[0x0][0x3a8] ;  /* 0x00007500ff0877ac */ /* 0x000ea20008000800 */
[----:B0-----:R-:W-:Y:S02]  /*ed00*/  IADD3.X R3, PT, PT, R14, UR25, RZ, P4, !PT ;  /* 0x000000190e037c10 */ /* 0x001fe4000a7fe4ff */
[----:B-1----:R-:W-:Y:S02]  /*ed10*/  IADD3.X R0, PT, PT, R15, UR25, RZ, P5, !PT ;  /* 0x000000190f007c10 */ /* 0x002fe4000affe4ff */
        /* <DEDUP_REMOVED lines=15> */
[----:B-----5:R-:W-:-:S03]  /*ee10*/  IADD3 R0, P4, PT, R22, UR4, RZ ;  /* 0x0000000416007c10 */ /* 0x020fc6000ff9e0ff */
        /* <DEDUP_REMOVED lines=45> */
[----:B------:R-:W-:Y:S01]  /*f0f0*/  STL [R1+0x2554], R3 ;  /* 0x0025540301007387 */ /* 0x000fe20000100800 */
[----:B-----5:R-:W-:-:S03]  /*f100*/  IADD3 R0, P6, PT, R16, UR5, RZ ;  /* 0x0000000510007c10 */ /* 0x020fc6000ffde0ff */
[----:B------:R-:W-:Y:S01]  /*f110*/  STL [R1+0x2520], R2 ;  /* 0x0025200201007387 */ /* 0x000fe20000100800 */
[----:B------:R-:W0:Y:S03]  /*f120*/  LDCU UR5, c[0x0][0x3ac] ;  /* 0x00007580ff0577ac */ /* 0x000e260008000800 */
[----:B------:R1:W-:Y:S04]  /*f130*/  STL [R1+0x255c], R0 ;  /* 0x00255c0001007387 */ /* 0x0003e80000100800 */
        /* <DEDUP_REMOVED lines=249> */
[----:B-1----:R-:W-:-:S03]  /*100d0*/  IADD3.X R0, PT, PT, R15, UR25, RZ, P5, !PT ;  /* 0x000000190f007c10 */ /* 0x002fc6000affe4ff */
[----:B------:R-:W-:Y:S04]  /*100e0*/  STL [R1+0x2b0], RZ ;  /* 0x0002b0ff01007387 */ /* 0x000fe80000100800 */
[----:B------:R-:W-:Y:S04]  /*100f0*/  STL [R1+0x2b4], RZ ;  /* 0x0002b4ff01007387 */ /* 0x000fe80000100800 */
[----:B------:R-:W-:Y:S04]  /*10100*/  STL [R1+0x2b8], RZ ;  /* 0x0002b8ff01007387 */ /* 0x000fe80000100800 */
[----:B------:R-:W-:Y:S01]  /*10110*/  STL [R1+0x2bc], RZ ;  /* 0x0002bcff01007387 */ /* 0x000fe20000100800 */
[----:B------:R-:W-:-:S03]  /*10120*/  IADD3.X R3, PT, PT, R14, UR25, RZ, P4, !PT ;  /* 0x000000190e037c10 */ /* 0x000fc6000a7fe4ff */
[----:B------:R-:W-:Y:S01]  /*10130*/  STL [R1+0x2a0], RZ ;  /* 0x0002a0ff01007387 */ /* 0x000fe20000100800 */
[----:B------:R-:W-:-:S03]  /*10140*/  IADD3.X R2, PT, PT, R13, UR25, RZ, P3, !PT ;  /* 0x000000190d027c10 */ /* 0x000fc60009ffe4ff */
[----:B------:R-:W-:Y:S04]  /*10150*/  STL [R1+0x2a4], RZ ;  /* 0x0002a4ff01007387 */ /* 0x000fe80000100800 */
[----:B------:R-:W-:Y:S04]  /*10160*/  STL [R1+0x2a8], RZ ;  /* 0x0002a8ff01007387 */ /* 0x000fe80000100800 */
[----:B------:R-:W-:Y:S04]  /*10170*/  STL [R1+0x2ac], RZ ;  /* 0x0002acff01007387 */ /* 0x000fe80000100800 */
[----:B------:R1:W-:Y:S04]  /*10180*/  STL [R1+0x2528], R0 ;  /* 0x0025280001007387 */ /* 0x0003e80000100800 */
[----:B------:R5:W-:Y:S01]  /*10190*/  STL [R1+0x2530], R3 ;  /* 0x0025300301007387 */ /* 0x000be20000100800 */
[----:B-1----:R-:W-:-:S03]  /*101a0*/  IADD3.X R0, PT, PT, R12, UR25, RZ, P2, !PT ;  /* 0x000000190c007c10 */ /* 0x002fc600097fe4ff */
[----:B------:R1:W-:Y:S01]  /*101b0*/  STL [R1+0x2538], R2 ;  /* 0x0025380201007387 */ /* 0x0003e20000100800 */
[----:B-----5:R-:W-:-:S03]  /*101c0*/  IADD3.X R3, PT, PT, R11, UR25, RZ, P1, !PT ;  /* 0x000000190b037c10 */ /* 0x020fc60008ffe4ff */
[----:B------:R5:W-:Y:S01]  /*101d0*/  STL [R1+0x2540], R0 ;  /* 0x0025400001007387 */ /* 0x000be20000100800 */
[----:B-1----:R-:W-:-:S03]  /*101e0*/  IADD3.X R2, PT, PT, R10, UR25, RZ, P0, !PT ;  /* 0x000000190a027c10 */ /* 0x002fc600087fe4ff */
[----:B------:R1:W-:Y:S01]  /*101f0*/  STL [R1+0x2548], R3 ;  /* 0x0025480301007387 */ /* 0x0003e20000100800 */
[----:B-----5:R-:W-:-:S03]  /*10200*/  IADD3.X R0, PT, PT, R9, UR25, RZ, P6, !PT ;  /* 0x0000001909007c10 */ /* 0x020fc6000b7fe4ff */
[----:B------:R5:W-:Y:S04]  /*10210*/  STL [R1+0x2550], R2 ;  /* 0x0025500201007387 */ /* 0x000be80000100800 */
[----:B------:R0:W-:Y:S01]  /*10220*/  STL [R1+0x2558], R0 ;  /* 0x0025580001007387 */ /* 0x0001e20000100800 */
[----:B-1----:R-:W-:Y:S01]  /*10230*/  IADD3 R3, P6, PT, R24, UR6, RZ ;  /* 0x0000000618037c10 */ /* 0x002fe2000ffde0ff */
[----:B------:R-:W-:Y:S02]  /*10240*/  USHF.R.S32.HI UR25, URZ, 0x1f, UR6 ;  /* 0x0000001fff197899 */ /* 0x000fe40008011406 */
[----:B-----5:R-:W-:Y:S02]  /*10250*/  IADD3 R2, P4, PT, R22, UR6, RZ ;  /* 0x0000000616027c10 */ /* 0x020fe4000ff9e0ff */
[----:B0-----:R-:W-:Y:S01]  /*10260*/  IADD3 R0, P5, PT, R23, UR6, RZ ;  /* 0x0000000617007c10 */ /* 0x001fe2000ffbe0ff */
[----:B------:R0:W-:Y:S04]  /*10270*/  STL [R1+0x2564], R3 ;  /* 0x0025640301007387 */ /* 0x0001e80000100800 */
[----:B------:R1:W-:Y:S01]  /*10280*/  STL [R1+0x256c], R0 ;  /* 0x00256c0001007387 */ /* 0x0003e20000100800 */
[----:B0-----:R-:W-:-:S03]  /*10290*/  IADD3 R3, P3, PT, R21, UR6, RZ ;  /* 0x0000000615037c10 */ /* 0x001fc6000ff7e0ff */
[----:B------:R0:W-:Y:S01]  /*102a0*/  STL [R1+0x2574], R2 ;  /* 0x0025740201007387 */ /* 0x0001e20000100800 */
[----:B-1----:R-:W-:-:S03]  /*102b0*/  IADD3 R0, P2, PT, R20, UR6, RZ ;  /* 0x0000000614007c10 */ /* 0x002fc6000ff5e0ff */
[----:B------:R1:W-:Y:S04]  /*102c0*/  STL [R1+0x257c], R3 ;  /* 0x00257c0301007387 */ /* 0x0003e80000100800 */
[----:B------:R5:W-:Y:S01]  /*102d0*/  STL [R1+0x2584], R0 ;  /* 0x0025840001007387 */ /* 0x000be20000100800 */
[----:B0-----:R-:W-:Y:S02]  /*102e0*/  IADD3 R2, P1, PT, R19, UR6, RZ ;  /* 0x0000000613027c10 */ /* 0x001fe4000ff3e0ff */
[----:B-1----:R-:W-:-:S03]  /*102f0*/  IADD3 R3, P0, PT, R18, UR6, RZ ;  /* 0x0000000612037c10 */ /* 0x002fc6000ff1e0ff */
[----:B------:R0:W-:Y:S01]  /*10300*/  STL [R1+0x258c], R2 ;  /* 0x00258c0201007387 */ /* 0x0001e20000100800 */
[----:B-----5:R-:W-:-:S03]  /*10310*/  IADD3.X R0, PT, PT, R17, UR25, RZ, P6, !PT ;  /* 0x0000001911007c10 */ /* 0x020fc6000b7fe4ff */
[----:B------:R1:W-:Y:S04]  /*10320*/  STL [R1+0x2594], R3 ;  /* 0x0025940301007387 */ /* 0x0003e80000100800 */
[----:B------:R5:W-:Y:S01]  /*10330*/  STL [R1+0x2560], R0 ;  /* 0x0025600001007387 */ /* 0x000be20000100800 */
[----:B0-----:R-:W-:Y:S02]  /*10340*/  IADD3 R2, P6, PT, R16, UR6, RZ ;  /* 0x0000000610027c10 */ /* 0x001fe4000ffde0ff */
[----:B-1----:R-:W-:Y:S02]  /*10350*/  IADD3.X R3, PT, PT, R14, UR25, RZ, P4, !PT ;  /* 0x000000190e037c10 */ /* 0x002fe4000a7fe4ff */
[----:B-----5:R-:W-:Y:S01]  /*10360*/  IADD3.X R0, PT, PT, R15, UR25, RZ, P5, !PT ;  /* 0x000000190f007c10 */ /* 0x020fe2000affe4ff */
[----:B------:R0:W-:Y:S04]  /*10370*/  STL [R1+0x259c], R2 ;  /* 0x00259c0201007387 */ /* 0x0001e80000100800 */
[----:B------:R1:W-:Y:S01]  /*10380*/  STL [R1+0x2568], R0 ;  /* 0x0025680001007387 */ /* 0x0003e20000100800 */
[----:B0-----:R-:W-:-:S03]  /*10390*/  IADD3.X R2, PT, PT, R13, UR25, RZ, P3, !PT ;  /* 0x000000190d027c10 */ /* 0x001fc60009ffe4ff */
[----:B------:R0:W-:Y:S01]  /*103a0*/  STL [R1+0x2570], R3 ;  /* 0x0025700301007387 */ /* 0x0001e20000100800 */
[----:B-1----:R-:W-:-:S03]  /*103b0*/  IADD3.X R0, PT, PT, R12, UR25, RZ, P2, !PT ;  /* 0x000000190c007c10 */ /* 0x002fc600097fe4ff */
[----:B------:R1:W-:Y:S04]  /*103c0*/  STL [R1+0x2578], R2 ;  /* 0x0025780201007387 */ /* 0x0003e80000100800 */
[----:B------:R5:W-:Y:S01]  /*103d0*/  STL [R1+0x2580], R0 ;  /* 0x0025800001007387 */ /* 0x000be20000100800 */
[----:B0-----:R-:W-:Y:S02]  /*103e0*/  IADD3.X R3, PT, PT, R11, UR25, RZ, P1, !PT ;  /* 0x000000190b037c10 */ /* 0x001fe40008ffe4ff */
[----:B-1----:R-:W-:-:S03]  /*103f0*/  IADD3.X R2, PT, PT, R10, UR25, RZ, P0, !PT ;  /* 0x000000190a027c10 */ /* 0x002fc600087fe4ff */
[----:B------:R0:W-:Y:S01]  /*10400*/  STL [R1+0x2588], R3 ;  /* 0x0025880301007387 */ /* 0x0001e20000100800 */
[----:B-----5:R-:W-:-:S03]  /*10410*/  IADD3.X R0, PT, PT, R9, UR25, RZ, P6, !PT ;  /* 0x0000001909007c10 */ /* 0x020fc6000b7fe4ff */
[----:B------:R1:W-:Y:S04]  /*10420*/  STL [R1+0x2590], R2 ;  /* 0x0025900201007387 */ /* 0x0003e80000100800 */
[----:B------:R5:W-:Y:S01]  /*10430*/  STL [R1+0x2598], R0 ;  /* 0x0025980001007387 */ /* 0x000be20000100800 */
[----:B0-----:R-:W-:Y:S01]  /*10440*/  IADD3 R3, P6, PT, R24, UR72, RZ ;  /* 0x0000004818037c10 */ /* 0x001fe2000ffde0ff */
[----:B------:R-:W-:Y:S02]  /*10450*/  USHF.R.S32.HI UR6, URZ, 0x1f, UR72 ;  /* 0x0000001fff067899 */ /* 0x000fe40008011448 */
[----:B-1----:R-:W-:Y:S02]  /*10460*/  IADD3 R2, P4, PT, R22, UR72, RZ ;  /* 0x0000004816027c10 */ /* 0x002fe4000ff9e0ff */
[----:B-----5:R-:W-:Y:S01]  /*10470*/  IADD3 R0, P5, PT, R23, UR72, RZ ;  /* 0x0000004817007c10 */ /* 0x020fe2000ffbe0ff */
        /* <DEDUP_REMOVED lines=872> */
[----:B-1----:R-:W-:-:S03]  /*13b00*/  IADD3.X R3, PT, PT, R14, UR36, RZ, P4, !PT ;  /* 0x000000240e037c10 */ /* 0x002fc6000a7fe4ff */
[----:B------:R0:W-:Y:S01]  /*13b10*/  STL [R1+0x2c5c], R2 ;  /* 0x002c5c0201007387 */ /* 0x0001e20000100800 */
[----:B-----5:R-:W-:-:S05]  /*13b20*/  IADD3.X R0, PT, PT, R15, UR36, RZ, P5, !PT ;  /* 0x000000240f007c10 */ /* 0x020fca000affe4ff */
        /* <DEDUP_REMOVED lines=8> */
[----:B------:R1:W-:Y:S01]  /*13bb0*/  STL [R1+0x2c48], R3 ;  /* 0x002c480301007387 */ /* 0x0003e20000100800 */
[----:B0-----:R-:W-:-:S03]  /*13bc0*/  IADD3.X R0, PT, PT, R9, UR36, RZ, P6, !PT ;  /* 0x0000002409007c10 */ /* 0x001fc6000b7fe4ff */
[----:B------:R0:W-:Y:S04]  /*13bd0*/  STL [R1+0x2c50], R2 ;  /* 0x002c500201007387 */ /* 0x0001e80000100800 */
[----:B------:R5:W-:Y:S01]  /*13be0*/  STL [R1+0x2c58], R0 ;  /* 0x002c580001007387 */ /* 0x000be20000100800 */
[----:B-1----:R-:W-:Y:S02]  /*13bf0*/  IADD3 R3, P6, PT, R24, UR30, RZ ;  /* 0x0000001e18037c10 */ /* 0x002fe4000ffde0ff */
[----:B0-----:R-:W-:-:S03]  /*13c00*/  IADD3 R2, P5, PT, R23, UR30, RZ ;  /* 0x0000001e17027c10 */ /* 0x001fc6000ffbe0ff */
        /* <DEDUP_REMOVED lines=15> */
[----:B------:R1:W-:Y:S04]  /*13d00*/  STL [R1+0x2c60], R2 ;  /* 0x002c600201007387 */ /* 0x0003e80000100800 */
[----:B------:R5:W-:Y:S01]  /*13d10*/  STL [R1+0x2c9c], R0 ;  /* 0x002c9c0001007387 */ /* 0x000be20000100800 */
[----:B0-----:R-:W-:Y:S02]  /*13d20*/  IADD3.X R3, PT, PT, R14, UR50, RZ, P4, !PT ;  /* 0x000000320e037c10 */ /* 0x001fe4000a7fe4ff */
[----:B-1----:R-:W-:Y:S02]  /*13d30*/  IADD3.X R2, PT, PT, R15, UR50, RZ, P5, !PT ;  /* 0x000000320f027c10 */ /* 0x002fe4000affe4ff */
[----:B-----5:R-:W-:-:S03]  /*13d40*/  IADD3.X R0, PT, PT, R13, UR50, RZ, P3, !PT ;  /* 0x000000320d007c10 */ /* 0x020fc60009ffe4ff */
[----:B------:R0:W-:Y:S04]  /*13d50*/  STL [R1+0x2c68], R2 ;  /* 0x002c680201007387 */ /* 0x0001e80000100800 */
        /* <DEDUP_REMOVED lines=8> */
[----:B0-----:R-:W-:Y:S02]  /*13de0*/  IADD3.X R2, PT, PT, R9, UR50, RZ, P6, !PT ;  /* 0x0000003209027c10 */ /* 0x001fe4000b7fe4ff */
[----:B-1----:R-:W-:Y:S02]  /*13df0*/  IADD3 R3, P6, PT, R23, UR22, RZ ;  /* 0x0000001617037c10 */ /* 0x002fe4000ffde0ff */
[----:B-----5:R-:W-:Y:S01]  /*13e00*/  IADD3 R0, P0, PT, R24, UR22, RZ ;  /* 0x0000001618007c10 */ /* 0x020fe2000ff1e0ff */
[----:B------:R0:W-:Y:S04]  /*13e10*/  STL [R1+0x2c98], R2 ;  /* 0x002c980201007387 */ /* 0x0001e80000100800 */
[----:B------:R1:W-:Y:S01]  /*13e20*/  STL [R1+0x2ca4], R0 ;  /* 0x002ca40001007387 */ /* 0x0003e20000100800 */
[----:B------:R-:W-:-:S02]  /*13e30*/  USHF.R.S32.HI UR28, URZ, 0x1f, UR22 ;  /* 0x0000001fff1c7899 */ /* 0x000fc40008011416 */
[----:B0-----:R-:W-:Y:S01]  /*13e40*/  IADD3 R2, P5, PT, R22, UR22, RZ ;  /* 0x0000001616027c10 */ /* 0x001fe2000ffbe0ff */
[----:B------:R0:W-:Y:S01]  /*13e50*/  STL [R1+0x2cac], R3 ;  /* 0x002cac0301007387 */ /* 0x0001e20000100800 */
[----:B-1----:R-:W-:-:S03]  /*13e60*/  IADD3 R0, P4, PT, R21, UR22, RZ ;  /* 0x0000001615007c10 */ /* 0x002fc6000ff9e0ff */
[----:B------:R1:W-:Y:S04]  /*13e70*/  STL [R1+0x2cb4], R2 ;  /* 0x002cb40201007387 */ /* 0x0003e80000100800 */
[----:B------:R5:W-:Y:S01]  /*13e80*/  STL [R1+0x2cbc], R0 ;  /* 0x002cbc0001007387 */ /* 0x000be20000100800 */
[----:B0-----:R-:W-:Y:S02]  /*13e90*/  IADD3 R3, P3, PT, R20, UR22, RZ ;  /* 0x0000001614037c10 */ /* 0x001fe4000ff7e0ff */
[----:B-1----:R-:W-:-:S03]  /*13ea0*/  IADD3 R2, P2, PT, R19, UR22, RZ ;  /* 0x0000001613027c10 */ /* 0x002fc6000ff5e0ff */
[----:B------:R0:W-:Y:S01]  /*13eb0*/  STL [R1+0x2cc4], R3 ;  /* 0x002cc40301007387 */ /* 0x0001e20000100800 */
[----:B-----5:R-:W-:-:S03]  /*13ec0*/  IADD3 R0, P1, PT, R18, UR22, RZ ;  /* 0x0000001612007c10 */ /* 0x020fc6000ff3e0ff */
[----:B------:R1:W-:Y:S04]  /*13ed0*/  STL [R1+0x2ccc], R2 ;  /* 0x002ccc0201007387 */ /* 0x0003e80000100800 */
[----:B------:R5:W-:Y:S01]  /*13ee0*/  STL [R1+0x2cd4], R0 ;  /* 0x002cd40001007387 */ /* 0x000be20000100800 */
[----:B0-----:R-:W-:Y:S02]  /*13ef0*/  IADD3.X R3, PT, PT, R17, UR28, RZ, P0, !PT ;  /* 0x0000001c11037c10 */ /* 0x001fe400087fe4ff */
        /* <DEDUP_REMOVED lines=21> */
[----:B------:R1:W-:Y:S01]  /*14050*/  STL [R1+0x2cc8], R2 ;  /* 0x002cc80201007387 */ /* 0x0003e20000100800 */
[----:B------:R-:W-:-:S03]  /*14060*/  USHF.R.S32.HI UR25, URZ, 0x1f, UR18 ;  /* 0x0000001fff197899 */ /* 0x000fc60008011412 */
        /* <DEDUP_REMOVED lines=29> */
[----:B------:R1:W-:Y:S01]  /*14240*/  STL [R1+0x2d3c], R2 ;  /* 0x002d3c0201007387 */ /* 0x0003e20000100800 */
[----:B------:R-:W-:-:S03]  /*14250*/  USHF.R.S32.HI UR26, URZ, 0x1f, UR7 ;  /* 0x0000001fff1a7899 */ /* 0x000fc60008011407 */
        /* <DEDUP_REMOVED lines=34> */
[----:B-----5:R-:W-:Y:S01]  /*14480*/  IADD3.X R0, PT, PT, R10, UR26, RZ, P6, !PT ;  /* 0x0000001a0a007c10 */ /* 0x020fe2000b7fe4ff */
[----:B------:R-:W-:Y:S02]  /*14490*/  USHF.R.S32.HI UR32, URZ, 0x1f, UR74 ;  /* 0x0000001fff207899 */ /* 0x000fe4000801144a */
        /* <DEDUP_REMOVED lines=838> */
[----:B--2---:R-:W-:-:S03]  /*17900*/  IADD3 R2, P6, PT, R24, UR17, RZ ;  /* 0x0000001118027c10 */ /* 0x004fc6000ffde0ff */
[----:B------:R3:W-:Y:S01]  /*17910*/  STL [R1+0x33d0], R3 ;  /* 0x0033d00301007387 */ /* 0x0007e20000100800 */
[----:B-1----:R-:W-:-:S03]  /*17920*/  IADD3.X R0, PT, PT, R14, UR30, RZ, P5, !PT ;  /* 0x0000001e0e007c10 */ /* 0x002fc6000affe4ff */
[----:B------:R0:W-:Y:S04]  /*17930*/  STL [R1+0x340c], R2 ;  /* 0x00340c0201007387 */ /* 0x0001e80000100800 */
[----:B------:R4:W-:Y:S01]  /*17940*/  STL [R1+0x33d8], R0 ;  /* 0x0033d80001007387 */ /* 0x0009e20000100800 */
[----:B---3--:R-:W-:Y:S02]  /*17950*/  IADD3 R3, P5, PT, R23, UR16, RZ ;  /* 0x0000001017037c10 */ /* 0x008fe4000ffbe0ff */
[----:B0-----:R-:W-:-:S03]  /*17960*/  IADD3.X R2, PT, PT, R13, UR30, RZ, P4, !PT ;  /* 0x0000001e0d027c10 */ /* 0x001fc6000a7fe4ff */
[----:B------:R0:W-:Y:S01]  /*17970*/  STL [R1+0x3414], R3 ;  /* 0x0034140301007387 */ /* 0x0001e20000100800 */
[----:B----4-:R-:W-:-:S03]  /*17980*/  IADD3 R0, P4, PT, R22, UR15, RZ ;  /* 0x0000000f16007c10 */ /* 0x010fc6000ff9e0ff */
[----:B------:R1:W-:Y:S04]  /*17990*/  STL [R1+0x33e0], R2 ;  /* 0x0033e00201007387 */ /* 0x0003e80000100800 */
[----:B------:R2:W-:Y:S01]  /*179a0*/  STL [R1+0x341c], R0 ;  /* 0x00341c0001007387 */ /* 0x0005e20000100800 */
[----:B0-----:R-:W-:Y:S02]  /*179b0*/  IADD3.X R3, PT, PT, R12, UR30, RZ, P3, !PT ;  /* 0x0000001e0c037c10 */ /* 0x001fe40009ffe4ff */
[----:B-1----:R-:W-:-:S03]  /*179c0*/  IADD3 R2, P3, PT, R21, UR14, RZ ;  /* 0x0000000e15027c10 */ /* 0x002fc6000ff7e0ff */
[----:B------:R0:W-:Y:S01]  /*179d0*/  STL [R1+0x33e8], R3 ;  /* 0x0033e80301007387 */ /* 0x0001e20000100800 */
[----:B--2---:R-:W-:-:S03]  /*179e0*/  IADD3.X R0, PT, PT, R11, UR30, RZ, P2, !PT ;  /* 0x0000001e0b007c10 */ /* 0x004fc600097fe4ff */
[----:B------:R1:W-:Y:S04]  /*179f0*/  STL [R1+0x3424], R2 ;  /* 0x0034240201007387 */ /* 0x0003e80000100800 */
[----:B------:R2:W-:Y:S01]  /*17a00*/  STL [R1+0x33f0], R0 ;  /* 0x0033f00001007387 */ /* 0x0005e20000100800 */
[----:B0-----:R-:W-:Y:S02]  /*17a10*/  IADD3 R3, P2, PT, R20, UR13, RZ ;  /* 0x0000000d14037c10 */ /* 0x001fe4000ff5e0ff */
[----:B-1----:R-:W-:-:S03]  /*17a20*/  IADD3.X R2, PT, PT, R10, UR30, RZ, P1, !PT ;  /* 0x0000001e0a027c10 */ /* 0x002fc60008ffe4ff */
[----:B------:R0:W-:Y:S01]  /*17a30*/  STL [R1+0x342c], R3 ;  /* 0x00342c0301007387 */ /* 0x0001e20000100800 */
[----:B--2---:R-:W-:-:S03]  /*17a40*/  IADD3 R0, P1, PT, R19, UR12, RZ ;  /* 0x0000000c13007c10 */ /* 0x004fc6000ff3e0ff */
        /* <DEDUP_REMOVED lines=29> */
[----:B--2---:R-:W-:Y:S01]  /*17c20*/  IADD3.X R0, PT, PT, R10, UR19, RZ, P0, !PT ;  /* 0x000000130a007c10 */ /* 0x004fe200087fe4ff */
[----:B------:R-:W-:Y:S02]  /*17c30*/  USHF.R.S32.HI UR50, URZ, 0x1f, UR9 ;  /* 0x0000001fff327899 */ /* 0x000fe40008011409 */
        /* <DEDUP_REMOVED lines=14> */
[----:B0-----:R-:W-:Y:S02]  /*17d20*/  IADD3.X R3, PT, PT, R14, UR50, RZ, P3, !PT ;  /* 0x000000320e037c10 */ /* 0x001fe40009ffe4ff */
[----:B-1----:R-:W-:-:S03]  /*17d30*/  IADD3.X R2, PT, PT, R13, UR50, RZ, P2, !PT ;  /* 0x000000320d027c10 */ /* 0x002fc600097fe4ff */
[----:B------:R0:W-:Y:S01]  /*17d40*/  STL [R1+0x31b0], R3 ;  /* 0x0031b00301007387 */ /* 0x0001e20000100800 */
[----:B--2---:R-:W-:-:S03]  /*17d50*/  IADD3.X R0, PT, PT, R12, UR50, RZ, P1, !PT ;  /* 0x000000320c007c10 */ /* 0x004fc60008ffe4ff */
[----:B------:R1:W-:Y:S04]  /*17d60*/  STL [R1+0x31b8], R2 ;  /* 0x0031b80201007387 */ /* 0x0003e80000100800 */
[----:B------:R2:W-:Y:S01]  /*17d70*/  STL [R1+0x31c0], R0 ;  /* 0x0031c00001007387 */ /* 0x0005e20000100800 */
[----:B0-----:R-:W-:Y:S02]  /*17d80*/  IADD3.X R3, PT, PT, R11, UR50, RZ, P0, !PT ;  /* 0x000000320b037c10 */ /* 0x001fe400087fe4ff */
[----:B-1----:R-:W-:Y:S02]  /*17d90*/  IADD3.X R2, PT, PT, R10, UR50, RZ, P6, !PT ;  /* 0x000000320a027c10 */ /* 0x002fe4000b7fe4ff */
[----:B--2---:R-:W-:Y:S01]  /*17da0*/  IADD3.X R0, PT, PT, R9, UR50, RZ, P5, !PT ;  /* 0x0000003209007c10 */ /* 0x004fe2000affe4ff */
[----:B------:R0:W-:Y:S04]  /*17db0*/  STL [R1+0x3448], R3 ;  /* 0x0034480301007387 */ /* 0x0001e80000100800 */
[----:B------:R0:W-:Y:S04]  /*17dc0*/  STL [R1+0x3458], R0 ;  /* 0x0034580001007387 */ /* 0x0001e80000100800 */
[----:B------:R0:W-:Y:S02]  /*17dd0*/  STL [R1+0x3450], R2 ;  /* 0x0034500201007387 */ /* 0x0001e40000100800 */
.L_x_1:
[----:B------:R-:W2:Y:S01]  /*17de0*/  LDL R5, [R1+0xab4] ;  /* 0x000ab40001057983 */ /* 0x000ea20000100800 */
[----:B0-----:R-:W0:Y:S03]  /*17df0*/  LDC R2, c[0x0][0x3a0] ;  /* 0x0000e800ff027b82 */ /* 0x001e260000000800 */
[----:B--2---:R1:W-:Y:S04]  /*17e00*/  STL [R1+0x498c], R5 ;  /* 0x00498c0501007387 */ /* 0x0043e80000100800 */
[----:B------:R-:W2:Y:S04]  /*17e10*/  LDL R4, [R1+0xab8] ;  /* 0x000ab80001047983 */ /* 0x000ea80000100800 */
[----:B-1----:R-:W0:Y:S04]  /*17e20*/  LDL R5, [R1+0x13dc] ;  /* 0x0013dc0001057983 */ /* 0x002e280000100800 */
[----:B------:R-:W-:Y:S04]  /*17e30*/  STL [R1+0x3b88], R18 ;  /* 0x003b881201007387 */ /* 0x000fe80000100800 */
        /* <DEDUP_REMOVED lines=897> */
[----:B------:R1:W-:Y:S04]  /*1b650*/  STL [R1+0x4988], R14 ;  /* 0x0049880e01007387 */ /* 0x0003e80000100800 */
        /* <DEDUP_REMOVED lines=78> */
[----:B------:R-:W-:Y:S01]  /*1bb40*/  STL [R1+0x3a44], R20 ;  /* 0x003a441401007387 */ /* 0x000fe20000100800 */
[----:B0-----:R-:W-:-:S03]  /*1bb50*/  IMAD R2, R5, -0x80, R2 ;  /* 0xffffff8005027824 */ /* 0x001fc600078e0202 */
[----:B------:R-:W-:Y:S04]  /*1bb60*/  STL [R1+0x3a40], R19 ;  /* 0x003a401301007387 */ /* 0x000fe80000100800 */
[----:B------:R-:W-:Y:S04]  /*1bb70*/  STL [R1+0x3a3c], R21 ;  /* 0x003a3c1501007387 */ /* 0x000fe80000100800 */
[----:B------:R-:W-:Y:S04]  /*1bb80*/  STL [R1+0x3a38], R23 ;  /* 0x003a381701007387 */ /* 0x000fe80000100800 */
[----:B------:R-:W-:Y:S04]  /*1bb90*/  STL [R1+0x3a34], R25 ;  /* 0x003a341901007387 */ /* 0x000fe80000100800 */
[----:B------:R-:W2:Y:S01]  /*1bba0*/  LDL.LU R5, [R1+0x498c] ;  /* 0x00498c0001057983 */ /* 0x000ea20000300800 */
[----:B------:R-:W-:-:S02]  /*1bbb0*/  ISETP.GT.AND P0, PT, R2, RZ, PT ;  /* 0x000000ff0200720c */ /* 0x000fc40003f04270 */
[----:B-1----:R-:W-:-:S11]  /*1bbc0*/  PRMT R14, RZ, 0x7610, R14 ;  /* 0x00007610ff0e7816 */ /* 0x002fd6000000000e */
[----:B--2---:R-:W2:Y:S04]  /*1bbd0*/  @P0 LDG.E.U8 R14, desc[UR42][R4.64] ;  /* 0x0000002a040e0981 */ /* 0x004ea8000c1e1100 */
[----:B--2---:R0:W-:Y:S04]  /*1bbe0*/  STL [R1+0x13d8], R14 ;  /* 0x0013d80e01007387 */ /* 0x0041e80000100800 */
[----:B0-----:R-:W2:Y:S04]  /*1bbf0*/  LDL.LU R14, [R1+0x4988] ;  /* 0x00498800010e7983 */ /* 0x001ea80000300800 */
[----:B------:R-:W3:Y:S04]  /*1bc00*/  LDL R4, [R1+0xabc] ;  /* 0x000abc0001047983 */ /* 0x000ee80000100800 */
[----:B------:R-:W3:Y:S01]  /*1bc10*/  LDL R5, [R1+0xac0] ;  /* 0x000ac00001057983 */ /* 0x000ee20000100800 */
[----:B------:R-:W-:-:S02]  /*1bc20*/  PRMT R15, RZ, 0x7610, R15 ;  /* 0x00007610ff0f7816 */ /* 0x000fc4000000000f */
[----:B---3--:R-:W-:-:S04]  /*1bc30*/  @P0 LOP3.LUT R5, R5, R4, RZ, 0x3c, !PT ;  /* 0x0000000405050212 */ /* 0x008fc800078e3cff */
[----:B------:R-:W-:-:S04]  /*1bc40*/  @P0 LOP3.LUT R4, R5, R4, RZ, 0x3c, !PT ;  /* 0x0000000405040212 */ /* 0x000fc800078e3cff */
[----:B------:R-:W-:-:S05]  /*1bc50*/  @P0 LOP3.LUT R5, R5, R4, RZ, 0x3c, !PT ;  /* 0x0000000405050212 */ /* 0x000fca00078e3cff */
[----:B------:R-:W3:Y:S04]  /*1bc60*/  @P0 LDG.E.U8 R15, desc[UR42][R4.64] ;  /* 0x0000002a040f0981 */ /* 0x000ee8000c1e1100 */
[----:B---3--:R0:W-:Y:S04]  /*1bc70*/  STL [R1+0x13d4], R15 ;  /* 0x0013d40f01007387 */ /* 0x0081e80000100800 */
[----:B0-----:R-:W3:Y:S04]  /*1bc80*/  LDL.LU R15, [R1+0x4984] ;  /* 0x00498400010f7983 */ /* 0x001ee80000300800 */
[----:B------:R-:W4:Y:S04]  /*1bc90*/  LDL R4, [R1+0xac4] ;  /* 0x000ac40001047983 */ /* 0x000f280000100800 */
[----:B------:R-:W4:Y:S01]  /*1bca0*/  LDL R5, [R1+0xac8] ;  /* 0x000ac80001057983 */ /* 0x000f220000100800 */
[----:B------:R-:W-:-:S02]  /*1bcb0*/  PRMT R18, RZ, 0x7610, R18 ;  /* 0x00007610ff127816 */ /* 0x000fc40000000012 */
[----:B----4-:R-:W-:-:S04]  /*1bcc0*/  @P0 LOP3.LUT R5, R5, R4, RZ, 0x3c, !PT ;  /* 0x0000000405050212 */ /* 0x010fc800078e3cff */
[----:B------:R-:W-:-:S04]  /*1bcd0*/  @P0 LOP3.LUT R4, R5, R4, RZ, 0x3c, !PT ;  /* 0x0000000405040212 */ /* 0x000fc800078e3cff */
[----:B------:R-:W-:-:S05]  /*1bce0*/  @P0 LOP3.LUT R5, R5, R4, RZ, 0x3c, !PT ;  /* 0x0000000405050212 */ /* 0x000fca00078e3cff */
[----:B------:R-:W4:Y:S04]  /*1bcf0*/  @P0 LDG.E.U8 R18, desc[UR42][R4.64] ;  /* 0x0000002a04120981 */ /* 0x000f28000c1e1100 */
[----:B----4-:R0:W-:Y:S04]  /*1bd00*/  STL [R1+0x13d0], R18 ;  /* 0x0013d01201007387 */ /* 0x0101e80000100800 */
[----:B0-----:R-:W4:Y:S04]  /*1bd10*/  LDL.LU R18, [R1+0x4980] ;  /* 0x0049800001127983 */ /* 0x001f280000300800 */
[----:B------:R-:W5:Y:S04]  /*1bd20*/  LDL R4, [R1+0xacc] ;  /* 0x000acc0001047983 */ /* 0x000f680000100800 */
[----:B------:R-:W5:Y:S01]  /*1bd30*/  LDL R5, [R1+0xad0] ;  /* 0x000ad00001057983 */ /* 0x000f620000100800 */
[----:B---3--:R-:W-:-:S02]  /*1bd40*/  PRMT R15, RZ, 0x7610, R15 ;  /* 0x00007610ff0f7816 */ /* 0x008fc4000000000f */
[----:B-----5:R-:W-:-:S04]  /*1bd50*/  @P0 LOP3.LUT R5, R5, R4, RZ, 0x3c, !PT ;  /* 0x0000000405050212 */ /* 0x020fc800078e3cff */
[----:B------:R-:W-:-:S04]  /*1bd60*/  @P0 LOP3.LUT R4, R5, R4, RZ, 0x3c, !PT ;  /* 0x0000000405040212 */ /* 0x000fc800078e3cff */
[----:B------:R-:W-:-:S05]  /*1bd70*/  @P0 LOP3.LUT R5, R5, R4, RZ, 0x3c, !PT ;  /* 0x0000000405050212 */ /* 0x000fca00078e3cff */
[----:B------:R-:W3:Y:S04]  /*1bd80*/  @P0 LDG.E.U8 R15, desc[UR42][R4.64] ;  /* 0x0000002a040f0981 */ /* 0x000ee8000c1e1100 */
[----:B---3--:R0:W-:Y:S04]  /*1bd90*/  STL [R1+0x13cc], R15 ;  /* 0x0013cc0f01007387 */ /* 0x0081e80000100800 */
[----:B0-----:R-:W3:Y:S04]  /*1bda0*/  LDL.LU R15, [R1+0x497c] ;  /* 0x00497c00010f7983 */ /* 0x001ee80000300800 */
[----:B------:R-:W5:Y:S04]  /*1bdb0*/  LDL R4, [R1+0xad4] ;  /* 0x000ad40001047983 */ /* 0x000f680000100800 */
[----:B------:R-:W5:Y:S01]  /*1bdc0*/  LDL R5, [R1+0xad8] ;  /* 0x000ad80001057983 */ /* 0x000f620000100800 */
[----:B----4-:R-:W-:-:S02]  /*1bdd0*/  PRMT R18, RZ, 0x7610, R18 ;  /* 0x00007610ff127816 */ /* 0x010fc40000000012 */
[----:B-----5:R-:W-:-:S04]  /*1bde0*/  @P0 LOP3.LUT R5, R5, R4, RZ, 0x3c, !PT ;  /* 0x0000000405050212 */ /* 0x020fc800078e3cff */
        /* <DEDUP_REMOVED lines=29> */
[----:B------:R-:W3:Y:S01]  /*1bfc0*/  @P0 LDG.E.U8 R15, desc[UR42][R4.64] ;  /* 0x0000002a040f0981 */ /* 0x000ee2000c1e1100 */
[----:B------:R-:W-:-:S03]  /*1bfd0*/  ISETP.GT.AND P1, PT, R2, 0x1, PT ;  /* 0x000000010200780c */ /* 0x000fc60003f24270 */
        /* <DEDUP_REMOVED lines=7366> */
[----:B------:R-:W5:Y:S02]  /*38c40*/  LDL R5, [R1+0x1b24] ;  /* 0x001b240001057983 */ /* 0x000f640000100800 */
[----:B-----5:R-:W-:-:S02]  /*38c50*/  @P1 LOP3.LUT R5, R5, R4, RZ, 0x3c, !PT ;  /* 0x0000000405051212 */ /* 0x020fc400078e3cff */
[----:B----4-:R-:W-:Y:S02]  /*38c60*/  PRMT R18, RZ, 0x7610, R18 ;  /* 0x00007610ff127816 */ /* 0x010fe40000000012 */
[----:B------:R-:W-:-:S04]  /*38c70*/  @P1 LOP3.LUT R4, R5, R4, RZ, 0x3c, !PT ;  /* 0x0000000405041212 */ /* 0x000fc800078e3cff */
[----:B------:R-:W-:-:S05]  /*38c80*/  @P1 LOP3.LUT R5, R5, R4, RZ, 0x3c, !PT ;  /* 0x0000000405051212 */ /* 0x000fca00078e3cff */
[----:B------:R-:W4:Y:S01]  /*38c90*/  @P1 LDG.E.U8 R18, desc[UR42][R4.64] ;  /* 0x0000002a04121981 */ /* 0x000f22000c1e1100 */
[----:B------:R-:W-:-:S03]  /*38ca0*/  ISETP.GT.AND P0, PT, R2, 0x66, PT ;  /* 0x000000660200780c */ /* 0x000fc60003f04270 */
        /* <DEDUP_REMOVED lines=752> */
[----:B--2---:R-:W-:-:S02]  /*3bbb0*/  PRMT R14, RZ, 0x7610, R14 ;  /* 0x00007610ff0e7816 */ /* 0x004fc4000000000e */
[----:B-----5:R-:W-:-:S04]  /*3bbc0*/  @P0 LOP3.LUT R5, R5, R4, RZ, 0x3c, !PT ;  /* 0x0000000405050212 */ /* 0x020fc800078e3cff */
[----:B------:R-:W-:-:S04]  /*3bbd0*/  @P0 LOP3.LUT R4, R5, R4, RZ, 0x3c, !PT ;  /* 0x0000000405040212 */ /* 0x000fc800078e3cff */
[----:B------:R-:W-:-:S05]  /*3bbe0*/  @P0 LOP3.LUT R5, R5, R4, RZ, 0x3c, !PT ;  /* 0x0000000405050212 */ /* 0x000fca00078e3cff */
[----:B------:R-:W2:Y:S04]  /*3bbf0*/  @P0 LDG.E.U8 R14, desc[UR42][R4.64] ;  /* 0x0000002a040e0981 */ /* 0x000ea8000c1e1100 */
[----:B--2---:R0:W-:Y:S04]  /*3bc00*/  STL [R1+0xb0], R14 ;  /* 0x0000b00e01007387 */ /* 0x0041e80000100800 */
[----:B0-----:R-:W2:Y:S04]  /*3bc10*/  LDL.LU R14, [R1+0x3b80] ;  /* 0x003b8000010e7983 */ /* 0x001ea80000300800 */
[----:B------:R-:W5:Y:S04]  /*3bc20*/  LDL R4, [R1+0x1880] ;  /* 0x0018800001047983 */ /* 0x000f680000100800 */
[----:B------:R-:W5:Y:S01]  /*3bc30*/  LDL R5, [R1+0x1884] ;  /* 0x0018840001057983 */ /* 0x000f620000100800 */
[----:B------:R-:W-:-:S02]  /*3bc40*/  PRMT R13, RZ, 0x7610, R13 ;  /* 0x00007610ff0d7816 */ /* 0x000fc4000000000d */
[----:B-----5:R-:W-:-:S04]  /*3bc50*/  @P0 LOP3.LUT R5, R5, R4, RZ, 0x3c, !PT ;  /* 0x0000000405050212 */ /* 0x020fc800078e3cff */
[----:B------:R-:W-:-:S04]  /*3bc60*/  @P0 LOP3.LUT R4, R5, R4, RZ, 0x3c, !PT ;  /* 0x0000000405040212 */ /* 0x000fc800078e3cff */
[----:B------:R-:W-:-:S05]  /*3bc70*/  @P0 LOP3.LUT R5, R5, R4, RZ, 0x3c, !PT ;  /* 0x0000000405050212 */ /* 0x000fca00078e3cff */
[----:B------:R-:W5:Y:S04]  /*3bc80*/  @P0 LDG.E.U8 R13, desc[UR42][R4.64] ;  /* 0x0000002a040d0981 */ /* 0x000f68000c1e1100 */
[----:B-----5:R0:W-:Y:S04]  /*3bc90*/  STL [R1+0xac], R13 ;  /* 0x0000ac0d01007387 */ /* 0x0201e80000100800 */
[----:B0-----:R-:W5:Y:S04]  /*3bca0*/  LDL.LU R13, [R1+0x3b7c] ;  /* 0x003b7c00010d7983 */ /* 0x001f680000300800 */
[----:B------:R-:W2:Y:S04]  /*3bcb0*/  LDL R4, [R1+0x1878] ;  /* 0x0018780001047983 */ /* 0x000ea80000100800 */
[----:B------:R-:W2:Y:S01]  /*3bcc0*/  LDL R5, [R1+0x187c] ;  /* 0x00187c0001057983 */ /* 0x000ea20000100800 */
[----:B----4-:R-:W-:-:S02]  /*3bcd0*/  PRMT R18, RZ, 0x7610, R18 ;  /* 0x00007610ff127816 */ /* 0x010fc40000000012 */
[----:B--2---:R-:W-:-:S04]  /*3bce0*/  @P0 LOP3.LUT R5, R5, R4, RZ, 0x3c, !PT ;  /* 0x0000000405050212 */ /* 0x004fc800078e3cff */
[----:B------:R-:W-:-:S04]  /*3bcf0*/  @P0 LOP3.LUT R4, R5, R4, RZ, 0x3c, !PT ;  /* 0x0000000405040212 */ /* 0x000fc800078e3cff */
[----:B------:R-:W-:-:S05]  /*3bd00*/  @P0 LOP3.LUT R5, R5, R4, RZ, 0x3c, !PT ;  /* 0x0000000405050212 */ /* 0x000fca00078e3cff */
[----:B------:R0:W2:Y:S04]  /*3bd10*/  @P0 LDG.E.U8 R18, desc[UR42][R4.64] ;  /* 0x0000002a04120981 */ /* 0x0000a8000c1e1100 */
[----:B------:R-:W0:Y:S04]  /*3bd20*/  LDL R4, [R1+0x1870] ;  /* 0x0018700001047983 */ /* 0x000e280000100800 */
[----:B------:R-:W0:Y:S01]  /*3bd30*/  LDL R5, [R1+0x1874] ;  /* 0x0018740001057983 */ /* 0x000e220000100800 */
[----:B---3--:R-:W-:Y:S02]  /*3bd40*/  PRMT R15, RZ, 0x7610, R15 ;  /* 0x00007610ff0f7816 */ /* 0x008fe4000000000f */
[----:B0-----:R-:W-:-:S04]  /*3bd50*/  @P0 LOP3.LUT R5, R5, R4, RZ, 0x3c, !PT ;  /* 0x0000000405050212 */ /* 0x001fc800078e3cff */
[----:B------:R-:W-:-:S04]  /*3bd60*/  @P0 LOP3.LUT R4, R5, R4, RZ, 0x3c, !PT ;  /* 0x0000000405040212 */ /* 0x000fc800078e3cff */
[----:B------:R-:W-:Y:S01]  /*3bd70*/  @P0 LOP3.LUT R5, R5, R4, RZ, 0x3c, !PT ;  /* 0x0000000405050212 */ /* 0x000fe200078e3cff */
[----:B--2---:R-:W-:Y:S04]  /*3bd80*/  STL [R1+0x39e0], R18 ;  /* 0x0039e01201007387 */ /* 0x004fe80000100800 */
[----:B------:R0:W2:Y:S04]  /*3bd90*/  @P0 LDG.E.U8 R15, desc[UR42][R4.64] ;  /* 0x0000002a040f0981 */ /* 0x0000a8000c1e1100 */
[----:B------:R-:W0:Y:S04]  /*3bda0*/  LDL R4, [R1+0x1868] ;  /* 0x0018680001047983 */ /* 0x000e280000100800 */
[----:B------:R-:W0:Y:S01]  /*3bdb0*/  LDL R5, [R1+0x186c] ;  /* 0x00186c0001057983 */ /* 0x000e220000100800 */
[----:B------:R-:W-:-:S02]  /*3bdc0*/  PRMT R14, RZ, 0x7610, R14 ;  /* 0x00007610ff0e7816 */ /* 0x000fc4000000000e */
[----:B0-----:R-:W-:-:S04]  /*3bdd0*/  @P0 LOP3.LUT R5, R5, R4, RZ, 0x3c, !PT ;  /* 0x0000000405050212 */ /* 0x001fc800078e3cff */
[----:B------:R-:W-:-:S04]  /*3bde0*/  @P0 LOP3.LUT R4, R5, R4, RZ, 0x3c, !PT ;  /* 0x0000000405040212 */ /* 0x000fc800078e3cff */
[----:B------:R-:W-:Y:S01]  /*3bdf0*/  @P0 LOP3.LUT R5, R5, R4, RZ, 0x3c, !PT ;  /* 0x0000000405050212 */ /* 0x000fe200078e3cff */
[----:B--2---:R-:W-:Y:S04]  /*3be00*/  STL [R1+0x39e4], R15 ;  /* 0x0039e40f01007387 */ /* 0x004fe80000100800 */
[----:B------:R0:W2:Y:S04]  /*3be10*/  @P0 LDG.E.U8 R14, desc[UR42][R4.64] ;  /* 0x0000002a040e0981 */ /* 0x0000a8000c1e1100 */
[----:B------:R-:W0:Y:S04]  /*3be20*/  LDL R4, [R1+0x1860] ;  /* 0x0018600001047983 */ /* 0x000e280000100800 */
[----:B------:R-:W0:Y:S01]  /*3be30*/  LDL R5, [R1+0x1864] ;  /* 0x0018640001057983 */ /* 0x000e220000100800 */
[----:B-----5:R-:W-:-:S02]  /*3be40*/  PRMT R13, RZ, 0x7610, R13 ;  /* 0x00007610ff0d7816 */ /* 0x020fc4000000000d */
[----:B0-----:R-:W-:-:S04]  /*3be50*/  @P0 LOP3.LUT R5, R5, R4, RZ, 0x3c, !PT ;  /* 0x0000000405050212 */ /* 0x001fc800078e3cff */
[----:B------:R-:W-:-:S04]  /*3be60*/  @P0 LOP3.LUT R4, R5, R4, RZ, 0x3c, !PT ;  /* 0x0000000405040212 */ /* 0x000fc800078e3cff */
[----:B------:R-:W-:Y:S01]  /*3be70*/  @P0 LOP3.LUT R5, R5, R4, RZ, 0x3c, !PT ;  /* 0x0000000405050212 */ /* 0x000fe200078e3cff */
[----:B--2---:R-:W-:Y:S04]  /*3be80*/  STL [R1+0x39e8], R14 ;  /* 0x0039e80e01007387 */ /* 0x004fe80000100800 */
[----:B------:R0:W2:Y:S04]  /*3be90*/  @P0 LDG.E.U8 R13, desc[UR42][R4.64] ;  /* 0x0000002a040d0981 */ /* 0x0000a8000c1e1100 */
[----:B------:R-:W0:Y:S04]  /*3bea0*/  LDL R4, [R1+0x1858] ;  /* 0x0018580001047983 */ /* 0x000e280000100800 */
[----:B------:R-:W0:Y:S01]  /*3beb0*/  LDL R5, [R1+0x185c] ;  /* 0x00185c0001057983 */ /* 0x000e220000100800 */
[----:B------:R-:W-:-:S02]  /*3bec0*/  ISETP.GT.AND P1, PT, R2, 0x71, PT ;  /* 0x000000710200780c */ /* 0x000fc40003f24270 */
[----:B------:R-:W-:-:S11]  /*3bed0*/  PRMT R7, RZ, 0x7610, R7 ;  /* 0x00007610ff077816 */ /* 0x000fd60000000007 */
[----:B0-----:R-:W-:-:S04]  /*3bee0*/  @P1 LOP3.LUT R5, R5, R4, RZ, 0x3c, !PT ;  /* 0x0000000405051212 */ /* 0x001fc800078e3cff */
[----:B------:R-:W-:-:S04]  /*3bef0*/  @P1 LOP3.LUT R4, R5, R4, RZ, 0x3c, !PT ;  /* 0x0000000405041212 */ /* 0x000fc800078e3cff */
[----:B------:R-:W-:-:S05]  /*3bf00*/  @P1 LOP3.LUT R5, R5, R4, RZ, 0x3c, !PT ;  /* 0x0000000405051212 */ /* 0x000fca00078e3cff */
[----:B------:R-:W3:Y:S04]  /*3bf10*/  @P1 LDG.E.U8 R7, desc[UR42][R4.64] ;  /* 0x0000002a04071981 */ /* 0x000ee8000c1e1100 */
[----:B--2---:R-:W-:Y:S04]  /*3bf20*/  STL [R1+0x39ec], R13 ;  /* 0x0039ec0d01007387 */ /* 0x004fe80000100800 */
[----:B---3--:R0:W-:Y:S04]  /*3bf30*/  STL [R1+0x198], R7 ;  /* 0x0001980701007387 */ /* 0x0081e80000100800 */
[----:B0-----:R-:W2:Y:S04]  /*3bf40*/  LDL.LU R7, [R1+0x3b78] ;  /* 0x003b780001077983 */ /* 0x001ea80000300800 */
[----:B------:R-:W3:Y:S04]  /*3bf50*/  LDL R4, [R1+0x1850] ;  /* 0x0018500001047983 */ /* 0x000ee80000100800 */
[----:B------:R-:W3:Y:S02]  /*3bf60*/  LDL R5, [R1+0x1854] ;  /* 0x0018540001057983 */ /* 0x000ee40000100800 */
[----:B---3--:R-:W-:-:S02]  /*3bf70*/  @P1 LOP3.LUT R5, R5, R4, RZ, 0x3c, !PT ;  /* 0x0000000405051212 */ /* 0x008fc400078e3cff */
[----:B--2---:R-:W-:Y:S02]  /*3bf80*/  PRMT R7, RZ, 0x7610, R7 ;  /* 0x00007610ff077816 */ /* 0x004fe40000000007 */
[----:B------:R-:W-:-:S04]  /*3bf90*/  @P1 LOP3.LUT R4, R5, R4, RZ, 0x3c, !PT ;  /* 0x0000000405041212 */ /* 0x000fc800078e3cff */
[----:B------:R-:W-:-:S05]  /*3bfa0*/  @P1 LOP3.LUT R5, R5, R4, RZ, 0x3c, !PT ;  /* 0x0000000405051212 */ /* 0x000fca00078e3cff */
[----:B------:R-:W2:Y:S04]  /*3bfb0*/  @P1 LDG.E.U8 R7, desc[UR42][R4.64] ;  /* 0x0000002a04071981 */ /* 0x000ea8000c1e1100 */
[----:B--2---:R0:W-:Y:S04]  /*3bfc0*/  STL [R1+0x194], R7 ;  /* 0x0001940701007387 */ /* 0x0041e80000100800 */
        /* <DEDUP_REMOVED lines=52> */
[----:B------:R-:W2:Y:S01]  /*3c310*/  @P1 LDG.E.U8 R7, desc[UR42][R4.64] ;  /* 0x0000002a04071981 */ /* 0x000ea2000c1e1100 */
[----:B------:R-:W-:-:S03]  /*3c320*/  ISETP.GT.AND P0, PT, R2, 0x72, PT ;  /* 0x000000720200780c */ /* 0x000fc60003f04270 */
        /* <DEDUP_REMOVED lines=336> */
[----:B------:R0:W2:Y:S04]  /*3d830*/  @P0 LDG.E.U8 R7, desc[UR42][R4.64] ;  /* 0x0000002a04070981 */ /* 0x0000a8000c1e1100 */
[----:B------:R-:W0:Y:S04]  /*3d840*/  LDL R4, [R1+0x16f0] ;  /* 0x0016f00001047983 */ /* 0x000e280000100800 */
[----:B------:R-:W0:Y:S01]  /*3d850*/  LDL R5, [R1+0x16f4] ;  /* 0x0016f40001057983 */ /* 0x000e220000100800 */
[----:B------:R-:W-:Y:S02]  /*3d860*/  PRMT R6, RZ, 0x7610, R6 ;  /* 0x00007610ff067816 */ /* 0x000fe40000000006 */
[----:B0-----:R-:W-:-:S04]  /*3d870*/  @P0 LOP3.LUT R5, R5, R4, RZ, 0x3c, !PT ;  /* 0x0000000405050212 */ /* 0x001fc800078e3cff */
[----:B------:R-:W-:-:S04]  /*3d880*/  @P0 LOP3.LUT R4, R5, R4, RZ, 0x3c, !PT ;  /* 0x0000000405040212 */ /* 0x000fc800078e3cff */
[----:B------:R-:W-:-:S05]  /*3d890*/  @P0 LOP3.LUT R5, R5, R4, RZ, 0x3c, !PT ;  /* 0x0000000405050212 */ /* 0x000fca00078e3cff */
[----:B------:R-:W3:Y:S04]  /*3d8a0*/  @P0 LDG.E.U8 R6, desc[UR42][R4.64] ;  /* 0x0000002a04060981 */ /* 0x000ee8000c1e1100 */
[----:B--2---:R0:W-:Y:S04]  /*3d8b0*/  STL [R1+0xf8], R7 ;  /* 0x0000f80701007387 */ /* 0x0041e80000100800 */
[----:B0-----:R-:W2:Y:S04]  /*3d8c0*/  LDL R7, [R1+0x16cc] ;  /* 0x0016cc0001077983 */ /* 0x001ea80000100800 */
[----:B---3--:R0:W-:Y:S04]  /*3d8d0*/  STL [R1+0xf4], R6 ;  /* 0x0000f40601007387 */ /* 0x0081e80000100800 */
[----:B0-----:R-:W3:Y:S04]  /*3d8e0*/  LDL.LU R6, [R1+0x3ac8] ;  /* 0x003ac80001067983 */ /* 0x001ee80000300800 */
[----:B------:R-:W4:Y:S04]  /*3d8f0*/  LDL R4, [R1+0x16e8] ;  /* 0x0016e80001047983 */ /* 0x000f280000100800 */
[----:B------:R-:W4:Y:S02]  /*3d900*/  LDL R5, [R1+0x16ec] ;  /* 0x0016ec0001057983 */ /* 0x000f240000100800 */
[----:B----4-:R-:W-:-:S02]  /*3d910*/  @P0 LOP3.LUT R5, R5, R4, RZ, 0x3c, !PT ;  /* 0x0000000405050212 */ /* 0x010fc400078e3cff */
[----:B---3--:R-:W-:Y:S02]  /*3d920*/  PRMT R6, RZ, 0x7610, R6 ;  /* 0x00007610ff067816 */ /* 0x008fe40000000006 */
[----:B------:R-:W-:-:S04]  /*3d930*/  @P0 LOP3.LUT R4, R5, R4, RZ, 0x3c, !PT ;  /* 0x0000000405040212 */ /* 0x000fc800078e3cff */
[----:B------:R-:W-:-:S05]  /*3d940*/  @P0 LOP3.LUT R5, R5, R4, RZ, 0x3c, !PT ;  /* 0x0000000405050212 */ /* 0x000fca00078e3cff */
[----:B------:R-:W3:Y:S04]  /*3d950*/  @P0 LDG.E.U8 R6, desc[UR42][R4.64] ;  /* 0x0000002a04060981 */ /* 0x000ee8000c1e1100 */
        /* <DEDUP_REMOVED lines=8> */
[----:B------:R-:W3:Y:S01]  /*3d9e0*/  @P0 LDG.E.U8 R6, desc[UR42][R4.64] ;  /* 0x0000002a04060981 */ /* 0x000ee2000c1e1100 */
[----:B------:R-:W-:-:S03]  /*3d9f0*/  ISETP.GT.AND P1, PT, R2, 0x77, PT ;  /* 0x000000770200780c */ /* 0x000fc60003f24270 */
        /* <DEDUP_REMOVED lines=17> */
[----:B------:R-:W4:Y:S01]  /*3db10*/  @P1 LDG.E.U8 R12, desc[UR42][R4.64] ;  /* 0x0000002a040c1981 */ /* 0x000f22000c1e1100 */
[----:B---3--:R-:W-:-:S03]  /*3db20*/  PRMT R6, RZ, 0x7610, R6 ;  /* 0x00007610ff067816 */ /* 0x008fc60000000006 */
[----:B----4-:R0:W-:Y:S04]  /*3db30*/  STL [R1+0xe4], R12 ;  /* 0x0000e40c01007387 */ /* 0x0101e80000100800 */
[----:B0-----:R-:W3:Y:S04]  /*3db40*/  LDL.LU R12, [R1+0x3ab8] ;  /* 0x003ab800010c7983 */ /* 0x001ee80000300800 */
[----:B------:R-:W4:Y:S01]  /*3db50*/  LDL R5, [R1+0x16c8] ;  /* 0x0016c80001057983 */ /* 0x000f220000100800 */
[----:B--2---:R-:W-:Y:S01]  /*3db60*/  @P1 IMAD.MOV.U32 R4, RZ, RZ, R7 ;  /* 0x000000ffff041224 */ /* 0x004fe200078e0007 */
[----:B------:R-:W-:-:S02]  /*3db70*/  PRMT R11, RZ, 0x7610, R11 ;  /* 0x00007610ff0b7816 */ /* 0x000fc4000000000b */
[----:B------:R-:W2:Y:S04]  /*3db80*/  LDL R7, [R1+0x1698] ;  /* 0x0016980001077983 */ /* 0x000ea80000100800 */
[----:B----4-:R0:W4:Y:S04]  /*3db90*/  @P1 LDG.E.U8 R6, desc[UR42][R4.64] ;  /* 0x0000002a04061981 */ /* 0x010128000c1e1100 */
[----:B------:R-:W0:Y:S04]  /*3dba0*/  LDL R4, [R1+0x16c0] ;  /* 0x0016c00001047983 */ /* 0x000e280000100800 */
[----:B------:R-:W0:Y:S02]  /*3dbb0*/  LDL R5, [R1+0x16c4] ;  /* 0x0016c40001057983 */ /* 0x000e240000100800 */
[----:B0-----:R-:W-:-:S04]  /*3dbc0*/  @P1 LOP3.LUT R5, R5, R4, RZ, 0x3c, !PT ;  /* 0x0000000405051212 */ /* 0x001fc800078e3cff */
[----:B------:R-:W-:-:S04]  /*3dbd0*/  @P1 LOP3.LUT R4, R5, R4, RZ, 0x3c, !PT ;  /* 0x0000000405041212 */ /* 0x000fc800078e3cff */
[----:B------:R-:W-:-:S05]  /*3dbe0*/  @P1 LOP3.LUT R5, R5, R4, RZ, 0x3c, !PT ;  /* 0x0000000405051212 */ /* 0x000fca00078e3cff */
[----:B------:R-:W5:Y:S04]  /*3dbf0*/  @P1 LDG.E.U8 R11, desc[UR42][R4.64] ;  /* 0x0000002a040b1981 */ /* 0x000f68000c1e1100 */
[----:B----4-:R0:W-:Y:S04]  /*3dc00*/  STL [R1+0xe0], R6 ;  /* 0x0000e00601007387 */ /* 0x0101e80000100800 */
[----:B0-----:R-:W4:Y:S04]  /*3dc10*/  LDL R6, [R1+0x169c] ;  /* 0x00169c0001067983 */ /* 0x001f280000100800 */
[----:B-----5:R0:W-:Y:S04]  /*3dc20*/  STL [R1+0xdc], R11 ;  /* 0x0000dc0b01007387 */ /* 0x0201e80000100800 */
[----:B0-----:R-:W5:Y:S04]  /*3dc30*/  LDL.LU R11, [R1+0x3ab4] ;  /* 0x003ab400010b7983 */ /* 0x001f680000300800 */
[----:B------:R-:W2:Y:S04]  /*3dc40*/  LDL R4, [R1+0x16b8] ;  /* 0x0016b80001047983 */ /* 0x000ea80000100800 */
[----:B------:R-:W2:Y:S01]  /*3dc50*/  LDL R5, [R1+0x16bc] ;  /* 0x0016bc0001057983 */ /* 0x000ea20000100800 */
[----:B------:R-:W-:-:S02]  /*3dc60*/  PRMT R10, RZ, 0x7610, R10 ;  /* 0x00007610ff0a7816 */ /* 0x000fc4000000000a */
[----:B--2---:R-:W-:-:S04]  /*3dc70*/  @P1 LOP3.LUT R5, R5, R4, RZ, 0x3c, !PT ;  /* 0x0000000405051212 */ /* 0x004fc800078e3cff */
[----:B------:R-:W-:-:S04]  /*3dc80*/  @P1 LOP3.LUT R4, R5, R4, RZ, 0x3c, !PT ;  /* 0x0000000405041212 */ /* 0x000fc800078e3cff */
[----:B------:R-:W-:-:S05]  /*3dc90*/  @P1 LOP3.LUT R5, R5, R4, RZ, 0x3c, !PT ;  /* 0x0000000405051212 */ /* 0x000fca00078e3cff */
[----:B------:R-:W2:Y:S04]  /*3dca0*/  @P1 LDG.E.U8 R10, desc[UR42][R4.64] ;  /* 0x0000002a040a1981 */ /* 0x000ea8000c1e1100 */
[----:B--2---:R0:W-:Y:S04]  /*3dcb0*/  STL [R1+0xd8], R10 ;  /* 0x0000d80a01007387 */ /* 0x0041e80000100800 */
[----:B0-----:R-:W2:Y:S04]  /*3dcc0*/  LDL.LU R10, [R1+0x3ab0] ;  /* 0x003ab000010a7983 */ /* 0x001ea80000300800 */
        /* <DEDUP_REMOVED lines=21> */
[----:B------:R-:W-:Y:S02]  /*3de20*/  ISETP.GT.AND P0, PT, R2, 0x78, PT ;  /* 0x000000780200780c */ /* 0x000fe40003f04270 */
[----:B--2---:R-:W-:-:S04]  /*3de30*/  @P1 LOP3.LUT R5, R5, R4, RZ, 0x3c, !PT ;  /* 0x0000000405051212 */ /* 0x004fc800078e3cff */
[----:B------:R-:W-:-:S04]  /*3de40*/  @P1 LOP3.LUT R4, R5, R4, RZ, 0x3c, !PT ;  /* 0x0000000405041212 */ /* 0x000fc800078e3cff */
[----:B------:R-:W-:-:S05]  /*3de50*/  @P1 LOP3.LUT R5, R5, R4, RZ, 0x3c, !PT ;  /* 0x0000000405051212 */ /* 0x000fca00078e3cff */
[----:B------:R4:W2:Y:S01]  /*3de60*/  @P1 LDG.E.U8 R3, desc[UR42][R4.64] ;  /* 0x0000002a04031981 */ /* 0x0008a2000c1e1100 */
[----:B---3--:R-:W-:Y:S01]  /*3de70*/  PRMT R12, RZ, 0x7610, R12 ;  /* 0x00007610ff0c7816 */ /* 0x008fe2000000000c */
[----:B----4-:R-:W-:Y:S02]  /*3de80*/  @P0 IMAD.MOV.U32 R4, RZ, RZ, R6 ;  /* 0x000000ffff040224 */ /* 0x010fe400078e0006 */
[----:B------:R-:W-:-:S05]  /*3de90*/  @P0 IMAD.MOV.U32 R5, RZ, RZ, R7 ;  /* 0x000000ffff050224 */ /* 0x000fca00078e0007 */
[----:B------:R-:W3:Y:S04]  /*3dea0*/  @P0 LDG.E.U8 R12, desc[UR42][R4.64] ;  /* 0x0000002a040c0981 */ /* 0x000ee8000c1e1100 */
[----:B--2---:R0:W-:Y:S04]  /*3deb0*/  STL [R1+0xcc], R3 ;  /* 0x0000cc0301007387 */ /* 0x0041e80000100800 */
[----:B0-----:R-:W2:Y:S04]  /*3dec0*/  LDL.LU R3, [R1+0x3aa4] ;  /* 0x003aa40001037983 */ /* 0x001ea80000300800 */
[----:B------:R-:W4:Y:S04]  /*3ded0*/  LDL R4, [R1+0x1690] ;  /* 0x0016900001047983 */ /* 0x000f280000100800 */
[----:B------:R-:W4:Y:S01]  /*3dee0*/  LDL R5, [R1+0x1694] ;  /* 0x0016940001057983 */ /* 0x000f220000100800 */
[----:B-----5:R-:W-:-:S03]  /*3def0*/  PRMT R11, RZ, 0x7610, R11 ;  /* 0x00007610ff0b7816 */ /* 0x020fc6000000000b */
[----:B------:R-:W5:Y:S04]  /*3df00*/  LDL R7, [R1+0x1670] ;  /* 0x0016700001077983 */ /* 0x000f680000100800 */
[----:B------:R-:W5:Y:S04]  /*3df10*/  LDL R6, [R1+0x1674] ;  /* 0x0016740001067983 */ /* 0x000f680000100800 */
[----:B---3--:R-:W-:Y:S01]  /*3df20*/  STL [R1+0x39f0], R12 ;  /* 0x0039f00c01007387 */ /* 0x008fe20000100800 */
[----:B----4-:R-:W-:-:S04]  /*3df30*/  @P0 LOP3.LUT R5, R5, R4, RZ, 0x3c, !PT ;  /* 0x0000000405050212 */ /* 0x010fc800078e3cff */
[----:B------:R-:W-:-:S04]  /*3df40*/  @P0 LOP3.LUT R4, R5, R4, RZ, 0x3c, !PT ;  /* 0x0000000405040212 */ /* 0x000fc800078e3cff */
[----:B------:R-:W-:-:S05]  /*3df50*/  @P0 LOP3.LUT R5, R5, R4, RZ, 0x3c, !PT ;  /* 0x0000000405050212 */ /* 0x000fca00078e3cff */
[----:B------:R0:W3:Y:S04]  /*3df60*/  @P0 LDG.E.U8 R11, desc[UR42][R4.64] ;  /* 0x0000002a040b0981 */ /* 0x0000e8000c1e1100 */
[----:B------:R-:W0:Y:S04]  /*3df70*/  LDL R4, [R1+0x1688] ;  /* 0x0016880001047983 */ /* 0x000e280000100800 */
[----:B------:R-:W0:Y:S01]  /*3df80*/  LDL R5, [R1+0x168c] ;  /* 0x00168c0001057983 */ /* 0x000e220000100800 */
[----:B------:R-:W-:Y:S02]  /*3df90*/  PRMT R10, RZ, 0x7610, R10 ;  /* 0x00007610ff0a7816 */ /* 0x000fe4000000000a */
[----:B0-----:R-:W-:-:S04]  /*3dfa0*/  @P0 LOP3.LUT R5, R5, R4, RZ, 0x3c, !PT ;  /* 0x0000000405050212 */ /* 0x001fc800078e3cff */
[----:B------:R-:W-:-:S04]  /*3dfb0*/  @P0 LOP3.LUT R4, R5, R4, RZ, 0x3c, !PT ;  /* 0x0000000405040212 */ /* 0x000fc800078e3cff */
[----:B------:R-:W-:Y:S01]  /*3dfc0*/  @P0 LOP3.LUT R5, R5, R4, RZ, 0x3c, !PT ;  /* 0x0000000405050212 */ /* 0x000fe200078e3cff */
[----:B---3--:R-:W-:Y:S04]  /*3dfd0*/  STL [R1+0x39f4], R11 ;  /* 0x0039f40b01007387 */ /* 0x008fe80000100800 */
[----:B------:R0:W3:Y:S04]  /*3dfe0*/  @P0 LDG.E.U8 R10, desc[UR42][R4.64] ;  /* 0x0000002a040a0981 */ /* 0x0000e8000c1e1100 */
[----:B------:R-:W0:Y:S04]  /*3dff0*/  LDL R4, [R1+0x1680] ;  /* 0x0016800001047983 */ /* 0x000e280000100800 */
[----:B------:R-:W0:Y:S01]  /*3e000*/  LDL R5, [R1+0x1684] ;  /* 0x0016840001057983 */ /* 0x000e220000100800 */
[----:B------:R-:W-:-:S02]  /*3e010*/  PRMT R9, RZ, 0x7610, R9 ;  /* 0x00007610ff097816 */ /* 0x000fc40000000009 */
        /* <DEDUP_REMOVED lines=10> */
[----:B------:R-:W-:-:S05]  /*3e0c0*/  @P0 LOP3.LUT R5, R5, R4, RZ, 0x3c, !PT ;  /* 0x0000000405050212 */ /* 0x000fca00078e3cff */
[----:B------:R0:W4:Y:S04]  /*3e0d0*/  @P0 LDG.E.U8 R8, desc[UR42][R4.64] ;  /* 0x0000002a04080981 */ /* 0x000128000c1e1100 */
[----:B---3--:R-:W-:Y:S01]  /*3e0e0*/  STL [R1+0x39fc], R9 ;  /* 0x0039fc0901007387 */ /* 0x008fe20000100800 */
[----:B0-----:R-:W-:-:S06]  /*3e0f0*/  PRMT R5, RZ, 0x7610, R5 ;  /* 0x00007610ff057816 */ /* 0x001fcc0000000005 */
[----:B-----5:R-:W3:Y:S04]  /*3e100*/  @P0 LDG.E.U8 R5, desc[UR42][R6.64] ;  /* 0x0000002a06050981 */ /* 0x020ee8000c1e1100 */
[----:B----4-:R-:W-:Y:S04]  /*3e110*/  STL [R1+0x3a00], R8 ;  /* 0x003a000801007387 */ /* 0x010fe80000100800 */
[----:B------:R-:W4:Y:S04]  /*3e120*/  LDL R6, [R1+0x1668] ;  /* 0x0016680001067983 */ /* 0x000f280000100800 */
[----:B------:R-:W4:Y:S01]  /*3e130*/  LDL R7, [R1+0x166c] ;  /* 0x00166c0001077983 */ /* 0x000f220000100800 */
[----:B------:R-:W-:-:S03]  /*3e140*/  PRMT R4, RZ, 0x7610, R4 ;  /* 0x00007610ff047816 */ /* 0x000fc60000000004 */
[----:B---3--:R-:W-:Y:S01]  /*3e150*/  STL [R1+0x3a04], R5 ;  /* 0x003a040501007387 */ /* 0x008fe20000100800 */
[----:B----4-:R-:W-:-:S04]  /*3e160*/  @P0 LOP3.LUT R7, R7, R6, RZ, 0x3c, !PT ;  /* 0x0000000607070212 */ /* 0x010fc800078e3cff */
[----:B------:R-:W-:-:S04]  /*3e170*/  @P0 LOP3.LUT R6, R7, R6, RZ, 0x3c, !PT ;  /* 0x0000000607060212 */ /* 0x000fc800078e3cff */
[----:B------:R-:W-:-:S05]  /*3e180*/  @P0 LOP3.LUT R7, R7, R6, RZ, 0x3c, !PT ;  /* 0x0000000607070212 */ /* 0x000fca00078e3cff */
[----:B------:R0:W3:Y:S04]  /*3e190*/  @P0 LDG.E.U8 R4, desc[UR42][R6.64] ;  /* 0x0000002a06040981 */ /* 0x0000e8000c1e1100 */
[----:B------:R-:W0:Y:S04]  /*3e1a0*/  LDL R6, [R1+0x1660] ;  /* 0x0016600001067983 */ /* 0x000e280000100800 */
[----:B------:R-:W0:Y:S01]  /*3e1b0*/  LDL R7, [R1+0x1664] ;  /* 0x0016640001077983 */ /* 0x000e220000100800 */
[----:B--2---:R-:W-:Y:S02]  /*3e1c0*/  PRMT R3, RZ, 0x7610, R3 ;  /* 0x00007610ff037816 */ /* 0x004fe40000000003 */
[----:B0-----:R-:W-:-:S04]  /*3e1d0*/  @P0 LOP3.LUT R7, R7, R6, RZ, 0x3c, !PT ;  /* 0x0000000607070212 */ /* 0x001fc800078e3cff */
[----:B------:R-:W-:-:S04]  /*3e1e0*/  @P0 LOP3.LUT R6, R7, R6, RZ, 0x3c, !PT ;  /* 0x0000000607060212 */ /* 0x000fc800078e3cff */
[----:B------:R-:W-:Y:S01]  /*3e1f0*/  @P0 LOP3.LUT R7, R7, R6, RZ, 0x3c, !PT ;  /* 0x0000000607070212 */ /* 0x000fe200078e3cff */
[----:B---3--:R-:W-:Y:S04]  /*3e200*/  STL [R1+0x3a08], R4 ;  /* 0x003a080401007387 */ /* 0x008fe80000100800 */
        /* <DEDUP_REMOVED lines=88> */
[----:B------:R-:W-:-:S05]  /*3e790*/  @P0 LOP3.LUT R7, R7, R6, RZ, 0x3c, !PT ;  /* 0x0000000607070212 */ /* 0x000fca00078e3cff */
[----:B------:R-:W2:Y:S04]  /*3e7a0*/  @P0 LDG.E.U8 R16, desc[UR42][R6.64] ;  /* 0x0000002a06100981 */ /* 0x000ea8000c1e1100 */
[----:B---3--:R0:W-:Y:S04]  /*3e7b0*/  STL [R1+0x88], R12 ;  /* 0x0000880c01007387 */ /* 0x0081e80000100800 */
[----:B0-----:R-:W3:Y:S04]  /*3e7c0*/  LDL R12, [R1+0x15ec] ;  /* 0x0015ec00010c7983 */ /* 0x001ee80000100800 */
[----:B--2---:R0:W-:Y:S04]  /*3e7d0*/  STL [R1+0x84], R16 ;  /* 0x0000841001007387 */ /* 0x0041e80000100800 */
[----:B0-----:R-:W2:Y:S04]  /*3e7e0*/  LDL.LU R16, [R1+0x3a80] ;  /* 0x003a800001107983 */ /* 0x001ea80000300800 */
[----:B------:R-:W4:Y:S04]  /*3e7f0*/  LDL R6, [R1+0x1608] ;  /* 0x0016080001067983 */ /* 0x000f280000100800 */
[----:B------:R-:W4:Y:S02]  /*3e800*/  LDL R7, [R1+0x160c] ;  /* 0x00160c0001077983 */ /* 0x000f240000100800 */
[----:B----4-:R-:W-:-:S02]  /*3e810*/  @P0 LOP3.LUT R7, R7, R6, RZ, 0x3c, !PT ;  /* 0x0000000607070212 */ /* 0x010fc400078e3cff */
[----:B--2---:R-:W-:Y:S02]  /*3e820*/  PRMT R16, RZ, 0x7610, R16 ;  /* 0x00007610ff107816 */ /* 0x004fe40000000010 */
[----:B------:R-:W-:-:S04]  /*3e830*/  @P0 LOP3.LUT R6, R7, R6, RZ, 0x3c, !PT ;  /* 0x0000000607060212 */ /* 0x000fc800078e3cff */
[----:B------:R-:W-:-:S05]  /*3e840*/  @P0 LOP3.LUT R7, R7, R6, RZ, 0x3c, !PT ;  /* 0x0000000607070212 */ /* 0x000fca00078e3cff */
[----:B------:R-:W2:Y:S04]  /*3e850*/  @P0 LDG.E.U8 R16, desc[UR42][R6.64] ;  /* 0x0000002a06100981 */ /* 0x000ea8000c1e1100 */
        /* <DEDUP_REMOVED lines=29> */
[----:B------:R-:W4:Y:S01]  /*3ea30*/  LDL R7, [R1+0x15e8] ;  /* 0x0015e80001077983 */ /* 0x000f220000100800 */
[----:B---3--:R-:W-:-:S03]  /*3ea40*/  @P0 IMAD.MOV.U32 R6, RZ, RZ, R12 ;  /* 0x000000ffff060224 */ /* 0x008fc600078e000c */
[----:B------:R-:W3:Y:S01]  /*3ea50*/  LDL R12, [R1+0x15c4] ;  /* 0x0015c400010c7983 */ /* 0x000ee20000100800 */
[----:B--2---:R-:W-:-:S06]  /*3ea60*/  PRMT R16, RZ, 0x7610, R16 ;  /* 0x00007610ff107816 */ /* 0x004fcc0000000010 */
[----:B----4-:R-:W2:Y:S04]  /*3ea70*/  @P0 LDG.E.U8 R16, desc[UR42][R6.64] ;  /* 0x0000002a06100981 */ /* 0x010ea8000c1e1100 */
[----:B--2---:R0:W-:Y:S04]  /*3ea80*/  STL [R1+0x70], R16 ;  /* 0x0000701001007387 */ /* 0x0041e80000100800 */
[----:B0-----:R-:W2:Y:S04]  /*3ea90*/  LDL.LU R16, [R1+0x3a6c] ;  /* 0x003a6c0001107983 */ /* 0x001ea80000300800 */
[----:B------:R-:W4:Y:S04]  /*3eaa0*/  LDL R6, [R1+0x15e0] ;  /* 0x0015e00001067983 */ /* 0x000f280000100800 */
[----:B------:R-:W4:Y:S01]  /*3eab0*/  LDL R7, [R1+0x15e4] ;  /* 0x0015e40001077983 */ /* 0x000f220000100800 */
[----:B------:R-:W-:-:S02]  /*3eac0*/  PRMT R18, RZ, 0x7610, R18 ;  /* 0x00007610ff127816 */ /* 0x000fc40000000012 */
[----:B----4-:R-:W-:-:S04]  /*3ead0*/  @P0 LOP3.LUT R7, R7, R6, RZ, 0x3c, !PT ;  /* 0x0000000607070212 */ /* 0x010fc800078e3cff */
[----:B------:R-:W-:-:S04]  /*3eae0*/  @P0 LOP3.LUT R6, R7, R6, RZ, 0x3c, !PT ;  /* 0x0000000607060212 */ /* 0x000fc800078e3cff */
[----:B------:R-:W-:-:S05]  /*3eaf0*/  @P0 LOP3.LUT R7, R7, R6, RZ, 0x3c, !PT ;  /* 0x0000000607070212 */ /* 0x000fca00078e3cff */
[----:B------:R0:W4:Y:S04]  /*3eb00*/  @P0 LDG.E.U8 R18, desc[UR42][R6.64] ;  /* 0x0000002a06120981 */ /* 0x000128000c1e1100 */
[----:B------:R-:W0:Y:S04]  /*3eb10*/  LDL R6, [R1+0x15d8] ;  /* 0x0015d80001067983 */ /* 0x000e280000100800 */
[----:B------:R-:W0:Y:S01]  /*3eb20*/  LDL R7, [R1+0x15dc] ;  /* 0x0015dc0001077983 */ /* 0x000e220000100800 */
[----:B------:R-:W-:Y:S02]  /*3eb30*/  ISETP.GT.AND P1, PT, R2, 0x7b, PT ;  /* 0x0000007b0200780c */ /* 0x000fe40003f24270 */
[----:B--2---:R-:W-:-:S11]  /*3eb40*/  PRMT R16, RZ, 0x7610, R16 ;  /* 0x00007610ff107816 */ /* 0x004fd60000000010 */
[----:B0-----:R-:W-:-:S04]  /*3eb50*/  @P1 LOP3.LUT R7, R7, R6, RZ, 0x3c, !PT ;  /* 0x0000000607071212 */ /* 0x001fc800078e3cff */
[----:B------:R-:W-:-:S04]  /*3eb60*/  @P1 LOP3.LUT R6, R7, R6, RZ, 0x3c, !PT ;  /* 0x0000000607061212 */ /* 0x000fc800078e3cff */
[----:B------:R-:W-:-:S05]  /*3eb70*/  @P1 LOP3.LUT R7, R7, R6, RZ, 0x3c, !PT ;  /* 0x0000000607071212 */ /* 0x000fca00078e3cff */
[----:B------:R-:W2:Y:S04]  /*3eb80*/  @P1 LDG.E.U8 R16, desc[UR42][R6.64] ;  /* 0x0000002a06101981 */ /* 0x000ea8000c1e1100 */
[----:B----4-:R0:W-:Y:S04]  /*3eb90*/  STL [R1+0x6c], R18 ;  /* 0x00006c1201007387 */ /* 0x0101e80000100800 */
[----:B0-----:R-:W4:Y:S04]  /*3eba0*/  LDL R18, [R1+0x15b4] ;  /* 0x0015b40001127983 */ /* 0x001f280000100800 */
        /* <DEDUP_REMOVED lines=17> */
[----:B------:R-:W2:Y:S01]  /*3ecc0*/  @P1 LDG.E.U8 R0, desc[UR42][R6.64] ;  /* 0x0000002a06001981 */ /* 0x000ea2000c1e1100 */
[----:B------:R-:W-:-:S03]  /*3ecd0*/  PRMT R29, RZ, 0x7610, R29 ;  /* 0x00007610ff1d7816 */ /* 0x000fc6000000001d */
[----:B--2---:R0:W-:Y:S04]  /*3ece0*/  STL [R1+0x60], R0 ;  /* 0x0000600001007387 */ /* 0x0041e80000100800 */
[----:B0-----:R-:W2:Y:S04]  /*3ecf0*/  LDL.LU R0, [R1+0x3a60] ;  /* 0x003a600001007983 */ /* 0x001ea80000300800 */
[----:B------:R-:W2:Y:S01]  /*3ed00*/  LDL R7, [R1+0x15c0] ;  /* 0x0015c00001077983 */ /* 0x000ea20000100800 */
[----:B---3--:R-:W-:-:S03]  /*3ed10*/  @P1 IMAD.MOV.U32 R6, RZ, RZ, R12 ;  /* 0x000000ffff061224 */ /* 0x008fc600078e000c */
[----:B------:R-:W3:Y:S04]  /*3ed20*/  LDL R12, [R1+0x159c] ;  /* 0x00159c00010c7983 */ /* 0x000ee80000100800 */
[----:B--2---:R-:W2:Y:S04]  /*3ed30*/  @P1 LDG.E.U8 R29, desc[UR42][R6.64] ;  /* 0x0000002a061d1981 */ /* 0x004ea8000c1e1100 */
        /* <DEDUP_REMOVED lines=13> */
[----:B----4-:R-:W-:-:S03]  /*3ee10*/  @P1 IMAD.MOV.U32 R6, RZ, RZ, R18 ;  /* 0x000000ffff061224 */ /* 0x010fc600078e0012 */
[----:B------:R-:W4:Y:S04]  /*3ee20*/  LDL R18, [R1+0x158c] ;  /* 0x00158c0001127983 */ /* 0x000f280000100800 */
        /* <DEDUP_REMOVED lines=19> */
[----:B------:R-:W-:Y:S02]  /*3ef60*/  ISETP.GT.AND P0, PT, R2, 0x7c, PT ;  /* 0x0000007c0200780c */ /* 0x000fe40003f04270 */
[----:B------:R-:W-:Y:S01]  /*3ef70*/  PRMT R22, RZ, 0x7610, R22 ;  /* 0x00007610ff167816 */ /* 0x000fe20000000016 */
[----:B--2---:R0:W-:Y:S04]  /*3ef80*/  STL [R1+0x4c], R24 ;  /* 0x00004c1801007387 */ /* 0x0041e80000100800 */
[----:B0-----:R-:W2:Y:S04]  /*3ef90*/  LDL.LU R24, [R1+0x3a4c] ;  /* 0x003a4c0001187983 */ /* 0x001ea80000300800 */
[----:B------:R-:W2:Y:S02]  /*3efa0*/  LDL R7, [R1+0x1598] ;  /* 0x0015980001077983 */ /* 0x000ea40000100800 */
[----:B---3--:R-:W-:-:S02]  /*3efb0*/  @P0 IMAD.MOV.U32 R6, RZ, RZ, R12 ;  /* 0x000000ffff060224 */ /* 0x008fc400078e000c */
        /* <DEDUP_REMOVED lines=15> */
[----:B----4-:R-:W-:Y:S01]  /*3f0b0*/  @P0 IMAD.MOV.U32 R6, RZ, RZ, R18 ;  /* 0x000000ffff060224 */ /* 0x010fe200078e0012 */
[----:B------:R-:W-:-:S02]  /*3f0c0*/  PRMT R19, RZ, 0x7610, R19 ;  /* 0x00007610ff137816 */ /* 0x000fc40000000013 */
[----:B------:R-:W4:Y:S04]  /*3f0d0*/  LDL R18, [R1+0x1560] ;  /* 0x0015600001127983 */ /* 0x000f280000100800 */
[----:B--2---:R0:W2:Y:S04]  /*3f0e0*/  @P0 LDG.E.U8 R16, desc[UR42][R6.64] ;  /* 0x0000002a06100981 */ /* 0x0040a8000c1e1100 */
[----:B------:R-:W0:Y:S04]  /*3f0f0*/  LDL R6, [R1+0x1580] ;  /* 0x0015800001067983 */ /* 0x000e280000100800 */
[----:B------:R-:W0:Y:S02]  /*3f100*/  LDL R7, [R1+0x1584] ;  /* 0x0015840001077983 */ /* 0x000e240000100800 */
        /* <DEDUP_REMOVED lines=19> */
[----:B------:R-:W-:-:S03]  /*3f240*/  @P0 IMAD.MOV.U32 R6, RZ, RZ, R12 ;  /* 0x000000ffff060224 */ /* 0x000fc600078e000c */
        /* <DEDUP_REMOVED lines=10> */
[----:B------:R0:W2:Y:S01]  /*3f2f0*/  @P0 LDG.E.U8 R11, desc[UR42][R6.64] ;  /* 0x0000002a060b0981 */ /* 0x0000a2000c1e1100 */
[----:B------:R-:W-:Y:S01]  /*3f300*/  PRMT R3, RZ, 0x7610, R3 ;  /* 0x00007610ff037816 */ /* 0x000fe20000000003 */
[----:B0-----:R-:W-:Y:S02]  /*3f310*/  @P0 IMAD.MOV.U32 R6, RZ, RZ, R16 ;  /* 0x000000ffff060224 */ /* 0x001fe400078e0010 */
[----:B----4-:R-:W-:-:S05]  /*3f320*/  @P0 IMAD.MOV.U32 R7, RZ, RZ, R18 ;  /* 0x000000ffff070224 */ /* 0x010fca00078e0012 */
[----:B------:R0:W4:Y:S04]  /*3f330*/  @P0 LDG.E.U8 R3, desc[UR42][R6.64] ;  /* 0x0000002a06030981 */ /* 0x000128000c1e1100 */
[----:B--2---:R1:W-:Y:S04]  /*3f340*/  STL [R1+0x30], R11 ;  /* 0x0000300b01007387 */ /* 0x0043e80000100800 */
[----:B------:R-:W0:Y:S04]  /*3f350*/  LDL R6, [R1+0x1558] ;  /* 0x0015580001067983 */ /* 0x000e280000100800 */
[----:B------:R-:W0:Y:S01]  /*3f360*/  LDL R7, [R1+0x155c] ;  /* 0x00155c0001077983 */ /* 0x000e220000100800 */
[----:B------:R-:W-:-:S02]  /*3f370*/  ISETP.GT.AND P1, PT, R2, 0x7d, PT ;  /* 0x0000007d0200780c */ /* 0x000fc40003f24270 */
[----:B------:R-:W-:Y:S01]  /*3f380*/  PRMT R25, RZ, 0x7610, R25 ;  /* 0x00007610ff197816 */ /* 0x000fe20000000019 */
[----:B------:R-:W2:Y:S04]  /*3f390*/  LDL R18, [R1+0x1544] ;  /* 0x0015440001127983 */ /* 0x000ea80000100800 */
[----:B------:R-:W2:Y:S04]  /*3f3a0*/  LDL R16, [R1+0x1538] ;  /* 0x0015380001107983 */ /* 0x000ea80000100800 */
[----:B-1----:R-:W2:Y:S02]  /*3f3b0*/  LDL R11, [R1+0x154c] ;  /* 0x00154c00010b7983 */ /* 0x002ea40000100800 */
        /* <DEDUP_REMOVED lines=8> */
[----:B------:R-:W2:Y:S01]  /*3f440*/  LDL R7, [R1+0x1550] ;  /* 0x0015500001077983 */ /* 0x000ea20000100800 */
[----:B------:R-:W-:Y:S01]  /*3f450*/  PRMT R9, RZ, 0x7610, R9 ;  /* 0x00007610ff097816 */ /* 0x000fe20000000009 */
[----:B---3--:R-:W-:Y:S01]  /*3f460*/  @P1 IMAD.MOV.U32 R6, RZ, RZ, R12 ;  /* 0x000000ffff061224 */ /* 0x008fe200078e000c */
[----:B------:R-:W-:Y:S01]  /*3f470*/  PRMT R8, RZ, 0x7610, R8 ;  /* 0x00007610ff087816 */ /* 0x000fe20000000008 */
[----:B------:R-:W3:Y:S04]  /*3f480*/  LDL R12, [R1+0x1530] ;  /* 0x00153000010c7983 */ /* 0x000ee80000100800 */
[----:B--2---:R0:W2:Y:S04]  /*3f490*/  @P1 LDG.E.U8 R9, desc[UR42][R6.64] ;  /* 0x0000002a06091981 */ /* 0x0040a8000c1e1100 */
[----:B------:R-:W3:Y:S01]  /*3f4a0*/  LDL R7, [R1+0x1548] ;  /* 0x0015480001077983 */ /* 0x000ee20000100800 */
[----:B0-----:R-:W-:-:S03]  /*3f4b0*/  @P1 IMAD.MOV.U32 R6, RZ, RZ, R11 ;  /* 0x000000ffff061224 */ /* 0x001fc600078e000b */
[----:B--2---:R0:W-:Y:S04]  /*3f4c0*/  STL [R1+0x24], R9 ;  /* 0x0000240901007387 */ /* 0x0041e80000100800 */
[----:B------:R-:W2:Y:S04]  /*3f4d0*/  LDL R11, [R1+0x1528] ;  /* 0x00152800010b7983 */ /* 0x000ea80000100800 */
[----:B---3--:R1:W3:Y:S04]  /*3f4e0*/  @P1 LDG.E.U8 R8, desc[UR42][R6.64] ;  /* 0x0000002a06081981 */ /* 0x0082e8000c1e1100 */
[----:B0-----:R-:W2:Y:S04]  /*3f4f0*/  LDL R9, [R1+0x1534] ;  /* 0x0015340001097983 */ /* 0x001ea80000100800 */
[----:B------:R-:W2:Y:S01]  /*3f500*/  LDL R7, [R1+0x1540] ;  /* 0x0015400001077983 */ /* 0x000ea20000100800 */
[----:B-----5:R-:W-:Y:S01]  /*3f510*/  PRMT R17, RZ, 0x7610, R17 ;  /* 0x00007610ff117816 */ /* 0x020fe20000000011 */
[----:B-1----:R-:W-:Y:S01]  /*3f520*/  @P1 IMAD.MOV.U32 R6, RZ, RZ, R18 ;  /* 0x000000ffff061224 */ /* 0x002fe200078e0012 */
[----:B------:R-:W-:-:S02]  /*3f530*/  PRMT R0, RZ, 0x7610, R0 ;  /* 0x00007610ff007816 */ /* 0x000fc40000000000 */
[----:B------:R-:W-:Y:S01]  /*3f540*/  PRMT R4, RZ, 0x7610, R4 ;  /* 0x00007610ff047816 */ /* 0x000fe20000000004 */
[----:B---3--:R0:W-:Y:S04]  /*3f550*/  STL [R1+0x20], R8 ;  /* 0x0000200801007387 */ /* 0x0081e80000100800 */
[----:B0-----:R-:W3:Y:S04]  /*3f560*/  LDL R8, [R1+0x152c] ;  /* 0x00152c0001087983 */ /* 0x001ee80000100800 */
[----:B--2---:R4:W2:Y:S02]  /*3f570*/  @P1 LDG.E.U8 R17, desc[UR42][R6.64] ;  /* 0x0000002a06111981 */ /* 0x0048a4000c1e1100 */
[----:B----4-:R-:W-:-:S02]  /*3f580*/  @P1 IMAD.MOV.U32 R6, RZ, RZ, R3 ;  /* 0x000000ffff061224 */ /* 0x010fc400078e0003 */
[----:B------:R-:W-:-:S05]  /*3f590*/  @P1 IMAD.MOV.U32 R7, RZ, RZ, R16 ;  /* 0x000000ffff071224 */ /* 0x000fca00078e0010 */
[----:B------:R0:W4:Y:S02]  /*3f5a0*/  @P1 LDG.E.U8 R0, desc[UR42][R6.64] ;  /* 0x0000002a06001981 */ /* 0x000124000c1e1100 */
[----:B0-----:R-:W-:Y:S02]  /*3f5b0*/  @P1 IMAD.MOV.U32 R6, RZ, RZ, R9 ;  /* 0x000000ffff061224 */ /* 0x001fe400078e0009 */
[----:B------:R-:W-:-:S05]  /*3f5c0*/  @P1 IMAD.MOV.U32 R7, RZ, RZ, R12 ;  /* 0x000000ffff071224 */ /* 0x000fca00078e000c */
[----:B------:R0:W5:Y:S01]  /*3f5d0*/  @P1 LDG.E.U8 R4, desc[UR42][R6.64] ;  /* 0x0000002a06041981 */ /* 0x000162000c1e1100 */
[----:B------:R-:W-:Y:S01]  /*3f5e0*/  PRMT R5, RZ, 0x7610, R5 ;  /* 0x00007610ff057816 */ /* 0x000fe20000000005 */
[----:B0-----:R-:W-:Y:S02]  /*3f5f0*/  @P1 IMAD.MOV.U32 R7, RZ, RZ, R11 ;  /* 0x000000ffff071224 */ /* 0x001fe400078e000b */
[----:B---3--:R-:W-:Y:S01]  /*3f600*/  @P1 IMAD.MOV.U32 R6, RZ, RZ, R8 ;  /* 0x000000ffff061224 */ /* 0x008fe200078e0008 */
[----:B--2---:R0:W-:Y:S04]  /*3f610*/  STL [R1+0x1c], R17 ;  /* 0x00001c1101007387 */ /* 0x0041e80000100800 */
[----:B------:R-:W2:Y:S04]  /*3f620*/  LDL R16, [R1+0x1524] ;  /* 0x0015240001107983 */ /* 0x000ea80000100800 */
[----:B------:R-:W3:Y:S04]  /*3f630*/  LDL R3, [R1+0x1518] ;  /* 0x0015180001037983 */ /* 0x000ee80000100800 */
[----:B------:R2:W3:Y:S04]  /*3f640*/  @P1 LDG.E.U8 R5, desc[UR42][R6.64] ;  /* 0x0000002a06051981 */ /* 0x0004e8000c1e1100 */
[----:B0-----:R-:W3:Y:S04]  /*3f650*/  LDL R17, [R1+0x1520] ;  /* 0x0015200001117983 */ /* 0x001ee80000100800 */
[----:B----4-:R0:W-:Y:S04]  /*3f660*/  STL [R1+0x18], R0 ;  /* 0x0000180001007387 */ /* 0x0101e80000100800 */
[----:B------:R-:W4:Y:S04]  /*3f670*/  LDL R9, [R1+0x1510] ;  /* 0x0015100001097983 */ /* 0x000f280000100800 */
[----:B0-----:R-:W4:Y:S04]  /*3f680*/  LDL R0, [R1+0x151c] ;  /* 0x00151c0001007983 */ /* 0x001f280000100800 */
[----:B-----5:R0:W-:Y:S04]  /*3f690*/  STL [R1+0x14], R4 ;  /* 0x0000140401007387 */ /* 0x0201e80000100800 */
[----:B------:R-:W5:Y:S04]  /*3f6a0*/  LDL R12, [R1+0x1508] ;  /* 0x00150800010c7983 */ /* 0x000f680000100800 */
[----:B------:R-:W5:Y:S01]  /*3f6b0*/  LDL R11, [R1+0x150c] ;  /* 0x00150c00010b7983 */ /* 0x000f620000100800 */
[----:B------:R-:W-:-:S03]  /*3f6c0*/  ISETP.GT.AND P0, PT, R2, 0x7e, PT ;  /* 0x0000007e0200780c */ /* 0x000fc60003f04270 */
[----:B------:R-:W5:Y:S04]  /*3f6d0*/  LDL R8, [R1+0x1500] ;  /* 0x0015000001087983 */ /* 0x000f680000100800 */
[----:B0-----:R-:W5:Y:S01]  /*3f6e0*/  LDL R4, [R1+0x1514] ;  /* 0x0015140001047983 */ /* 0x001f620000100800 */
[----:B------:R-:W-:Y:S02]  /*3f6f0*/  PRMT R15, RZ, 0x7610, R15 ;  /* 0x00007610ff0f7816 */ /* 0x000fe4000000000f */
[----:B------:R-:W-:Y:S02]  /*3f700*/  PRMT R14, RZ, 0x7610, R14 ;  /* 0x00007610ff0e7816 */ /* 0x000fe4000000000e */
[----:B------:R-:W-:Y:S02]  /*3f710*/  PRMT R13, RZ, 0x7610, R13 ;  /* 0x00007610ff0d7816 */ /* 0x000fe4000000000d */
[----:B------:R-:W-:Y:S01]  /*3f720*/  PRMT R10, RZ, 0x7610, R10 ;  /* 0x00007610ff0a7816 */ /* 0x000fe2000000000a */
[----:B--2---:R-:W-:Y:S01]  /*3f730*/  @P1 IMAD.MOV.U32 R6, RZ, RZ, R16 ;  /* 0x000000ffff061224 */ /* 0x004fe200078e0010 */
[----:B---3--:R0:W-:Y:S01]  /*3f740*/  STL [R1+0x10], R5 ;  /* 0x0000100501007387 */ /* 0x0081e20000100800 */
[----:B------:R-:W-:-:S03]  /*3f750*/  @P1 IMAD.MOV.U32 R7, RZ, RZ, R17 ;  /* 0x000000ffff071224 */ /* 0x000fc600078e0011 */
[----:B0-----:R-:W2:Y:S04]  /*3f760*/  LDL R5, [R1+0x1504] ;  /* 0x0015040001057983 */ /* 0x001ea80000100800 */
[----:B------:R0:W3:Y:S02]  /*3f770*/  @P1 LDG.E.U8 R15, desc[UR42][R6.64] ;  /* 0x0000002a060f1981 */ /* 0x0000e4000c1e1100 */
[----:B0-----:R-:W-:Y:S02]  /*3f780*/  @P0 IMAD.MOV.U32 R7, RZ, RZ, R3 ;  /* 0x000000ffff070224 */ /* 0x001fe400078e0003 */
[----:B----4-:R-:W-:Y:S01]  /*3f790*/  @P0 IMAD.MOV.U32 R6, RZ, RZ, R0 ;  /* 0x000000ffff060224 */ /* 0x010fe200078e0000 */
[----:B------:R-:W4:Y:S04]  /*3f7a0*/  LDL R3, [R1+0x14f8] ;  /* 0x0014f80001037983 */ /* 0x000f280000100800 */
[----:B------:R-:W3:Y:S04]  /*3f7b0*/  LDL R0, [R1+0x14fc] ;  /* 0x0014fc0001007983 */ /* 0x000ee80000100800 */
[----:B------:R0:W4:Y:S02]  /*3f7c0*/  @P0 LDG.E.U8 R14, desc[UR42][R6.64] ;  /* 0x0000002a060e0981 */ /* 0x000124000c1e1100 */
[----:B0-----:R-:W-:-:S02]  /*3f7d0*/  @P0 IMAD.MOV.U32 R7, RZ, RZ, R9 ;  /* 0x000000ffff070224 */ /* 0x001fc400078e0009 */
[----:B------:R-:W4:Y:S01]  /*3f7e0*/  LDL R9, [R1+0x14f0] ;  /* 0x0014f00001097983 */ /* 0x000f220000100800 */
[----:B-----5:R-:W-:-:S03]  /*3f7f0*/  @P0 IMAD.MOV.U32 R6, RZ, RZ, R4 ;  /* 0x000000ffff060224 */ /* 0x020fc600078e0004 */
[----:B------:R-:W5:Y:S04]  /*3f800*/  LDL R4, [R1+0x14f4] ;  /* 0x0014f40001047983 */ /* 0x000f680000100800 */
[----:B------:R0:W5:Y:S02]  /*3f810*/  @P0 LDG.E.U8 R13, desc[UR42][R6.64] ;  /* 0x0000002a060d0981 */ /* 0x000164000c1e1100 */
[----:B0-----:R-:W-:Y:S02]  /*3f820*/  @P0 IMAD.MOV.U32 R6, RZ, RZ, R11 ;  /* 0x000000ffff060224 */ /* 0x001fe400078e000b */
[----:B------:R-:W-:-:S05]  /*3f830*/  @P0 IMAD.MOV.U32 R7, RZ, RZ, R12 ;  /* 0x000000ffff070224 */ /* 0x000fca00078e000c */
[----:B------:R0:W5:Y:S01]  /*3f840*/  @P0 LDG.E.U8 R10, desc[UR42][R6.64] ;  /* 0x0000002a060a0981 */ /* 0x000162000c1e1100 */
[----:B------:R-:W-:Y:S02]  /*3f850*/  PRMT R29, RZ, 0x7610, R29 ;  /* 0x00007610ff1d7816 */ /* 0x000fe4000000001d */
[----:B------:R-:W-:Y:S01]  /*3f860*/  PRMT R28, RZ, 0x7610, R28 ;  /* 0x00007610ff1c7816 */ /* 0x000fe2000000001c */
[----:B0-----:R-:W-:Y:S01]  /*3f870*/  @P0 IMAD.MOV.U32 R7, RZ, RZ, R8 ;  /* 0x000000ffff070224 */ /* 0x001fe200078e0008 */
[----:B------:R-:W-:Y:S01]  /*3f880*/  PRMT R27, RZ, 0x7610, R27 ;  /* 0x00007610ff1b7816 */ /* 0x000fe2000000001b */
[----:B--2---:R-:W-:-:S05]  /*3f890*/  @P0 IMAD.MOV.U32 R6, RZ, RZ, R5 ;  /* 0x000000ffff060224 */ /* 0x004fca00078e0005 */
[----:B------:R3:W2:Y:S02]  /*3f8a0*/  @P0 LDG.E.U8 R29, desc[UR42][R6.64] ;  /* 0x0000002a061d0981 */ /* 0x0006a4000c1e1100 */
[----:B---3--:R-:W-:Y:S02]  /*3f8b0*/  @P0 IMAD.MOV.U32 R6, RZ, RZ, R0 ;  /* 0x000000ffff060224 */ /* 0x008fe400078e0000 */
[----:B----4-:R-:W-:-:S05]  /*3f8c0*/  @P0 IMAD.MOV.U32 R7, RZ, RZ, R3 ;  /* 0x000000ffff070224 */ /* 0x010fca00078e0003 */
[----:B------:R5:W3:Y:S02]  /*3f8d0*/  @P0 LDG.E.U8 R28, desc[UR42][R6.64] ;  /* 0x0000002a061c0981 */ /* 0x000ae4000c1e1100 */
[----:B-----5:R-:W-:Y:S02]  /*3f8e0*/  @P0 IMAD.MOV.U32 R6, RZ, RZ, R4 ;  /* 0x000000ffff060224 */ /* 0x020fe400078e0004 */
[----:B------:R-:W-:-:S05]  /*3f8f0*/  @P0 IMAD.MOV.U32 R7, RZ, RZ, R9 ;  /* 0x000000ffff070224 */ /* 0x000fca00078e0009 */
[----:B------:R-:W4:Y:S04]  /*3f900*/  @P0 LDG.E.U8 R27, desc[UR42][R6.64] ;  /* 0x0000002a061b0981 */ /* 0x000f28000c1e1100 */
[----:B------:R0:W-:Y:S04]  /*3f910*/  STL [R1], R10 ;  /* 0x0000000a01007387 */ /* 0x0001e80000100800 */
[----:B------:R-:W5:Y:S04]  /*3f920*/  LDL R5, [R1+0x14ec] ;  /* 0x0014ec0001057983 */ /* 0x000f680000100800 */
[----:B0-----:R-:W5:Y:S01]  /*3f930*/  LDL R10, [R1+0x14e8] ;  /* 0x0014e800010a7983 */ /* 0x001f620000100800 */
[----:B------:R-:W-:-:S03]  /*3f940*/  PRMT R26, RZ, 0x7610, R26 ;  /* 0x00007610ff1a7816 */ /* 0x000fc6000000001a */
[----:B--2---:R-:W-:Y:S04]  /*3f950*/  STL [R1+0x3928], R29 ;  /* 0x0039281d01007387 */ /* 0x004fe80000100800 */
[----:B------:R-:W2:Y:S04]  /*3f960*/  LDL R3, [R1+0x14e0] ;  /* 0x0014e00001037983 */ /* 0x000ea80000100800 */
[----:B------:R-:W2:Y:S04]  /*3f970*/  LDL R0, [R1+0x14e4] ;  /* 0x0014e40001007983 */ /* 0x000ea80000100800 */
[----:B------:R-:W2:Y:S04]  /*3f980*/  LDL R8, [R1+0x14dc] ;  /* 0x0014dc0001087983 */ /* 0x000ea80000100800 */
[----:B---3--:R-:W-:Y:S04]  /*3f990*/  STL [R1+0x392c], R28 ;  /* 0x00392c1c01007387 */ /* 0x008fe80000100800 */
[----:B------:R-:W3:Y:S04]  /*3f9a0*/  LDL R9, [R1+0x14d8] ;  /* 0x0014d80001097983 */ /* 0x000ee80000100800 */
[----:B------:R-:W3:Y:S04]  /*3f9b0*/  LDL R4, [R1+0x14d4] ;  /* 0x0014d40001047983 */ /* 0x000ee80000100800 */
[----:B------:R-:W-:Y:S04]  /*3f9c0*/  STL [R1+0xc], R15 ;  /* 0x00000c0f01007387 */ /* 0x000fe80000100800 */
[----:B----4-:R-:W-:Y:S01]  /*3f9d0*/  STL [R1+0x3930], R27 ;  /* 0x0039301b01007387 */ /* 0x010fe20000100800 */
[----:B-----5:R-:W-:-:S03]  /*3f9e0*/  @P0 IMAD.MOV.U32 R6, RZ, RZ, R5 ;  /* 0x000000ffff060224 */ /* 0x020fc600078e0005 */
[----:B------:R-:W4:Y:S01]  /*3f9f0*/  LDL R5, [R1+0x14d0] ;  /* 0x0014d00001057983 */ /* 0x000f220000100800 */
[----:B------:R-:W-:-:S05]  /*3fa00*/  @P0 IMAD.MOV.U32 R7, RZ, RZ, R10 ;  /* 0x000000ffff070224 */ /* 0x000fca00078e000a */
[----:B------:R2:W5:Y:S01]  /*3fa10*/  @P0 LDG.E.U8 R26, desc[UR42][R6.64] ;  /* 0x0000002a061a0981 */ /* 0x000562000c1e1100 */
[----:B------:R-:W-:Y:S02]  /*3fa20*/  ISETP.GT.AND P1, PT, R2, 0x7f, PT ;  /* 0x0000007f0200780c */ /* 0x000fe40003f24270 */
[----:B------:R-:W-:Y:S02]  /*3fa30*/  PRMT R24, RZ, 0x7610, R24 ;  /* 0x00007610ff187816 */ /* 0x000fe40000000018 */
[----:B------:R-:W-:Y:S02]  /*3fa40*/  PRMT R22, RZ, 0x7610, R22 ;  /* 0x00007610ff167816 */ /* 0x000fe40000000016 */
[----:B------:R-:W-:Y:S01]  /*3fa50*/  PRMT R20, RZ, 0x7610, R20 ;  /* 0x00007610ff147816 */ /* 0x000fe20000000014 */
[----:B------:R-:W-:Y:S01]  /*3fa60*/  STL [R1+0x8], R14 ;  /* 0x0000080e01007387 */ /* 0x000fe20000100800 */
[----:B--2---:R-:W-:Y:S02]  /*3fa70*/  @P0 IMAD.MOV.U32 R7, RZ, RZ, R3 ;  /* 0x000000ffff070224 */ /* 0x004fe400078e0003 */
[----:B------:R-:W-:-:S05]  /*3fa80*/  @P0 IMAD.MOV.U32 R6, RZ, RZ, R0 ;  /* 0x000000ffff060224 */ /* 0x000fca00078e0000 */
[----:B------:R0:W2:Y:S02]  /*3fa90*/  @P0 LDG.E.U8 R24, desc[UR42][R6.64] ;  /* 0x0000002a06180981 */ /* 0x0000a4000c1e1100 */
[----:B0-----:R-:W-:Y:S02]  /*3faa0*/  @P1 IMAD.MOV.U32 R6, RZ, RZ, R8 ;  /* 0x000000ffff061224 */ /* 0x001fe400078e0008 */
[----:B---3--:R-:W-:-:S05]  /*3fab0*/  @P1 IMAD.MOV.U32 R7, RZ, RZ, R9 ;  /* 0x000000ffff071224 */ /* 0x008fca00078e0009 */
[----:B------:R0:W3:Y:S02]  /*3fac0*/  @P1 LDG.E.U8 R22, desc[UR42][R6.64] ;  /* 0x0000002a06161981 */ /* 0x0000e4000c1e1100 */
[----:B0-----:R-:W-:Y:S02]  /*3fad0*/  @P1 IMAD.MOV.U32 R6, RZ, RZ, R4 ;  /* 0x000000ffff061224 */ /* 0x001fe400078e0004 */
[----:B----4-:R-:W-:-:S05]  /*3fae0*/  @P1 IMAD.MOV.U32 R7, RZ, RZ, R5 ;  /* 0x000000ffff071224 */ /* 0x010fca00078e0005 */
[----:B------:R-:W4:Y:S04]  /*3faf0*/  @P1 LDG.E.U8 R20, desc[UR42][R6.64] ;  /* 0x0000002a06141981 */ /* 0x000f28000c1e1100 */
[----:B-----5:R-:W-:Y:S04]  /*3fb00*/  STL [R1+0x3934], R26 ;  /* 0x0039341a01007387 */ /* 0x020fe80000100800 */
[----:B------:R0:W-:Y:S04]  /*3fb10*/  STL [R1+0x4], R13 ;  /* 0x0000040d01007387 */ /* 0x0001e80000100800 */
[----:B------:R-:W5:Y:S04]  /*3fb20*/  LDL R3, [R1+0x14c8] ;  /* 0x0014c80001037983 */ /* 0x000f680000100800 */
[----:B------:R-:W5:Y:S04]  /*3fb30*/  LDL R0, [R1+0x14cc] ;  /* 0x0014cc0001007983 */ /* 0x000f680000100800 */
[----:B--2---:R-:W-:Y:S04]  /*3fb40*/  STL [R1+0x3938], R24 ;  /* 0x0039381801007387 */ /* 0x004fe80000100800 */
[----:B0-----:R-:W2:Y:S04]  /*3fb50*/  LDL R13, [R1+0x14c0] ;  /* 0x0014c000010d7983 */ /* 0x001ea80000100800 */
[----:B------:R-:W2:Y:S04]  /*3fb60*/  LDL R12, [R1+0x14c4] ;  /* 0x0014c400010c7983 */ /* 0x000ea80000100800 */
[----:B------:R-:W2:Y:S04]  /*3fb70*/  LDL R10, [R1+0x14bc] ;  /* 0x0014bc00010a7983 */ /* 0x000ea80000100800 */
[----:B---3--:R-:W-:Y:S04]  /*3fb80*/  STL [R1+0x389c], R22 ;  /* 0x00389c1601007387 */ /* 0x008fe80000100800 */
[----:B------:R-:W3:Y:S04]  /*3fb90*/  LDL R11, [R1+0x14b8] ;  /* 0x0014b800010b7983 */ /* 0x000ee80000100800 */
[----:B------:R-:W3:Y:S04]  /*3fba0*/  LDL R9, [R1+0x14b0] ;  /* 0x0014b00001097983 */ /* 0x000ee80000100800 */
[----:B------:R-:W3:Y:S04]  /*3fbb0*/  LDL R8, [R1+0x14b4] ;  /* 0x0014b40001087983 */ /* 0x000ee80000100800 */
[----:B------:R-:W3:Y:S04]  /*3fbc0*/  LDL R5, [R1+0x14a8] ;  /* 0x0014a80001057983 */ /* 0x000ee80000100800 */
[----:B------:R-:W3:Y:S04]  /*3fbd0*/  LDL R4, [R1+0x14ac] ;  /* 0x0014ac0001047983 */ /* 0x000ee80000100800 */
[----:B----4-:R-:W-:Y:S01]  /*3fbe0*/  STL [R1+0x38a0], R20 ;  /* 0x0038a01401007387 */ /* 0x010fe20000100800 */
[----:B-----5:R-:W-:-:S02]  /*3fbf0*/  @P1 IMAD.MOV.U32 R17, RZ, RZ, R3 ;  /* 0x000000ffff111224 */ /* 0x020fc400078e0003 */
[----:B------:R-:W-:Y:S01]  /*3fc00*/  @P1 IMAD.MOV.U32 R16, RZ, RZ, R0 ;  /* 0x000000ffff101224 */ /* 0x000fe200078e0000 */
[----:B------:R-:W4:Y:S04]  /*3fc10*/  LDL R3, [R1+0x14a0] ;  /* 0x0014a00001037983 */ /* 0x000f280000100800 */
[----:B------:R-:W5:Y:S01]  /*3fc20*/  LDL R0, [R1+0x14a4] ;  /* 0x0014a40001007983 */ /* 0x000f620000100800 */
[----:B------:R-:W-:Y:S02]  /*3fc30*/  PRMT R6, RZ, 0x7610, R6 ;  /* 0x00007610ff067816 */ /* 0x000fe40000000006 */
[----:B------:R-:W-:-:S04]  /*3fc40*/  PRMT R7, RZ, 0x7610, R7 ;  /* 0x00007610ff077816 */ /* 0x000fc80000000007 */
[----:B------:R2:W4:Y:S01]  /*3fc50*/  @P1 LDG.E.U8 R6, desc[UR42][R16.64] ;  /* 0x0000002a10061981 */ /* 0x000522000c1e1100 */
[----:B------:R-:W-:Y:S02]  /*3fc60*/  PRMT R19, RZ, 0x7610, R19 ;  /* 0x00007610ff137816 */ /* 0x000fe40000000013 */
[----:B------:R-:W-:Y:S02]  /*3fc70*/  PRMT R21, RZ, 0x7610, R21 ;  /* 0x00007610ff157816 */ /* 0x000fe40000000015 */
[----:B------:R-:W-:Y:S02]  /*3fc80*/  PRMT R23, RZ, 0x7610, R23 ;  /* 0x00007610ff177816 */ /* 0x000fe40000000017 */
[----:B------:R-:W-:Y:S01]  /*3fc90*/  PRMT R25, RZ, 0x7610, R25 ;  /* 0x00007610ff197816 */ /* 0x000fe20000000019 */
[----:B--2---:R-:W-:Y:S02]  /*3fca0*/  @P1 IMAD.MOV.U32 R17, RZ, RZ, R13 ;  /* 0x000000ffff111224 */ /* 0x004fe400078e000d */
[----:B------:R-:W-:-:S05]  /*3fcb0*/  @P1 IMAD.MOV.U32 R16, RZ, RZ, R12 ;  /* 0x000000ffff101224 */ /* 0x000fca00078e000c */
[----:B------:R0:W2:Y:S02]  /*3fcc0*/  @P1 LDG.E.U8 R7, desc[UR42][R16.64] ;  /* 0x0000002a10071981 */ /* 0x0000a4000c1e1100 */
[----:B0-----:R-:W-:Y:S02]  /*3fcd0*/  @P1 IMAD.MOV.U32 R16, RZ, RZ, R10 ;  /* 0x000000ffff101224 */ /* 0x001fe400078e000a */
[----:B---3--:R-:W-:-:S05]  /*3fce0*/  @P1 IMAD.MOV.U32 R17, RZ, RZ, R11 ;  /* 0x000000ffff111224 */ /* 0x008fca00078e000b */
[----:B------:R0:W3:Y:S02]  /*3fcf0*/  @P1 LDG.E.U8 R19, desc[UR42][R16.64] ;  /* 0x0000002a10131981 */ /* 0x0000e4000c1e1100 */
[----:B0-----:R-:W-:Y:S02]  /*3fd00*/  @P1 IMAD.MOV.U32 R16, RZ, RZ, R8 ;  /* 0x000000ffff101224 */ /* 0x001fe400078e0008 */
[----:B------:R-:W-:-:S05]  /*3fd10*/  @P1 IMAD.MOV.U32 R17, RZ, RZ, R9 ;  /* 0x000000ffff111224 */ /* 0x000fca00078e0009 */
[----:B------:R0:W3:Y:S02]  /*3fd20*/  @P1 LDG.E.U8 R21, desc[UR42][R16.64] ;  /* 0x0000002a10151981 */ /* 0x0000e4000c1e1100 */
[----:B0-----:R-:W-:Y:S02]  /*3fd30*/  @P1 IMAD.MOV.U32 R16, RZ, RZ, R4 ;  /* 0x000000ffff101224 */ /* 0x001fe400078e0004 */
[----:B------:R-:W-:-:S05]  /*3fd40*/  @P1 IMAD.MOV.U32 R17, RZ, RZ, R5 ;  /* 0x000000ffff111224 */ /* 0x000fca00078e0005 */
[----:B------:R5:W3:Y:S02]  /*3fd50*/  @P1 LDG.E.U8 R23, desc[UR42][R16.64] ;  /* 0x0000002a10171981 */ /* 0x000ae4000c1e1100 */
[----:B-----5:R-:W-:Y:S02]  /*3fd60*/  @P1 IMAD.MOV.U32 R16, RZ, RZ, R0 ;  /* 0x000000ffff101224 */ /* 0x020fe400078e0000 */
[----:B----4-:R-:W-:-:S05]  /*3fd70*/  @P1 IMAD.MOV.U32 R17, RZ, RZ, R3 ;  /* 0x000000ffff111224 */ /* 0x010fca00078e0003 */
[----:B------:R0:W4:Y:S04]  /*3fd80*/  @P1 LDG.E.U8 R25, desc[UR42][R16.64] ;  /* 0x0000002a10191981 */ /* 0x000128000c1e1100 */
[----:B------:R1:W-:Y:S01]  /*3fd90*/  STL [R1+0x38a4], R6 ;  /* 0x0038a40601007387 */ /* 0x0003e20000100800 */
[----:B------:R-:W5:Y:S08]  /*3fda0*/  S2UR UR7, SR_CgaCtaId ;  /* 0x00000000000779c3 */ /* 0x000f700000008800 */
[----:B------:R-:W-:Y:S06]  /*3fdb0*/  BAR.SYNC.DEFER_BLOCKING 0x0 ;  /* 0x0000000000007b1d */ /* 0x000fec0000010000 */
[----:B-1----:R-:W1:Y:S02]  /*3fdc0*/  S2R R6, SR_TID.X ;  /* 0x0000000000067919 */ /* 0x002e640000002100 */
[----:B-1----:R-:W-:-:S02]  /*3fdd0*/  LOP3.LUT R0, R6, 0x3, RZ, 0xc0, !PT ;  /* 0x0000000306007812 */ /* 0x002fc400078ec0ff */
[----:B0-----:R-:W-:-:S03]  /*3fde0*/  SHF.R.U32.HI R16, RZ, 0x2, R6 ;  /* 0x00000002ff107819 */ /* 0x001fc60000011606 */
[----:B------:R-:W-:Y:S01]  /*3fdf0*/  IMAD R0, R0, 0x820, RZ ;  /* 0x0000082000007824 */ /* 0x000fe200078e02ff */
[----:B------:R-:W-:-:S04]  /*3fe00*/  SGXT.U32 R16, R16, 0x3 ;  /* 0x000000031010781a */ /* 0x000fc80000000000 */
[----:B------:R-:W-:Y:S02]  /*3fe10*/  LOP3.LUT R16, R0, R16, RZ, 0xfc, !PT ;  /* 0x0000001000107212 */ /* 0x000fe400078efcff */
[----:B------:R-:W-:-:S04]  /*3fe20*/  LOP3.LUT R0, R6, 0x3f, RZ, 0xc0, !PT ;  /* 0x0000003f06007812 */ /* 0x000fc800078ec0ff */
[C---:B------:R-:W-:Y:S02]  /*3fe30*/  LOP3.LUT R17, R0.reuse, 0x40, RZ, 0xfc, !PT ;  /* 0x0000004000117812 */ /* 0x040fe400078efcff */
[-C--:B------:R-:W-:Y:S02]  /*3fe40*/  ISETP.GE.AND P0, PT, R0, R2.reuse, PT ;  /* 0x000000020000720c */ /* 0x080fe40003f06270 */
[----:B------:R-:W-:Y:S01]  /*3fe50*/  ISETP.GE.AND P1, PT, R17, R2, PT ;  /* 0x000000021100720c */ /* 0x000fe20003f26270 */
[----:B--2---:R-:W-:Y:S04]  /*3fe60*/  STL [R1+0x38a8], R7 ;  /* 0x0038a80701007387 */ /* 0x004fe80000100800 */
[----:B---3--:R-:W-:Y:S04]  /*3fe70*/  STL [R1+0x38ac], R19 ;  /* 0x0038ac1301007387 */ /* 0x008fe80000100800 */
[----:B------:R-:W-:Y:S04]  /*3fe80*/  STL [R1+0x38b0], R21 ;  /* 0x0038b01501007387 */ /* 0x000fe80000100800 */
[----:B------:R0:W-:Y:S04]  /*3fe90*/  STL [R1+0x38b4], R23 ;  /* 0x0038b41701007387 */ /* 0x0001e80000100800 */
[----:B0-----:R-:W2:Y:S04]  /*3fea0*/  LDL.LU R23, [R1+0x13d8] ;  /* 0x0013d80001177983 */ /* 0x001ea80000300800 */
[----:B------:R-:W3:Y:S04]  /*3feb0*/  LDL.LU R21, [R1+0x13d4] ;  /* 0x0013d40001157983 */ /* 0x000ee80000300800 */
[----:B------:R-:W2:Y:S04]  /*3fec0*/  LDL.LU R19, [R1+0x13d0] ;  /* 0x0013d00001137983 */ /* 0x000ea80000300800 */
        /* <DEDUP_REMOVED lines=20> */
[----:B----4-:R-:W-:Y:S04]  /*40010*/  STL [R1+0x38b8], R25 ;  /* 0x0038b81901007387 */ /* 0x010fe80000100800 */
[----:B------:R-:W-:Y:S04]  /*40020*/  STL [R1+0x39c4], R16 ;  /* 0x0039c41001007387 */ /* 0x000fe80000100800 */
[----:B------:R-:W-:Y:S04]  /*40030*/  STL [R1+0x39c8], R6 ;  /* 0x0039c80601007387 */ /* 0x000fe80000100800 */
[----:B------:R-:W-:Y:S04]  /*40040*/  STL [R1+0x38bc], R17 ;  /* 0x0038bc1101007387 */ /* 0x000fe80000100800 */
[----:B------:R-:W4:Y:S04]  /*40050*/  LDL.LU R2, [R1+0x10d0] ;  /* 0x0010d00001027983 */ /* 0x000f280000300800 */
[----:B----4-:R0:W-:Y:S04]  /*40060*/  STL [R1+0x3a28], R2 ;  /* 0x003a280201007387 */ /* 0x0101e80000100800 */
[----:B0-----:R-:W4:Y:S04]  /*40070*/  LDL.LU R2, [R1+0x10d4] ;  /* 0x0010d40001027983 */ /* 0x001f280000300800 */
[----:B----4-:R0:W-:Y:S04]  /*40080*/  STL [R1+0x3a2c], R2 ;  /* 0x003a2c0201007387 */ /* 0x0101e80000100800 */
[----:B0-----:R-:W4:Y:S01]  /*40090*/  LDL.LU R2, [R1+0x10d8] ;  /* 0x0010d80001027983 */ /* 0x001f220000300800 */
[----:B------:R-:W-:-:S02]  /*400a0*/  UMOV UR6, 0x400 ;  /* 0x0000040000067882 */ /* 0x000fc40000000000 */
[----:B-----5:R-:W-:-:S09]  /*400b0*/  ULEA UR6, UR7, UR6, 0x18 ;  /* 0x0000000607067291 */ /* 0x020fd2000f8ec0ff */
[----:B--2---:R-:W-:Y:S04]  /*400c0*/  STS.U8 [R0+UR6], R23 ;  /* 0x0000001700007988 */ /* 0x004fe80008000006 */
[----:B---3--:R-:W-:Y:S04]  /*400d0*/  STS.U8 [R0+UR6+0x40], R21 ;  /* 0x0000401500007988 */ /* 0x008fe80008000006 */
[----:B------:R-:W-:Y:S04]  /*400e0*/  STS.U8 [R0+UR6+0x80], R19 ;  /* 0x0000801300007988 */ /* 0x000fe80008000006 */
[----:B------:R-:W-:Y:S04]  /*400f0*/  STS.U8 [R0+UR6+0xc0], R7 ;  /* 0x0000c00700007988 */ /* 0x000fe80008000006 */
[----:B------:R-:W-:Y:S04]  /*40100*/  STS.U8 [R0+UR6+0x100], R20 ;  /* 0x0001001400007988 */ /* 0x000fe80008000006 */
[----:B------:R-:W-:Y:S04]  /*40110*/  STS.U8 [R0+UR6+0x140], R22 ;  /* 0x0001401600007988 */ /* 0x000fe80008000006 */
[----:B----4-:R0:W-:Y:S04]  /*40120*/  STL [R1+0x3a30], R2 ;  /* 0x003a300201007387 */ /* 0x0101e80000100800 */
[----:B0-----:R-:W2:Y:S04]  /*40130*/  LDL.LU R2, [R1+0x11bc] ;  /* 0x0011bc0001027983 */ /* 0x001ea80000300800 */
[----:B------:R-:W3:Y:S04]  /*40140*/  LDL.LU R17, [R1+0x10cc] ;  /* 0x0010cc0001117983 */ /* 0x000ee80000300800 */
[----:B------:R-:W4:Y:S04]  /*40150*/  LDL.LU R6, [R1+0x10c8] ;  /* 0x0010c80001067983 */ /* 0x000f280000300800 */
[----:B------:R-:W5:Y:S04]  /*40160*/  LDL.LU R16, [R1+0x10c4] ;  /* 0x0010c40001107983 */ /* 0x000f680000300800 */
[----:B------:R-:W3:Y:S04]  /*40170*/  LDL.LU R25, [R1+0x10c0] ;  /* 0x0010c00001197983 */ /* 0x000ee80000300800 */
[----:B------:R-:W3:Y:S04]  /*40180*/  LDL.LU R23, [R1+0x10bc] ;  /* 0x0010bc0001177983 */ /* 0x000ee80000300800 */
[----:B------:R-:W3:Y:S04]  /*40190*/  LDL.LU R21, [R1+0xfd8] ;  /* 0x000fd80001157983 */ /* 0x000ee80000300800 */
[----:B------:R-:W3:Y:S04]  /*401a0*/  LDL.LU R19, [R1+0xfd4] ;  /* 0x000fd40001137983 */ /* 0x000ee80000300800 */
[----:B------:R-:W3:Y:S04]  /*401b0*/  LDL.LU R7, [R1+0xfd0] ;  /* 0x000fd00001077983 */ /* 0x000ee80000300800 */
[----:B------:R-:W3:Y:S04]  /*401c0*/  LDL.LU R20, [R1+0xfcc] ;  /* 0x000fcc0001147983 */ /* 0x000ee80000300800 */
[----:B------:R0:W-:Y:S04]  /*401d0*/  STS.U8 [R0+UR6+0x180], R24 ;  /* 0x0001801800007988 */ /* 0x0001e80008000006 */
[----:B------:R-:W3:Y:S04]  /*401e0*/  LDL.LU R22, [R1+0xfc8] ;  /* 0x000fc80001167983 */ /* 0x000ee80000300800 */
[----:B------:R1:W-:Y:S04]  /*401f0*/  STS.U8 [R0+UR6+0x1c0], R26 ;  /* 0x0001c01a00007988 */ /* 0x0003e80008000006 */
[----:B------:R0:W-:Y:S04]  /*40200*/  STS.U8 [R0+UR6+0x1040], R27 ;  /* 0x0010401b00007988 */ /* 0x0001e80008000006 */
[----:B------:R0:W-:Y:S04]  /*40210*/  STS.U8 [R0+UR6+0x1000], R28 ;  /* 0x0010001c00007988 */ /* 0x0001e80008000006 */
[----:B------:R1:W-:Y:S04]  /*40220*/  STS.U8 [R0+UR6+0x10c0], R29 ;  /* 0x0010c01d00007988 */ /* 0x0003e80008000006 */
[----:B------:R1:W-:Y:S04]  /*40230*/  STS.U8 [R0+UR6+0x1080], R3 ;  /* 0x0010800300007988 */ /* 0x0003e80008000006 */
[----:B0-----:R-:W3:Y:S04]  /*40240*/  LDL.LU R24, [R1+0xfc4] ;  /* 0x000fc40001187983 */ /* 0x001ee80000300800 */
[----:B-1----:R-:W3:Y:S04]  /*40250*/  LDL.LU R26, [R1+0xfc0] ;  /* 0x000fc000011a7983 */ /* 0x002ee80000300800 */
        /* <DEDUP_REMOVED lines=26> */
[----:B--2---:R0:W-:Y:S04]  /*40400*/  STS.U8 [R0+UR6+0x21c0], R2 ;  /* 0x0021c00200007988 */ /* 0x0041e80008000006 */
[----:B0-----:R-:W2:Y:S04]  /*40410*/  LDL.LU R2, [R1+0x3a30] ;  /* 0x003a300001027983 */ /* 0x001ea80000300800 */
[----:B--2---:R0:W-:Y:S04]  /*40420*/  STS.U8 [R0+UR6+0x3040], R2 ;  /* 0x0030400200007988 */ /* 0x0041e80008000006 */
[----:B0-----:R-:W2:Y:S04]  /*40430*/  LDL.LU R2, [R1+0x3a2c] ;  /* 0x003a2c0001027983 */ /* 0x001ea80000300800 */
[----:B--2---:R0:W-:Y:S04]  /*40440*/  STS.U8 [R0+UR6+0x3000], R2 ;  /* 0x0030000200007988 */ /* 0x0041e80008000006 */
[----:B0-----:R-:W2:Y:S04]  /*40450*/  LDL.LU R2, [R1+0x3a28] ;  /* 0x003a280001027983 */ /* 0x001ea80000300800 */
[----:B--2---:R0:W-:Y:S04]  /*40460*/  STS.U8 [R0+UR6+0x30c0], R2 ;  /* 0x0030c00200007988 */ /* 0x0041e80008000006 */
[----:B0-----:R-:W2:Y:S04]  /*40470*/  LDL.LU R2, [R1+0xcd4] ;  /* 0x000cd40001027983 */ /* 0x001ea80000300800 */
[----:B--2---:R0:W-:Y:S04]  /*40480*/  STL [R1+0x3a1c], R2 ;  /* 0x003a1c0201007387 */ /* 0x0041e80000100800 */
[----:B0-----:R-:W2:Y:S04]  /*40490*/  LDL.LU R2, [R1+0xcd8] ;  /* 0x000cd80001027983 */ /* 0x001ea80000300800 */
[----:B--2---:R0:W-:Y:S04]  /*404a0*/  STL [R1+0x3a20], R2 ;  /* 0x003a200201007387 */ /* 0x0041e80000100800 */
[----:B0-----:R-:W2:Y:S04]  /*404b0*/  LDL.LU R2, [R1+0xdbc] ;  /* 0x000dbc0001027983 */ /* 0x001ea80000300800 */
[----:B---3--:R-:W-:Y:S04]  /*404c0*/  STS.U8 [R0+UR6+0x3080], R17 ;  /* 0x0030801100007988 */ /* 0x008fe80008000006 */
[----:B----4-:R-:W-:Y:S04]  /*404d0*/  STS.U8 [R0+UR6+0x3140], R6 ;  /* 0x0031400600007988 */ /* 0x010fe80008000006 */
[----:B-----5:R-:W-:Y:S04]  /*404e0*/  STS.U8 [R0+UR6+0x3100], R16 ;  /* 0x0031001000007988 */ /* 0x020fe80008000006 */
[----:B------:R-:W-:Y:S04]  /*404f0*/  STS.U8 [R0+UR6+0x31c0], R25 ;  /* 0x0031c01900007988 */ /* 0x000fe80008000006 */
        /* <DEDUP_REMOVED lines=9> */
[----:B--2---:R0:W-:Y:S04]  /*40590*/  STL [R1+0x3a24], R2 ;  /* 0x003a240201007387 */ /* 0x0041e80000100800 */
        /* <DEDUP_REMOVED lines=40> */
[----:B0-----:R-:W3:Y:S04]  /*40820*/  LDL.LU R15, [R1+0x98c] ;  /* 0x00098c00010f7983 */ /* 0x001ee80000300800 */
[----:B-1----:R-:W3:Y:S04]  /*40830*/  LDL.LU R18, [R1+0x988] ;  /* 0x0009880001127983 */ /* 0x002ee80000300800 */
[----:B--2---:R0:W-:Y:S04]  /*40840*/  STS.U8 [R0+UR6+0x6180], R2 ;  /* 0x0061800200007988 */ /* 0x0041e80008000006 */
[----:B0-----:R-:W2:Y:S04]  /*40850*/  LDL.LU R2, [R1+0x3a24] ;  /* 0x003a240001027983 */ /* 0x001ea80000300800 */
[----:B--2---:R0:W-:Y:S04]  /*40860*/  STS.U8 [R0+UR6+0x61c0], R2 ;  /* 0x0061c00200007988 */ /* 0x0041e80008000006 */
[----:B0-----:R-:W2:Y:S04]  /*40870*/  LDL.LU R2, [R1+0x3a20] ;  /* 0x003a200001027983 */ /* 0x001ea80000300800 */
[----:B---3--:R-:W-:Y:S04]  /*40880*/  STS.U8 [R0+UR6+0x9000], R3 ;  /* 0x0090000300007988 */ /* 0x008fe80008000006 */
[----:B--2---:R0:W-:Y:S04]  /*40890*/  STS.U8 [R0+UR6+0x7040], R2 ;  /* 0x0070400200007988 */ /* 0x0041e80008000006 */
[----:B0-----:R-:W2:Y:S04]  /*408a0*/  LDL.LU R2, [R1+0x3a1c] ;  /* 0x003a1c0001027983 */ /* 0x001ea80000300800 */
[----:B------:R-:W3:Y:S04]  /*408b0*/  LDL.LU R3, [R1+0x4f8] ;  /* 0x0004f80001037983 */ /* 0x000ee80000300800 */
[----:B---3--:R0:W-:Y:S04]  /*408c0*/  STL [R1+0x3a10], R3 ;  /* 0x003a100301007387 */ /* 0x0081e80000100800 */
[----:B0-----:R-:W3:Y:S04]  /*408d0*/  LDL.LU R3, [R1+0x97c] ;  /* 0x00097c0001037983 */ /* 0x001ee80000300800 */
[----:B---3--:R0:W-:Y:S04]  /*408e0*/  STL [R1+0x3a14], R3 ;  /* 0x003a140301007387 */ /* 0x0081e80000100800 */
[----:B0-----:R-:W3:Y:S04]  /*408f0*/  LDL.LU R3, [R1+0x980] ;  /* 0x0009800001037983 */ /* 0x001ee80000300800 */
        /* <DEDUP_REMOVED lines=11> */
[----:B--2---:R-:W-:Y:S04]  /*409b0*/  STS.U8 [R0+UR6+0x7000], R2 ;  /* 0x0070000200007988 */ /* 0x004fe80008000006 */
[----:B------:R-:W-:Y:S04]  /*409c0*/  STS.U8 [R0+UR6+0x70c0], R17 ;  /* 0x0070c01100007988 */ /* 0x000fe80008000006 */
[----:B---3--:R0:W-:Y:S04]  /*409d0*/  STL [R1+0x3a18], R3 ;  /* 0x003a180301007387 */ /* 0x0081e80000100800 */
[----:B0-----:R-:W2:Y:S04]  /*409e0*/  LDL.LU R3, [R1+0x984] ;  /* 0x0009840001037983 */ /* 0x001ea80000300800 */
        /* <DEDUP_REMOVED lines=12> */
[----:B----4-:R0:W-:Y:S04]  /*40ab0*/  STS.U8 [R0+UR6+0x7080], R6 ;  /* 0x0070800600007988 */ /* 0x0101e80008000006 */
[----:B------:R-:W4:Y:S04]  /*40ac0*/  LDL.LU R17, [R1+0x3c4] ;  /* 0x0003c40001117983 */ /* 0x000f280000300800 */
[----:B-----5:R1:W-:Y:S04]  /*40ad0*/  STS.U8 [R0+UR6+0x7140], R16 ;  /* 0x0071401000007988 */ /* 0x0203e80008000006 */
[----:B------:R5:W-:Y:S04]  /*40ae0*/  STS.U8 [R0+UR6+0x7100], R25 ;  /* 0x0071001900007988 */ /* 0x000be80008000006 */
[----:B------:R0:W-:Y:S04]  /*40af0*/  STS.U8 [R0+UR6+0x71c0], R23 ;  /* 0x0071c01700007988 */ /* 0x0001e80008000006 */
[----:B------:R1:W-:Y:S04]  /*40b00*/  STS.U8 [R0+UR6+0x7180], R21 ;  /* 0x0071801500007988 */ /* 0x0003e80008000006 */
[----:B------:R5:W-:Y:S04]  /*40b10*/  STS.U8 [R0+UR6+0x8000], R19 ;  /* 0x0080001300007988 */ /* 0x000be80008000006 */
[----:B0-----:R-:W3:Y:S04]  /*40b20*/  LDL.LU R6, [R1+0x3c0] ;  /* 0x0003c00001067983 */ /* 0x001ee80000300800 */
[----:B-1----:R-:W3:Y:S04]  /*40b30*/  LDL.LU R16, [R1+0x3ac] ;  /* 0x0003ac0001107983 */ /* 0x002ee80000300800 */
[----:B-----5:R-:W5:Y:S04]  /*40b40*/  LDL.LU R25, [R1+0x298] ;  /* 0x0002980001197983 */ /* 0x020f680000300800 */
        /* <DEDUP_REMOVED lines=23> */
[----:B--2---:R0:W-:Y:S04]  /*40cc0*/  STS.U8 [R0+UR6+0xa1c0], R3 ;  /* 0x00a1c00300007988 */ /* 0x0041e80008000006 */
[----:B0-----:R-:W2:Y:S04]  /*40cd0*/  LDL.LU R3, [R1+0x3a10] ;  /* 0x003a100001037983 */ /* 0x001ea80000300800 */
[----:B---3--:R-:W-:Y:S04]  /*40ce0*/  STS.U8 [R0+UR6+0xb000], R4 ;  /* 0x00b0000400007988 */ /* 0x008fe80008000006 */
        /* <DEDUP_REMOVED lines=11> */
[----:B----4-:R-:W-:Y:S04]  /*40da0*/  STS.U8 [R0+UR6+0xc140], R17 ;  /* 0x00c1401100007988 */ /* 0x010fe80008000006 */
[----:B------:R-:W-:Y:S04]  /*40db0*/  STS.U8 [R0+UR6+0xc180], R6 ;  /* 0x00c1800600007988 */ /* 0x000fe80008000006 */
[----:B------:R-:W-:Y:S04]  /*40dc0*/  STS.U8 [R0+UR6+0xc1c0], R16 ;  /* 0x00c1c01000007988 */ /* 0x000fe80008000006 */
        /* <DEDUP_REMOVED lines=11> */
[----:B--2---:R0:W-:Y:S04]  /*40e80*/  STS.U8 [R0+UR6+0xb040], R3 ;  /* 0x00b0400300007988 */ /* 0x0041e80008000006 */
        /* <DEDUP_REMOVED lines=12> */
[----:B------:R-:W4:Y:S04]  /*40f50*/  LDL.LU R2, [R1+0x13a0] ;  /* 0x0013a00001027983 */ /* 0x000f280000300800 */
        /* <DEDUP_REMOVED lines=14> */
[----:B------:R0:W-:Y:S04]  /*41040*/  STS.U8 [R0+UR6+0xe0c0], R29 ;  /* 0x00e0c01d00007988 */ /* 0x0001e80008000006 */
[----:B0-----:R-:W4:Y:S04]  /*41050*/  LDL.LU R29, [R1+0x11a4] ;  /* 0x0011a400011d7983 */ /* 0x001f280000300800 */
[----:B--2---:R-:W-:Y:S04]  /*41060*/  STS.U8 [R0+UR6+0xf180], R3 ;  /* 0x00f1800300007988 */ /* 0x004fe80008000006 */
[----:B---3--:R-:W-:Y:S04]  /*41070*/  STS.U8 [R0+UR6+0xe100], R18 ;  /* 0x00e1001200007988 */ /* 0x008fe80008000006 */
[----:B------:R0:W-:Y:S04]  /*41080*/  STL [R1+0x38c0], R18 ;  /* 0x0038c01201007387 */ /* 0x0001e80000100800 */
[----:B------:R-:W-:Y:S04]  /*41090*/  STS.U8 [R0+UR6+0xe140], R15 ;  /* 0x00e1400f00007988 */ /* 0x000fe80008000006 */
[----:B------:R-:W-:Y:S04]  /*410a0*/  STS.U8 [R0+UR6+0xe180], R14 ;  /* 0x00e1800e00007988 */ /* 0x000fe80008000006 */
[----:B------:R-:W-:Y:S04]  /*410b0*/  STS.U8 [R0+UR6+0xe1c0], R13 ;  /* 0x00e1c00d00007988 */ /* 0x000fe80008000006 */
[----:B0-----:R-:W2:Y:S04]  /*410c0*/  LDL.LU R18, [R1+0x13a4] ;  /* 0x0013a40001127983 */ /* 0x001ea80000300800 */
[----:B------:R0:W-:Y:S04]  /*410d0*/  STL [R1+0x38c4], R15 ;  /* 0x0038c40f01007387 */ /* 0x0001e80000100800 */
[----:B------:R-:W-:Y:S01]  /*410e0*/  STS.U8 [R0+UR6+0xf040], R12 ;  /* 0x00f0400c00007988 */ /* 0x000fe20008000006 */
[----:B------:R-:W-:-:S03]  /*410f0*/  LOP3.LUT R3, R0, 0x8, RZ, 0x3c, !PT ;  /* 0x0000000800037812 */ /* 0x000fc600078e3cff */
[----:B------:R-:W-:Y:S04]  /*41100*/  STS.U8 [R0+UR6+0xf000], R11 ;  /* 0x00f0000b00007988 */ /* 0x000fe80008000006 */
[----:B0-----:R-:W3:Y:S04]  /*41110*/  LDL.LU R15, [R1+0x13a8] ;  /* 0x0013a800010f7983 */ /* 0x001ee80000300800 */
[----:B------:R0:W-:Y:S04]  /*41120*/  STL [R1+0x38c8], R14 ;  /* 0x0038c80e01007387 */ /* 0x0001e80000100800 */
[----:B------:R-:W-:Y:S04]  /*41130*/  STS.U8 [R0+UR6+0xf0c0], R10 ;  /* 0x00f0c00a00007988 */ /* 0x000fe80008000006 */
[----:B------:R-:W-:Y:S04]  /*41140*/  STS.U8 [R0+UR6+0xf080], R9 ;  /* 0x00f0800900007988 */ /* 0x000fe80008000006 */
[----:B0-----:R-:W2:Y:S04]  /*41150*/  LDL.LU R14, [R1+0x13ac] ;  /* 0x0013ac00010e7983 */ /* 0x001ea80000300800 */
[----:B------:R0:W-:Y:S04]  /*41160*/  STL [R1+0x38cc], R13 ;  /* 0x0038cc0d01007387 */ /* 0x0001e80000100800 */
[----:B-----5:R-:W-:Y:S04]  /*41170*/  STS.U8 [R0+UR6+0xf140], R8 ;  /* 0x00f1400800007988 */ /* 0x020fe80008000006 */
[----:B----4-:R-:W-:Y:S04]  /*41180*/  STS.U8 [R0+UR6+0xf100], R5 ;  /* 0x00f1000500007988 */ /* 0x010fe80008000006 */
[----:B------:R-:W-:Y:S04]  /*41190*/  STS.U8 [R0+UR6+0xf1c0], R4 ;  /* 0x00f1c00400007988 */ /* 0x000fe80008000006 */
[----:B0-----:R-:W4:Y:S04]  /*411a0*/  LDL.LU R13, [R1+0x13b0] ;  /* 0x0013b000010d7983 */ /* 0x001f280000300800 */
[----:B------:R0:W-:Y:S04]  /*411b0*/  STL [R1+0x38d0], R12 ;  /* 0x0038d00c01007387 */ /* 0x0001e80000100800 */
[----:B------:R-:W-:Y:S04]  /*411c0*/  STS.U8 [R3+UR6+0x2300], R28 ;  /* 0x0023001c03007988 */ /* 0x000fe80008000006 */
[----:B0-----:R-:W5:Y:S04]  /*411d0*/  LDL.LU R12, [R1+0x13b4] ;  /* 0x0013b400010c7983 */ /* 0x001f680000300800 */
[----:B------:R0:W-:Y:S04]  /*411e0*/  STL [R1+0x38d4], R11 ;  /* 0x0038d40b01007387 */ /* 0x0001e80000100800 */
[----:B0-----:R-:W2:Y:S04]  /*411f0*/  LDL.LU R11, [R1+0x13b8] ;  /* 0x0013b800010b7983 */ /* 0x001ea80000300800 */
[----:B------:R-:W-:Y:S04]  /*41200*/  STL [R1+0x38d8], R10 ;  /* 0x0038d80a01007387 */ /* 0x000fe80000100800 */
[----:B------:R-:W-:Y:S04]  /*41210*/  STL [R1+0x38dc], R9 ;  /* 0x0038dc0901007387 */ /* 0x000fe80000100800 */
[----:B------:R0:W-:Y:S04]  /*41220*/  STL [R1+0x39cc], R0 ;  /* 0x0039cc0001007387 */ /* 0x0001e80000100800 */
[----:B------:R-:W2:Y:S04]  /*41230*/  LDL.LU R28, [R1+0x11a0] ;  /* 0x0011a000011c7983 */ /* 0x000ea80000300800 */
[----:B0-----:R-:W2:Y:S04]  /*41240*/  LDL.LU R0, [R1+0x10b4] ;  /* 0x0010b40001007983 */ /* 0x001ea80000300800 */
[----:B--2---:R0:W-:Y:S04]  /*41250*/  STL [R1+0x39d8], R0 ;  /* 0x0039d80001007387 */ /* 0x0041e80000100800 */
[----:B0-----:R-:W2:Y:S04]  /*41260*/  LDL.LU R0, [R1+0x10b8] ;  /* 0x0010b80001007983 */ /* 0x001ea80000300800 */
[----:B------:R-:W-:Y:S04]  /*41270*/  STS.U8 [R3+UR6+0x200], R11 ;  /* 0x0002000b03007988 */ /* 0x000fe80008000006 */
[----:B-----5:R-:W-:Y:S04]  /*41280*/  STS.U8 [R3+UR6+0x240], R12 ;  /* 0x0002400c03007988 */ /* 0x020fe80008000006 */
[----:B----4-:R-:W-:Y:S04]  /*41290*/  STS.U8 [R3+UR6+0x280], R13 ;  /* 0x0002800d03007988 */ /* 0x010fe80008000006 */
[----:B------:R-:W-:Y:S04]  /*412a0*/  STS.U8 [R3+UR6+0x2c0], R14 ;  /* 0x0002c00e03007988 */ /* 0x000fe80008000006 */
[----:B---3--:R-:W-:Y:S04]  /*412b0*/  STS.U8 [R3+UR6+0x300], R15 ;  /* 0x0003000f03007988 */ /* 0x008fe80008000006 */
        /* <DEDUP_REMOVED lines=50> */
[----:B---3--:R0:W-:Y:S04]  /*415e0*/  STS.U8 [R3+UR6+0x6280], R29 ;  /* 0x0062801d03007988 */ /* 0x0081e80008000006 */
[----:B0-----:R-:W3:Y:S04]  /*415f0*/  LDL.LU R29, [R1+0xda4] ;  /* 0x000da400011d7983 */ /* 0x001ee80000300800 */
[----:B--2---:R0:W-:Y:S04]  /*41600*/  STS.U8 [R3+UR6+0x3200], R0 ;  /* 0x0032000003007988 */ /* 0x0041e80008000006 */
[----:B0-----:R-:W2:Y:S04]  /*41610*/  LDL.LU R0, [R1+0xcb8] ;  /* 0x000cb80001007983 */ /* 0x001ea80000300800 */
[----:B--2---:R0:W-:Y:S04]  /*41620*/  STL [R1+0x39d0], R0 ;  /* 0x0039d00001007387 */ /* 0x0041e80000100800 */
[----:B0-----:R-:W2:Y:S04]  /*41630*/  LDL.LU R0, [R1+0xd9c] ;  /* 0x000d9c0001007983 */ /* 0x001ea80000300800 */
[----:B------:R-:W-:Y:S04]  /*41640*/  STS.U8 [R3+UR6+0x43c0], R6 ;  /* 0x0043c00603007988 */ /* 0x000fe80008000006 */
[----:B------:R-:W-:Y:S04]  /*41650*/  STS.U8 [R3+UR6+0x5240], R16 ;  /* 0x0052401003007988 */ /* 0x000fe80008000006 */
[----:B------:R-:W-:Y:S04]  /*41660*/  STS.U8 [R3+UR6+0x32c0], R4 ;  /* 0x0032c00403007988 */ /* 0x000fe80008000006 */
        /* <DEDUP_REMOVED lines=12> */
[----:B------:R-:W4:Y:S04]  /*41730*/  LDL.LU R6, [R1+0xcb4] ;  /* 0x000cb40001067983 */ /* 0x000f280000300800 */
[----:B------:R-:W5:Y:S04]  /*41740*/  LDL.LU R16, [R1+0xcb0] ;  /* 0x000cb00001107983 */ /* 0x000f680000300800 */
        /* <DEDUP_REMOVED lines=11> */
[----:B------:R-:W4:Y:S04]  /*41800*/  LDL.LU R18, [R1+0xba4] ;  /* 0x000ba40001127983 */ /* 0x000f280000300800 */
[----:B------:R1:W-:Y:S04]  /*41810*/  STS.U8 [R3+UR6+0x4380], R17 ;  /* 0x0043801103007988 */ /* 0x0003e80008000006 */
[----:B------:R0:W-:Y:S04]  /*41820*/  STS.U8 [R3+UR6+0x5200], R25 ;  /* 0x0052001903007988 */ /* 0x0001e80008000006 */
[----:B------:R0:W-:Y:S04]  /*41830*/  STS.U8 [R3+UR6+0x52c0], R23 ;  /* 0x0052c01703007988 */ /* 0x0001e80008000006 */
[----:B------:R1:W-:Y:S04]  /*41840*/  STS.U8 [R3+UR6+0x5280], R21 ;  /* 0x0052801503007988 */ /* 0x0003e80008000006 */
[----:B------:R3:W-:Y:S04]  /*41850*/  STS.U8 [R3+UR6+0x5340], R19 ;  /* 0x0053401303007988 */ /* 0x0007e80008000006 */
[----:B0-----:R-:W4:Y:S04]  /*41860*/  LDL.LU R2, [R1+0xba0] ;  /* 0x000ba00001027983 */ /* 0x001f280000300800 */
[----:B-1----:R-:W4:Y:S04]  /*41870*/  LDL.LU R17, [R1+0xb9c] ;  /* 0x000b9c0001117983 */ /* 0x002f280000300800 */
[----:B------:R-:W4:Y:S04]  /*41880*/  LDL.LU R25, [R1+0xa78] ;  /* 0x000a780001197983 */ /* 0x000f280000300800 */
[----:B------:R-:W4:Y:S04]  /*41890*/  LDL.LU R23, [R1+0xa74] ;  /* 0x000a740001177983 */ /* 0x000f280000300800 */
[----:B------:R-:W4:Y:S04]  /*418a0*/  LDL.LU R21, [R1+0xa70] ;  /* 0x000a700001157983 */ /* 0x000f280000300800 */
[----:B------:R0:W-:Y:S04]  /*418b0*/  STS.U8 [R3+UR6+0x5300], R7 ;  /* 0x0053000703007988 */ /* 0x0001e80008000006 */
[----:B---3--:R-:W3:Y:S04]  /*418c0*/  LDL.LU R19, [R1+0xa6c] ;  /* 0x000a6c0001137983 */ /* 0x008ee80000300800 */
        /* <DEDUP_REMOVED lines=35> */
[----:B------:R-:W4:Y:S04]  /*41b00*/  LDL.LU R6, [R1+0x39c8] ;  /* 0x0039c80001067983 */ /* 0x000f280000300800 */
[----:B------:R-:W5:Y:S04]  /*41b10*/  LDL.LU R16, [R1+0x39c4] ;  /* 0x0039c40001107983 */ /* 0x000f680000300800 */
[----:B------:R-:W-:Y:S04]  /*41b20*/  STS.U8 [R3+UR6+0x83c0], R17 ;  /* 0x0083c01103007988 */ /* 0x000fe80008000006 */
[----:B---3--:R0:W-:Y:S04]  /*41b30*/  STS.U8 [R3+UR6+0x9380], R24 ;  /* 0x0093801803007988 */ /* 0x0081e80008000006 */
[----:B------:R1:W-:Y:S04]  /*41b40*/  STS.U8 [R3+UR6+0xa200], R26 ;  /* 0x00a2001a03007988 */ /* 0x0003e80008000006 */
[----:B0-----:R-:W3:Y:S04]  /*41b50*/  LDL.LU R24, [R1+0x968] ;  /* 0x0009680001187983 */ /* 0x001ee80000300800 */
[----:B------:R-:W2:Y:S04]  /*41b60*/  LDL.LU R4, [R1+0x95c] ;  /* 0x00095c0001047983 */ /* 0x000ea80000300800 */
[----:B------:R-:W2:Y:S04]  /*41b70*/  LDL.LU R8, [R1+0x4d8] ;  /* 0x0004d80001087983 */ /* 0x000ea80000300800 */
[----:B------:R-:W2:Y:S04]  /*41b80*/  LDL.LU R9, [R1+0x4d4] ;  /* 0x0004d40001097983 */ /* 0x000ea80000300800 */
[----:B------:R-:W2:Y:S04]  /*41b90*/  LDL.LU R10, [R1+0x4d0] ;  /* 0x0004d000010a7983 */ /* 0x000ea80000300800 */
[----:B------:R-:W2:Y:S04]  /*41ba0*/  LDL.LU R11, [R1+0x4cc] ;  /* 0x0004cc00010b7983 */ /* 0x000ea80000300800 */
[----:B-1----:R-:W2:Y:S04]  /*41bb0*/  LDL.LU R26, [R1+0x4c8] ;  /* 0x0004c800011a7983 */ /* 0x002ea80000300800 */
[----:B------:R-:W2:Y:S04]  /*41bc0*/  LDL.LU R12, [R1+0x4c4] ;  /* 0x0004c400010c7983 */ /* 0x000ea80000300800 */
[----:B------:R-:W2:Y:S04]  /*41bd0*/  LDL.LU R13, [R1+0x4c0] ;  /* 0x0004c000010d7983 */ /* 0x000ea80000300800 */
[----:B------:R0:W-:Y:S04]  /*41be0*/  STS.U8 [R3+UR6+0xa240], R27 ;  /* 0x00a2401b03007988 */ /* 0x0001e80008000006 */
[----:B------:R-:W2:Y:S04]  /*41bf0*/  LDL.LU R14, [R1+0x4bc] ;  /* 0x0004bc00010e7983 */ /* 0x000ea80000300800 */
[----:B0-----:R-:W2:Y:S04]  /*41c00*/  LDL.LU R27, [R1+0x3a8] ;  /* 0x0003a800011b7983 */ /* 0x001ea80000300800 */
[----:B------:R-:W2:Y:S04]  /*41c10*/  LDL.LU R15, [R1+0x3a4] ;  /* 0x0003a400010f7983 */ /* 0x000ea80000300800 */
[----:B------:R-:W2:Y:S04]  /*41c20*/  LDL.LU R18, [R1+0x3a0] ;  /* 0x0003a00001127983 */ /* 0x000ea80000300800 */
[----:B------:R0:W-:Y:S04]  /*41c30*/  STS.U8 [R3+UR6+0xa280], R28 ;  /* 0x00a2801c03007988 */ /* 0x0001e80008000006 */
[----:B------:R-:W2:Y:S04]  /*41c40*/  LDL.LU R2, [R1+0x39c] ;  /* 0x00039c0001027983 */ /* 0x000ea80000300800 */
[----:B0-----:R-:W2:Y:S04]  /*41c50*/  LDL.LU R28, [R1+0x398] ;  /* 0x00039800011c7983 */ /* 0x001ea80000300800 */
[----:B------:R0:W-:Y:S04]  /*41c60*/  STS.U8 [R3+UR6+0x9240], R25 ;  /* 0x0092401903007988 */ /* 0x0001e80008000006 */
[----:B------:R-:W2:Y:S04]  /*41c70*/  LDL.LU R17, [R1+0x394] ;  /* 0x0003940001117983 */ /* 0x000ea80000300800 */
[----:B------:R1:W-:Y:S04]  /*41c80*/  STS.U8 [R3+UR6+0x9200], R23 ;  /* 0x0092001703007988 */ /* 0x0003e80008000006 */
[----:B------:R0:W-:Y:S04]  /*41c90*/  STS.U8 [R3+UR6+0x92c0], R21 ;  /* 0x0092c01503007988 */ /* 0x0001e80008000006 */
[----:B------:R1:W-:Y:S04]  /*41ca0*/  STS.U8 [R3+UR6+0x9280], R19 ;  /* 0x0092801303007988 */ /* 0x0003e80008000006 */
[----:B------:R1:W-:Y:S04]  /*41cb0*/  STS.U8 [R3+UR6+0xa2c0], R29 ;  /* 0x00a2c01d03007988 */ /* 0x0003e80008000006 */
[----:B0-----:R-:W2:Y:S04]  /*41cc0*/  LDL.LU R25, [R1+0x390] ;  /* 0x0003900001197983 */ /* 0x001ea80000300800 */
[----:B-1----:R-:W2:Y:S04]  /*41cd0*/  LDL.LU R23, [R1+0x38c] ;  /* 0x00038c0001177983 */ /* 0x002ea80000300800 */
[----:B------:R-:W2:Y:S04]  /*41ce0*/  LDL.LU R21, [R1+0x278] ;  /* 0x0002780001157983 */ /* 0x000ea80000300800 */
[----:B------:R-:W2:Y:S04]  /*41cf0*/  LDL.LU R19, [R1+0x274] ;  /* 0x0002740001137983 */ /* 0x000ea80000300800 */
[----:B------:R-:W2:Y:S04]  /*41d00*/  LDL.LU R29, [R1+0x270] ;  /* 0x00027000011d7983 */ /* 0x000ea80000300800 */
[----:B------:R-:W-:Y:S04]  /*41d10*/  STS.U8 [R3+UR6+0x9340], R7 ;  /* 0x0093400703007988 */ /* 0x000fe80008000006 */
[----:B------:R-:W-:Y:S04]  /*41d20*/  STS.U8 [R3+UR6+0x9300], R20 ;  /* 0x0093001403007988 */ /* 0x000fe80008000006 */
[----:B------:R-:W-:Y:S01]  /*41d30*/  STS.U8 [R3+UR6+0x93c0], R22 ;  /* 0x0093c01603007988 */ /* 0x000fe20008000006 */
[----:B----4-:R-:W-:-:S04]  /*41d40*/  SHF.R.U32.HI R5, RZ, 0x1, R6 ;  /* 0x00000001ff057819 */ /* 0x010fc80000011606 */
[----:B-----5:R-:W-:-:S05]  /*41d50*/  LOP3.LUT R5, R16, 0x10, R5, 0xf8, !PT ;  /* 0x0000001010057812 */ /* 0x020fca00078ef805 */
[----:B------:R0:W-:Y:S04]  /*41d60*/  STL [R1+0x38e4], R5 ;  /* 0x0038e40501007387 */ /* 0x0001e80000100800 */
[----:B0-----:R-:W4:Y:S04]  /*41d70*/  LDL.LU R5, [R1+0x960] ;  /* 0x0009600001057983 */ /* 0x001f280000300800 */
[----:B------:R0:W-:Y:S04]  /*41d80*/  STL [R1+0x38e0], R16 ;  /* 0x0038e01001007387 */ /* 0x0001e80000100800 */
[----:B---3--:R1:W-:Y:S04]  /*41d90*/  STS.U8 [R3+UR6+0xa300], R24 ;  /* 0x00a3001803007988 */ /* 0x0083e80008000006 */
[----:B0-----:R-:W3:Y:S04]  /*41da0*/  LDL.LU R16, [R1+0x964] ;  /* 0x0009640001107983 */ /* 0x001ee80000300800 */
[----:B------:R-:W5:Y:S04]  /*41db0*/  LDL.LU R7, [R1+0x26c] ;  /* 0x00026c0001077983 */ /* 0x000f680000300800 */
[----:B------:R-:W5:Y:S04]  /*41dc0*/  LDL.LU R6, [R1+0x268] ;  /* 0x0002680001067983 */ /* 0x000f680000300800 */
[----:B------:R-:W5:Y:S04]  /*41dd0*/  LDL.LU R20, [R1+0x264] ;  /* 0x0002640001147983 */ /* 0x000f680000300800 */
[----:B------:R-:W5:Y:S04]  /*41de0*/  LDL.LU R22, [R1+0x260] ;  /* 0x0002600001167983 */ /* 0x000f680000300800 */
[----:B-1----:R-:W5:Y:S04]  /*41df0*/  LDL.LU R24, [R1+0x25c] ;  /* 0x00025c0001187983 */ /* 0x002f680000300800 */
[----:B--2---:R0:W-:Y:S04]  /*41e00*/  STS.U8 [R3+UR6+0xb340], R26 ;  /* 0x00b3401a03007988 */ /* 0x0041e80008000006 */
[----:B------:R1:W-:Y:S04]  /*41e10*/  STS.U8 [R3+UR6+0xc200], R27 ;  /* 0x00c2001b03007988 */ /* 0x0003e80008000006 */
[----:B0-----:R-:W2:Y:S04]  /*41e20*/  LDL.LU R26, [R1+0x198] ;  /* 0x00019800011a7983 */ /* 0x001ea80000300800 */
[----:B-1----:R-:W2:Y:S04]  /*41e30*/  LDL.LU R27, [R1+0x194] ;  /* 0x00019400011b7983 */ /* 0x002ea80000300800 */
[----:B------:R0:W-:Y:S04]  /*41e40*/  STS.U8 [R3+UR6+0xc300], R28 ;  /* 0x00c3001c03007988 */ /* 0x0001e80008000006 */
[----:B0-----:R-:W5:Y:S04]  /*41e50*/  LDL.LU R28, [R1+0x190] ;  /* 0x00019000011c7983 */ /* 0x001f680000300800 */
[----:B------:R0:W-:Y:S04]  /*41e60*/  STS.U8 [R3+UR6+0xd2c0], R29 ;  /* 0x00d2c01d03007988 */ /* 0x0001e80008000006 */
[----:B0-----:R-:W5:Y:S04]  /*41e70*/  LDL.LU R29, [R1+0x18c] ;  /* 0x00018c00011d7983 */ /* 0x001f680000300800 */
        /* <DEDUP_REMOVED lines=17> */
[----:B---3--:R0:W-:Y:S04]  /*41f90*/  STS.U8 [R3+UR6+0xa340], R16 ;  /* 0x00a3401003007988 */ /* 0x0081e80008000006 */
[----:B0-----:R-:W3:Y:S04]  /*41fa0*/  LDL.LU R16, [R1+0xc8] ;  /* 0x0000c80001107983 */ /* 0x001ee80000300800 */
        /* <DEDUP_REMOVED lines=9> */
[----:B--2---:R0:W-:Y:S04]  /*42040*/  STS.U8 [R3+UR6+0xe200], R26 ;  /* 0x00e2001a03007988 */ /* 0x0041e80008000006 */
[----:B------:R-:W2:Y:S04]  /*42050*/  LDL.LU R14, [R1+0x90] ;  /* 0x00009000010e7983 */ /* 0x000ea80000300800 */
[----:B------:R1:W-:Y:S04]  /*42060*/  STS.U8 [R3+UR6+0xe240], R27 ;  /* 0x00e2401b03007988 */ /* 0x0003e80008000006 */
[----:B0-----:R-:W2:Y:S04]  /*42070*/  LDL.LU R26, [R1+0x8c] ;  /* 0x00008c00011a7983 */ /* 0x001ea80000300800 */
[----:B------:R-:W2:Y:S04]  /*42080*/  LDL.LU R15, [R1+0x1398] ;  /* 0x00139800010f7983 */ /* 0x000ea80000300800 */
[----:B------:R-:W2:Y:S04]  /*42090*/  LDL.LU R18, [R1+0x1394] ;  /* 0x0013940001127983 */ /* 0x000ea80000300800 */
[----:B------:R-:W2:Y:S04]  /*420a0*/  LDL.LU R17, [R1+0x1390] ;  /* 0x0013900001117983 */ /* 0x000ea80000300800 */
[----:B-1----:R-:W2:Y:S04]  /*420b0*/  LDL.LU R27, [R1+0x138c] ;  /* 0x00138c00011b7983 */ /* 0x002ea80000300800 */
[----:B------:R-:W2:Y:S04]  /*420c0*/  LDL.LU R25, [R1+0x1388] ;  /* 0x0013880001197983 */ /* 0x000ea80000300800 */
[----:B------:R-:W2:Y:S04]  /*420d0*/  LDL.LU R23, [R1+0x1384] ;  /* 0x0013840001177983 */ /* 0x000ea80000300800 */
[----:B------:R-:W2:Y:S04]  /*420e0*/  LDL.LU R21, [R1+0x1380] ;  /* 0x0013800001157983 */ /* 0x000ea80000300800 */
[----:B-----5:R0:W-:Y:S04]  /*420f0*/  STS.U8 [R3+UR6+0xd280], R7 ;  /* 0x00d2800703007988 */ /* 0x0201e80008000006 */
[----:B------:R-:W5:Y:S04]  /*42100*/  LDL.LU R19, [R1+0x137c] ;  /* 0x00137c0001137983 */ /* 0x000f680000300800 */
[----:B------:R1:W-:Y:S04]  /*42110*/  STS.U8 [R3+UR6+0xe280], R28 ;  /* 0x00e2801c03007988 */ /* 0x0003e80008000006 */
[----:B0-----:R-:W5:Y:S04]  /*42120*/  LDL.LU R7, [R1+0x1298] ;  /* 0x0012980001077983 */ /* 0x001f680000300800 */
[----:B-1----:R-:W5:Y:S04]  /*42130*/  LDL.LU R28, [R1+0x1294] ;  /* 0x00129400011c7983 */ /* 0x002f680000300800 */
[----:B------:R0:W-:Y:S04]  /*42140*/  STS.U8 [R3+UR6+0xd340], R6 ;  /* 0x00d3400603007988 */ /* 0x0001e80008000006 */
[----:B------:R1:W-:Y:S04]  /*42150*/  STS.U8 [R3+UR6+0xd300], R20 ;  /* 0x00d3001403007988 */ /* 0x0003e80008000006 */
[----:B------:R0:W-:Y:S04]  /*42160*/  STS.U8 [R3+UR6+0xd3c0], R22 ;  /* 0x00d3c01603007988 */ /* 0x0001e80008000006 */
[----:B------:R1:W-:Y:S04]  /*42170*/  STS.U8 [R3+UR6+0xd380], R24 ;  /* 0x00d3801803007988 */ /* 0x0003e80008000006 */
[----:B------:R1:W-:Y:S04]  /*42180*/  STS.U8 [R3+UR6+0xe2c0], R29 ;  /* 0x00e2c01d03007988 */ /* 0x0003e80008000006 */
[----:B0-----:R-:W5:Y:S04]  /*42190*/  LDL.LU R6, [R1+0x1290] ;  /* 0x0012900001067983 */ /* 0x001f680000300800 */
[----:B-1----:R-:W5:Y:S04]  /*421a0*/  LDL.LU R20, [R1+0x128c] ;  /* 0x00128c0001147983 */ /* 0x002f680000300800 */
[----:B------:R-:W5:Y:S04]  /*421b0*/  LDL.LU R22, [R1+0x1288] ;  /* 0x0012880001167983 */ /* 0x000f680000300800 */
[----:B------:R-:W5:Y:S04]  /*421c0*/  LDL.LU R24, [R1+0x1284] ;  /* 0x0012840001187983 */ /* 0x000f680000300800 */
[----:B------:R-:W5:Y:S04]  /*421d0*/  LDL.LU R29, [R1+0x1280] ;  /* 0x00128000011d7983 */ /* 0x000f680000300800 */
[----:B---3--:R-:W-:Y:S04]  /*421e0*/  STS.U8 [R3+UR6+0xe300], R16 ;  /* 0x00e3001003007988 */ /* 0x008fe80008000006 */
[----:B----4-:R-:W-:Y:S04]  /*421f0*/  STS.U8 [R3+UR6+0xe340], R5 ;  /* 0x00e3400503007988 */ /* 0x010fe80008000006 */
[----:B------:R-:W-:Y:S04]  /*42200*/  STS.U8 [R3+UR6+0xe380], R4 ;  /* 0x00e3800403007988 */ /* 0x000fe80008000006 */
[----:B------:R0:W-:Y:S04]  /*42210*/  STS.U8 [R3+UR6+0xf280], R2 ;  /* 0x00f2800203007988 */ /* 0x0001e80008000006 */
[----:B------:R-:W-:Y:S04]  /*42220*/  STS.U8 [R3+UR6+0xe3c0], R8 ;  /* 0x00e3c00803007988 */ /* 0x000fe80008000006 */
[----:B------:R-:W-:Y:S04]  /*42230*/  STS.U8 [R3+UR6+0xf240], R9 ;  /* 0x00f2400903007988 */ /* 0x000fe80008000006 */
[----:B------:R-:W-:Y:S04]  /*42240*/  STS.U8 [R3+UR6+0xf200], R10 ;  /* 0x00f2000a03007988 */ /* 0x000fe80008000006 */
[----:B------:R-:W-:Y:S04]  /*42250*/  STS.U8 [R3+UR6+0xf2c0], R11 ;  /* 0x00f2c00b03007988 */ /* 0x000fe80008000006 */
[----:B------:R-:W-:Y:S04]  /*42260*/  STS.U8 [R3+UR6+0xf340], R12 ;  /* 0x00f3400c03007988 */ /* 0x000fe80008000006 */
[----:B------:R-:W-:Y:S01]  /*42270*/  STS.U8 [R3+UR6+0xf300], R13 ;  /* 0x00f3000d03007988 */ /* 0x000fe20008000006 */
[----:B0-----:R-:W-:-:S03]  /*42280*/  LOP3.LUT R2, R0, 0x10, RZ, 0x3c, !PT ;  /* 0x0000001000027812 */ /* 0x001fc600078e3cff */
[----:B--2---:R0:W-:Y:S04]  /*42290*/  STS.U8 [R3+UR6+0xf380], R26 ;  /* 0x00f3801a03007988 */ /* 0x0041e80008000006 */
[----:B------:R-:W-:Y:S04]  /*422a0*/  STS.U8 [R3+UR6+0xf3c0], R14 ;  /* 0x00f3c00e03007988 */ /* 0x000fe80008000006 */
[----:B------:R1:W-:Y:S04]  /*422b0*/  STS.U8 [R2+UR6+0x4c0], R27 ;  /* 0x0004c01b02007988 */ /* 0x0003e80008000006 */
[----:B0-----:R-:W2:Y:S04]  /*422c0*/  LDL.LU R26, [R1+0x127c] ;  /* 0x00127c00011a7983 */ /* 0x001ea80000300800 */
[----:B-1----:R-:W3:Y:S04]  /*422d0*/  LDL.LU R27, [R1+0x1198] ;  /* 0x00119800011b7983 */ /* 0x002ee80000300800 */
[----:B-----5:R0:W-:Y:S04]  /*422e0*/  STS.U8 [R2+UR6+0x1400], R28 ;  /* 0x0014001c02007988 */ /* 0x0201e80008000006 */
[----:B0-----:R-:W4:Y:S04]  /*422f0*/  LDL.LU R28, [R1+0x1194] ;  /* 0x00119400011c7983 */ /* 0x001f280000300800 */
[----:B------:R-:W5:Y:S04]  /*42300*/  LDL.LU R3, [R1+0x1190] ;  /* 0x0011900001037983 */ /* 0x000f680000300800 */
[----:B------:R-:W4:Y:S04]  /*42310*/  LDL.LU R0, [R1+0x118c] ;  /* 0x00118c0001007983 */ /* 0x000f280000300800 */
[----:B------:R-:W5:Y:S04]  /*42320*/  LDL.LU R16, [R1+0x1188] ;  /* 0x0011880001107983 */ /* 0x000f680000300800 */
        /* <DEDUP_REMOVED lines=8> */
[----:B------:R0:W-:Y:S04]  /*423b0*/  STS.U8 [R2+UR6+0x15c0], R29 ;  /* 0x0015c01d02007988 */ /* 0x0001e80008000006 */
[----:B------:R-:W5:Y:S04]  /*423c0*/  LDL.LU R14, [R1+0x1084] ;  /* 0x00108400010e7983 */ /* 0x000f680000300800 */
[----:B0-----:R-:W5:Y:S04]  /*423d0*/  LDL.LU R29, [R1+0x1080] ;  /* 0x00108000011d7983 */ /* 0x001f680000300800 */
[----:B------:R0:W-:Y:S04]  /*423e0*/  STS.U8 [R2+UR6+0x400], R15 ;  /* 0x0004000f02007988 */ /* 0x0001e80008000006 */
[----:B------:R1:W-:Y:S04]  /*423f0*/  STS.U8 [R2+UR6+0x440], R18 ;  /* 0x0004401202007988 */ /* 0x0003e80008000006 */
[----:B------:R0:W-:Y:S04]  /*42400*/  STS.U8 [R2+UR6+0x480], R17 ;  /* 0x0004801102007988 */ /* 0x0001e80008000006 */
[----:B------:R-:W-:Y:S04]  /*42410*/  STS.U8 [R2+UR6+0x500], R25 ;  /* 0x0005001902007988 */ /* 0x000fe80008000006 */
[----:B------:R-:W-:Y:S04]  /*42420*/  STS.U8 [R2+UR6+0x540], R23 ;  /* 0x0005401702007988 */ /* 0x000fe80008000006 */
[----:B------:R-:W-:Y:S04]  /*42430*/  STS.U8 [R2+UR6+0x580], R21 ;  /* 0x0005801502007988 */ /* 0x000fe80008000006 */
[----:B0-----:R-:W5:Y:S04]  /*42440*/  LDL.LU R15, [R1+0x107c] ;  /* 0x00107c00010f7983 */ /* 0x001f680000300800 */
[----:B-1----:R-:W5:Y:S04]  /*42450*/  LDL.LU R18, [R1+0xf98] ;  /* 0x000f980001127983 */ /* 0x002f680000300800 */
[----:B------:R-:W5:Y:S04]  /*42460*/  LDL.LU R17, [R1+0xf94] ;  /* 0x000f940001117983 */ /* 0x000f680000300800 */
[----:B------:R-:W-:Y:S04]  /*42470*/  STS.U8 [R2+UR6+0x5c0], R19 ;  /* 0x0005c01302007988 */ /* 0x000fe80008000006 */
[----:B------:R-:W-:Y:S04]  /*42480*/  STS.U8 [R2+UR6+0x1440], R7 ;  /* 0x0014400702007988 */ /* 0x000fe80008000006 */
[----:B------:R-:W-:Y:S04]  /*42490*/  STS.U8 [R2+UR6+0x14c0], R6 ;  /* 0x0014c00602007988 */ /* 0x000fe80008000006 */
[----:B------:R-:W-:Y:S04]  /*424a0*/  STS.U8 [R2+UR6+0x1480], R20 ;  /* 0x0014801402007988 */ /* 0x000fe80008000006 */
[----:B------:R-:W-:Y:S04]  /*424b0*/  STS.U8 [R2+UR6+0x1540], R22 ;  /* 0x0015401602007988 */ /* 0x000fe80008000006 */
[----:B------:R-:W-:Y:S04]  /*424c0*/  STS.U8 [R2+UR6+0x1500], R24 ;  /* 0x0015001802007988 */ /* 0x000fe80008000006 */
[----:B--2---:R0:W-:Y:S04]  /*424d0*/  STS.U8 [R2+UR6+0x1580], R26 ;  /* 0x0015801a02007988 */ /* 0x0041e80008000006 */
[----:B---3--:R1:W-:Y:S04]  /*424e0*/  STS.U8 [R2+UR6+0x2400], R27 ;  /* 0x0024001b02007988 */ /* 0x0083e80008000006 */
[----:B0-----:R-:W2:Y:S04]  /*424f0*/  LDL.LU R26, [R1+0xf90] ;  /* 0x000f9000011a7983 */ /* 0x001ea80000300800 */
[----:B------:R-:W3:Y:S04]  /*42500*/  LDL.LU R25, [R1+0xf8c] ;  /* 0x000f8c0001197983 */ /* 0x000ee80000300800 */
[----:B------:R-:W3:Y:S04]  /*42510*/  LDL.LU R23, [R1+0xf88] ;  /* 0x000f880001177983 */ /* 0x000ee80000300800 */
[----:B------:R-:W3:Y:S04]  /*42520*/  LDL.LU R21, [R1+0xf84] ;  /* 0x000f840001157983 */ /* 0x000ee80000300800 */
[----:B------:R-:W3:Y:S04]  /*42530*/  LDL.LU R19, [R1+0xf80] ;  /* 0x000f800001137983 */ /* 0x000ee80000300800 */
[----:B------:R-:W3:Y:S04]  /*42540*/  LDL.LU R7, [R1+0xf7c] ;  /* 0x000f7c0001077983 */ /* 0x000ee80000300800 */
[----:B-1----:R-:W3:Y:S04]  /*42550*/  LDL.LU R27, [R1+0xe98] ;  /* 0x000e9800011b7983 */ /* 0x002ee80000300800 */
[----:B------:R-:W3:Y:S04]  /*42560*/  LDL.LU R6, [R1+0xe94] ;  /* 0x000e940001067983 */ /* 0x000ee80000300800 */
[----:B------:R-:W3:Y:S04]  /*42570*/  LDL.LU R20, [R1+0xe90] ;  /* 0x000e900001147983 */ /* 0x000ee80000300800 */
[----:B------:R-:W3:Y:S04]  /*42580*/  LDL.LU R22, [R1+0xe8c] ;  /* 0x000e8c0001167983 */ /* 0x000ee80000300800 */
[----:B----4-:R0:W-:Y:S04]  /*42590*/  STS.U8 [R2+UR6+0x2440], R28 ;  /* 0x0024401c02007988 */ /* 0x0101e80008000006 */
[----:B------:R-:W4:Y:S04]  /*425a0*/  LDL.LU R24, [R1+0xe88] ;  /* 0x000e880001187983 */ /* 0x000f280000300800 */
[----:B0-----:R-:W4:Y:S04]  /*425b0*/  LDL.LU R28, [R1+0xe84] ;  /* 0x000e8400011c7983 */ /* 0x001f280000300800 */
[----:B-----5:R0:W-:Y:S04]  /*425c0*/  STS.U8 [R2+UR6+0x35c0], R29 ;  /* 0x0035c01d02007988 */ /* 0x0201e80008000006 */
        /* <DEDUP_REMOVED lines=16> */
[----:B-1----:R-:W3:Y:S04]  /*426d0*/  LDL.LU R27, [R1+0xd98] ;  /* 0x000d9800011b7983 */ /* 0x002ee80000300800 */
        /* <DEDUP_REMOVED lines=13> */
[----:B0-----:R-:W4:Y:S04]  /*427b0*/  LDL.LU R28, [R1+0xc84] ;  /* 0x000c8400011c7983 */ /* 0x001f280000300800 */
[----:B------:R0:W-:Y:S04]  /*427c0*/  STS.U8 [R2+UR6+0x3580], R15 ;  /* 0x0035800f02007988 */ /* 0x0001e80008000006 */
[----:B------:R1:W-:Y:S04]  /*427d0*/  STS.U8 [R2+UR6+0x4400], R18 ;  /* 0x0044001202007988 */ /* 0x0003e80008000006 */
[----:B------:R1:W-:Y:S04]  /*427e0*/  STS.U8 [R2+UR6+0x4440], R17 ;  /* 0x0044401102007988 */ /* 0x0003e80008000006 */
[----:B-----5:R5:W-:Y:S04]  /*427f0*/  STS.U8 [R2+UR6+0x55c0], R29 ;  /* 0x0055c01d02007988 */ /* 0x020be80008000006 */
[----:B0-----:R-:W4:Y:S04]  /*42800*/  LDL.LU R15, [R1+0xc80] ;  /* 0x000c8000010f7983 */ /* 0x001f280000300800 */
[----:B-1----:R-:W4:Y:S04]  /*42810*/  LDL.LU R18, [R1+0xc7c] ;  /* 0x000c7c0001127983 */ /* 0x002f280000300800 */
[----:B------:R-:W4:Y:S04]  /*42820*/  LDL.LU R17, [R1+0xb98] ;  /* 0x000b980001117983 */ /* 0x000f280000300800 */
[----:B-----5:R-:W5:Y:S04]  /*42830*/  LDL.LU R29, [R1+0xb94] ;  /* 0x000b9400011d7983 */ /* 0x020f680000300800 */
        /* <DEDUP_REMOVED lines=10> */
[----:B------:R-:W-:Y:S04]  /*428e0*/  STS.U8 [R2+UR6+0x5400], R6 ;  /* 0x0054000602007988 */ /* 0x000fe80008000006 */
[----:B------:R-:W-:Y:S04]  /*428f0*/  STS.U8 [R2+UR6+0x54c0], R20 ;  /* 0x0054c01402007988 */ /* 0x000fe80008000006 */
[----:B------:R-:W-:Y:S04]  /*42900*/  STS.U8 [R2+UR6+0x5480], R22 ;  /* 0x0054801602007988 */ /* 0x000fe80008000006 */
[----:B------:R-:W-:Y:S04]  /*42910*/  STS.U8 [R2+UR6+0x5540], R24 ;  /* 0x0055401802007988 */ /* 0x000fe80008000006 */
[----:B--2---:R0:W-:Y:S04]  /*42920*/  STS.U8 [R2+UR6+0x5580], R26 ;  /* 0x0055801a02007988 */ /* 0x0041e80008000006 */
[----:B0-----:R-:W2:Y:S04]  /*42930*/  LDL.LU R26, [R1+0xb7c] ;  /* 0x000b7c00011a7983 */ /* 0x001ea80000300800 */
[----:B------:R-:W2:Y:S04]  /*42940*/  LDL.LU R6, [R1+0xa58] ;  /* 0x000a580001067983 */ /* 0x000ea80000300800 */
[----:B------:R-:W2:Y:S04]  /*42950*/  LDL.LU R20, [R1+0xa54] ;  /* 0x000a540001147983 */ /* 0x000ea80000300800 */
[----:B------:R-:W2:Y:S04]  /*42960*/  LDL.LU R22, [R1+0xa50] ;  /* 0x000a500001167983 */ /* 0x000ea80000300800 */
[----:B---3--:R0:W-:Y:S04]  /*42970*/  STS.U8 [R2+UR6+0x6400], R27 ;  /* 0x0064001b02007988 */ /* 0x0081e80008000006 */
[----:B------:R-:W3:Y:S04]  /*42980*/  LDL.LU R24, [R1+0xa4c] ;  /* 0x000a4c0001187983 */ /* 0x000ee80000300800 */
[----:B0-----:R-:W3:Y:S04]  /*42990*/  LDL.LU R27, [R1+0xa48] ;  /* 0x000a4800011b7983 */ /* 0x001ee80000300800 */
[----:B----4-:R0:W-:Y:S04]  /*429a0*/  STS.U8 [R2+UR6+0x7500], R28 ;  /* 0x0075001c02007988 */ /* 0x0101e80008000006 */
        /* <DEDUP_REMOVED lines=31> */
[----:B---3--:R0:W-:Y:S04]  /*42ba0*/  STS.U8 [R2+UR6+0x9540], R27 ;  /* 0x0095401b02007988 */ /* 0x0081e80008000006 */
[----:B------:R-:W3:Y:S04]  /*42bb0*/  LDL.LU R14, [R1+0x4ac] ;  /* 0x0004ac00010e7983 */ /* 0x000ee80000300800 */
[----:B----4-:R1:W-:Y:S04]  /*42bc0*/  STS.U8 [R2+UR6+0x9500], R28 ;  /* 0x0095001c02007988 */ /* 0x0103e80008000006 */
[----:B0-----:R-:W4:Y:S04]  /*42bd0*/  LDL.LU R27, [R1+0x4a8] ;  /* 0x0004a800011b7983 */ /* 0x001f280000300800 */
[----:B------:R-:W3:Y:S04]  /*42be0*/  LDL.LU R15, [R1+0x4a4] ;  /* 0x0004a400010f7983 */ /* 0x000ee80000300800 */
[----:B------:R-:W3:Y:S04]  /*42bf0*/  LDL.LU R18, [R1+0x4a0] ;  /* 0x0004a00001127983 */ /* 0x000ee80000300800 */
[----:B------:R-:W3:Y:S04]  /*42c00*/  LDL.LU R17, [R1+0x49c] ;  /* 0x00049c0001117983 */ /* 0x000ee80000300800 */
[----:B-1----:R-:W3:Y:S04]  /*42c10*/  LDL.LU R28, [R1+0x388] ;  /* 0x00038800011c7983 */ /* 0x002ee80000300800 */
[----:B------:R0:W-:Y:S04]  /*42c20*/  STS.U8 [R2+UR6+0x8480], R25 ;  /* 0x0084801902007988 */ /* 0x0001e80008000006 */
[----:B------:R1:W-:Y:S04]  /*42c30*/  STS.U8 [R2+UR6+0x84c0], R23 ;  /* 0x0084c01702007988 */ /* 0x0003e80008000006 */
[----:B------:R0:W-:Y:S04]  /*42c40*/  STS.U8 [R2+UR6+0x8500], R21 ;  /* 0x0085001502007988 */ /* 0x0001e80008000006 */
[----:B------:R0:W-:Y:S04]  /*42c50*/  STS.U8 [R2+UR6+0x8540], R19 ;  /* 0x0085401302007988 */ /* 0x0001e80008000006 */
[----:B------:R1:W-:Y:S04]  /*42c60*/  STS.U8 [R2+UR6+0x8580], R7 ;  /* 0x0085800702007988 */ /* 0x0003e80008000006 */
[----:B-----5:R5:W-:Y:S04]  /*42c70*/  STS.U8 [R2+UR6+0x95c0], R29 ;  /* 0x0095c01d02007988 */ /* 0x020be80008000006 */
[----:B0-----:R-:W3:Y:S04]  /*42c80*/  LDL.LU R25, [R1+0x384] ;  /* 0x0003840001197983 */ /* 0x001ee80000300800 */
[----:B-1----:R-:W3:Y:S04]  /*42c90*/  LDL.LU R23, [R1+0x380] ;  /* 0x0003800001177983 */ /* 0x002ee80000300800 */
[----:B------:R-:W3:Y:S04]  /*42ca0*/  LDL.LU R21, [R1+0x36c] ;  /* 0x00036c0001157983 */ /* 0x000ee80000300800 */
[----:B------:R-:W3:Y:S04]  /*42cb0*/  LDL.LU R19, [R1+0x368] ;  /* 0x0003680001137983 */ /* 0x000ee80000300800 */
[----:B------:R-:W3:Y:S04]  /*42cc0*/  LDL.LU R7, [R1+0x364] ;  /* 0x0003640001077983 */ /* 0x000ee80000300800 */
[----:B-----5:R-:W5:Y:S04]  /*42cd0*/  LDL.LU R29, [R1+0x360] ;  /* 0x00036000011d7983 */ /* 0x020f680000300800 */
        /* <DEDUP_REMOVED lines=8> */
[----:B--2---:R0:W-:Y:S04]  /*42d60*/  STS.U8 [R2+UR6+0x9580], R26 ;  /* 0x0095801a02007988 */ /* 0x0041e80008000006 */
[----:B0-----:R-:W2:Y:S04]  /*42d70*/  LDL.LU R26, [R1+0x24c] ;  /* 0x00024c00011a7983 */ /* 0x001ea80000300800 */
[----:B----4-:R0:W-:Y:S04]  /*42d80*/  STS.U8 [R2+UR6+0xb540], R27 ;  /* 0x00b5401b02007988 */ /* 0x0101e80008000006 */
[----:B---3--:R1:W-:Y:S04]  /*42d90*/  STS.U8 [R2+UR6+0xc400], R28 ;  /* 0x00c4001c02007988 */ /* 0x0083e80008000006 */
[----:B0-----:R-:W3:Y:S04]  /*42da0*/  LDL.LU R27, [R1+0x248] ;  /* 0x00024800011b7983 */ /* 0x001ee80000300800 */
[----:B-1----:R-:W4:Y:S04]  /*42db0*/  LDL.LU R28, [R1+0x244] ;  /* 0x00024400011c7983 */ /* 0x002f280000300800 */
[----:B------:R-:W-:Y:S04]  /*42dc0*/  STS.U8 [R2+UR6+0xa440], R0 ;  /* 0x00a4400002007988 */ /* 0x000fe80008000006 */
[----:B-----5:R0:W-:Y:S04]  /*42dd0*/  STS.U8 [R2+UR6+0xc580], R29 ;  /* 0x00c5801d02007988 */ /* 0x0201e80008000006 */
[----:B0-----:R-:W5:Y:S04]  /*42de0*/  LDL.LU R29, [R1+0x240] ;  /* 0x00024000011d7983 */ /* 0x001f680000300800 */
[----:B------:R-:W2:Y:S04]  /*42df0*/  LDL.LU R0, [R1+0x23c] ;  /* 0x00023c0001007983 */ /* 0x000ea80000300800 */
[----:B------:R0:W-:Y:S04]  /*42e00*/  STS.U8 [R2+UR6+0xa400], R3 ;  /* 0x00a4000302007988 */ /* 0x0001e80008000006 */
[----:B------:R1:W-:Y:S04]  /*42e10*/  STS.U8 [R2+UR6+0xa480], R16 ;  /* 0x00a4801002007988 */ /* 0x0003e80008000006 */
[----:B------:R0:W-:Y:S04]  /*42e20*/  STS.U8 [R2+UR6+0xa4c0], R5 ;  /* 0x00a4c00502007988 */ /* 0x0001e80008000006 */
[----:B------:R0:W-:Y:S04]  /*42e30*/  STS.U8 [R2+UR6+0xa500], R4 ;  /* 0x00a5000402007988 */ /* 0x0001e80008000006 */
[----:B------:R1:W-:Y:S04]  /*42e40*/  STS.U8 [R2+UR6+0xa540], R8 ;  /* 0x00a5400802007988 */ /* 0x0003e80008000006 */
[----:B------:R1:W-:Y:S04]  /*42e50*/  STS.U8 [R2+UR6+0xa580], R9 ;  /* 0x00a5800902007988 */ /* 0x0003e80008000006 */
[----:B0-----:R-:W3:Y:S04]  /*42e60*/  LDL.LU R3, [R1+0x188] ;  /* 0x0001880001037983 */ /* 0x001ee80000300800 */
[----:B-1----:R-:W5:Y:S04]  /*42e70*/  LDL.LU R16, [R1+0x184] ;  /* 0x0001840001107983 */ /* 0x002f680000300800 */
[----:B------:R-:W5:Y:S04]  /*42e80*/  LDL.LU R5, [R1+0x180] ;  /* 0x0001800001057983 */ /* 0x000f680000300800 */
[----:B------:R-:W5:Y:S04]  /*42e90*/  LDL.LU R4, [R1+0x17c] ;  /* 0x00017c0001047983 */ /* 0x000f680000300800 */
[----:B------:R-:W5:Y:S04]  /*42ea0*/  LDL.LU R8, [R1+0x178] ;  /* 0x0001780001087983 */ /* 0x000f680000300800 */
[----:B------:R0:W-:Y:S04]  /*42eb0*/  STS.U8 [R2+UR6+0xa5c0], R10 ;  /* 0x00a5c00a02007988 */ /* 0x0001e80008000006 */
[----:B------:R-:W5:Y:S04]  /*42ec0*/  LDL.LU R9, [R1+0x174] ;  /* 0x0001740001097983 */ /* 0x000f680000300800 */
        /* <DEDUP_REMOVED lines=26> */
[----:B0-----:R-:W5:Y:S04]  /*43070*/  LDL.LU R7, [R1+0x1370] ;  /* 0x0013700001077983 */ /* 0x001f680000300800 */
[----:B-1----:R-:W5:Y:S04]  /*43080*/  LDL.LU R6, [R1+0x136c] ;  /* 0x00136c0001067983 */ /* 0x002f680000300800 */
[----:B------:R-:W5:Y:S04]  /*43090*/  LDL.LU R20, [R1+0x1368] ;  /* 0x0013680001147983 */ /* 0x000f680000300800 */
[----:B----4-:R0:W-:Y:S04]  /*430a0*/  STS.U8 [R2+UR6+0xd500], R28 ;  /* 0x00d5001c02007988 */ /* 0x0101e80008000006 */
[----:B0-----:R-:W4:Y:S04]  /*430b0*/  LDL.LU R28, [R1+0x1364] ;  /* 0x00136400011c7983 */ /* 0x001f280000300800 */
[----:B--2---:R0:W-:Y:S02]  /*430c0*/  STS.U8 [R2+UR6+0xd580], R0 ;  /* 0x00d5800002007988 */ /* 0x0041e40008000006 */
[----:B0-----:R-:W0:Y:S02]  /*430d0*/  S2R R0, SR_TID.X ;  /* 0x0000000000007919 */ /* 0x001e240000002100 */
[----:B------:R1:W-:Y:S04]  /*430e0*/  STS.U8 [R2+UR6+0xd400], R22 ;  /* 0x00d4001602007988 */ /* 0x0003e80008000006 */
[----:B---3--:R-:W-:Y:S04]  /*430f0*/  STS.U8 [R2+UR6+0xe400], R3 ;  /* 0x00e4000302007988 */ /* 0x008fe80008000006 */
[----:B------:R2:W-:Y:S04]  /*43100*/  STS.U8 [R2+UR6+0xd4c0], R24 ;  /* 0x00d4c01802007988 */ /* 0x0005e80008000006 */
[----:B------:R3:W-:Y:S04]  /*43110*/  STS.U8 [R2+UR6+0xd480], R26 ;  /* 0x00d4801a02007988 */ /* 0x0007e80008000006 */
[----:B------:R0:W-:Y:S04]  /*43120*/  STS.U8 [R2+UR6+0xd540], R27 ;  /* 0x00d5401b02007988 */ /* 0x0001e80008000006 */
[----:B-----5:R5:W-:Y:S04]  /*43130*/  STS.U8 [R2+UR6+0xd5c0], R29 ;  /* 0x00d5c01d02007988 */ /* 0x020be80008000006 */
[----:B------:R-:W-:Y:S04]  /*43140*/  STS.U8 [R2+UR6+0xe440], R16 ;  /* 0x00e4401002007988 */ /* 0x000fe80008000006 */
[----:B-1----:R-:W4:Y:S04]  /*43150*/  LDL.LU R22, [R1+0x1360] ;  /* 0x0013600001167983 */ /* 0x002f280000300800 */
[----:B--2---:R-:W2:Y:S04]  /*43160*/  LDL.LU R24, [R1+0x135c] ;  /* 0x00135c0001187983 */ /* 0x004ea80000300800 */
[----:B---3--:R-:W3:Y:S04]  /*43170*/  LDL.LU R26, [R1+0x1278] ;  /* 0x00127800011a7983 */ /* 0x008ee80000300800 */
[----:B------:R-:W-:Y:S04]  /*43180*/  STS.U8 [R2+UR6+0xe480], R5 ;  /* 0x00e4800502007988 */ /* 0x000fe80008000006 */
[----:B0-----:R-:W2:Y:S04]  /*43190*/  LDL.LU R27, [R1+0x1274] ;  /* 0x00127400011b7983 */ /* 0x001ea80000300800 */
[----:B-----5:R-:W5:Y:S04]  /*431a0*/  LDL.LU R29, [R1+0x1270] ;  /* 0x00127000011d7983 */ /* 0x020f680000300800 */
[----:B------:R-:W-:Y:S04]  /*431b0*/  STS.U8 [R2+UR6+0xe4c0], R4 ;  /* 0x00e4c00402007988 */ /* 0x000fe80008000006 */
[----:B------:R-:W-:Y:S04]  /*431c0*/  STS.U8 [R2+UR6+0xe500], R8 ;  /* 0x00e5000802007988 */ /* 0x000fe80008000006 */
[----:B------:R-:W-:Y:S04]  /*431d0*/  STS.U8 [R2+UR6+0xe540], R9 ;  /* 0x00e5400902007988 */ /* 0x000fe80008000006 */
[----:B------:R-:W-:Y:S04]  /*431e0*/  STS.U8 [R2+UR6+0xe580], R10 ;  /* 0x00e5800a02007988 */ /* 0x000fe80008000006 */
[----:B------:R-:W-:Y:S04]  /*431f0*/  STS.U8 [R2+UR6+0xe5c0], R11 ;  /* 0x00e5c00b02007988 */ /* 0x000fe80008000006 */
[----:B------:R-:W-:Y:S04]  /*43200*/  STS.U8 [R2+UR6+0xf440], R12 ;  /* 0x00f4400c02007988 */ /* 0x000fe80008000006 */
[----:B------:R-:W-:Y:S04]  /*43210*/  STS.U8 [R2+UR6+0xf400], R13 ;  /* 0x00f4000d02007988 */ /* 0x000fe80008000006 */
[----:B------:R-:W-:Y:S01]  /*43220*/  STS.U8 [R2+UR6+0xf4c0], R14 ;  /* 0x00f4c00e02007988 */ /* 0x000fe20008000006 */
[----:B------:R-:W-:-:S04]  /*43230*/  LOP3.LUT R0, R0, 0x3f, RZ, 0xc0, !PT ;  /* 0x0000003f00007812 */ /* 0x000fc800078ec0ff */
[----:B------:R-:W-:Y:S01]  /*43240*/  LOP3.LUT R3, R0, 0x18, RZ, 0x3c, !PT ;  /* 0x0000001800037812 */ /* 0x000fe200078e3cff */
[----:B------:R-:W-:Y:S04]  /*43250*/  STS.U8 [R2+UR6+0xf480], R15 ;  /* 0x00f4800f02007988 */ /* 0x000fe80008000006 */
[----:B------:R-:W-:Y:S04]  /*43260*/  STS.U8 [R2+UR6+0xf540], R18 ;  /* 0x00f5401202007988 */ /* 0x000fe80008000006 */
[----:B------:R-:W-:Y:S04]  /*43270*/  STS.U8 [R2+UR6+0xf500], R17 ;  /* 0x00f5001102007988 */ /* 0x000fe80008000006 */
[----:B------:R-:W-:Y:S04]  /*43280*/  STS.U8 [R2+UR6+0xf5c0], R25 ;  /* 0x00f5c01902007988 */ /* 0x000fe80008000006 */
[----:B------:R-:W-:Y:S04]  /*43290*/  STS.U8 [R2+UR6+0xf580], R23 ;  /* 0x00f5801702007988 */ /* 0x000fe80008000006 */
[----:B------:R-:W-:Y:S04]  /*432a0*/  STL [R1+0x38e8], R2 ;  /* 0x0038e80201007387 */ /* 0x000fe80000100800 */
[----:B----4-:R0:W-:Y:S04]  /*432b0*/  STS.U8 [R3+UR6+0x740], R28 ;  /* 0x0007401c03007988 */ /* 0x0101e80008000006 */
[----:B0-----:R-:W4:Y:S04]  /*432c0*/  LDL.LU R28, [R1+0x126c] ;  /* 0x00126c00011c7983 */ /* 0x001f280000300800 */
[----:B------:R-:W2:Y:S04]  /*432d0*/  LDL.LU R2, [R1+0x1260] ;  /* 0x0012600001027983 */ /* 0x000ea80000300800 */
[----:B--2---:R0:W-:Y:S04]  /*432e0*/  STL [R1+0x39bc], R2 ;  /* 0x0039bc0201007387 */ /* 0x0041e80000100800 */
[----:B0-----:R-:W2:Y:S04]  /*432f0*/  LDL.LU R2, [R1+0x1264] ;  /* 0x0012640001027983 */ /* 0x001ea80000300800 */
[----:B------:R-:W-:Y:S04]  /*43300*/  STS.U8 [R3+UR6+0x600], R21 ;  /* 0x0006001503007988 */ /* 0x000fe80008000006 */
[----:B------:R-:W-:Y:S04]  /*43310*/  STS.U8 [R3+UR6+0x640], R19 ;  /* 0x0006401303007988 */ /* 0x000fe80008000006 */
[----:B------:R-:W-:Y:S04]  /*43320*/  STS.U8 [R3+UR6+0x680], R7 ;  /* 0x0006800703007988 */ /* 0x000fe80008000006 */
[----:B-----5:R-:W-:Y:S04]  /*43330*/  STS.U8 [R3+UR6+0x16c0], R29 ;  /* 0x0016c01d03007988 */ /* 0x020fe80008000006 */
[----:B------:R-:W-:Y:S04]  /*43340*/  STS.U8 [R3+UR6+0x6c0], R6 ;  /* 0x0006c00603007988 */ /* 0x000fe80008000006 */
[----:B--2---:R0:W-:Y:S04]  /*43350*/  STL [R1+0x39c0], R2 ;  /* 0x0039c00201007387 */ /* 0x0041e80000100800 */
[----:B0-----:R-:W2:Y:S04]  /*43360*/  LDL.LU R2, [R1+0x1268] ;  /* 0x0012680001027983 */ /* 0x001ea80000300800 */
        /* <DEDUP_REMOVED lines=22> */
[----:B------:R1:W-:Y:S04]  /*434d0*/  STS.U8 [R3+UR6+0x780], R22 ;  /* 0x0007801603007988 */ /* 0x0003e80008000006 */
[----:B------:R0:W-:Y:S04]  /*434e0*/  STS.U8 [R3+UR6+0x7c0], R24 ;  /* 0x0007c01803007988 */ /* 0x0001e80008000006 */
[----:B---3--:R3:W-:Y:S04]  /*434f0*/  STS.U8 [R3+UR6+0x1640], R26 ;  /* 0x0016401a03007988 */ /* 0x0087e80008000006 */
[----:B------:R1:W-:Y:S04]  /*43500*/  STS.U8 [R3+UR6+0x1600], R27 ;  /* 0x0016001b03007988 */ /* 0x0003e80008000006 */
[----:B----4-:R4:W-:Y:S04]  /*43510*/  STS.U8 [R3+UR6+0x1680], R28 ;  /* 0x0016801c03007988 */ /* 0x0109e80008000006 */
[----:B0-----:R-:W5:Y:S04]  /*43520*/  LDL.LU R20, [R1+0xf68] ;  /* 0x000f680001147983 */ /* 0x001f680000300800 */
[----:B-1----:R-:W5:Y:S04]  /*43530*/  LDL.LU R22, [R1+0xf64] ;  /* 0x000f640001167983 */ /* 0x002f680000300800 */
[----:B------:R-:W5:Y:S04]  /*43540*/  LDL.LU R24, [R1+0xf60] ;  /* 0x000f600001187983 */ /* 0x000f680000300800 */
[----:B---3--:R-:W3:Y:S04]  /*43550*/  LDL.LU R26, [R1+0xf5c] ;  /* 0x000f5c00011a7983 */ /* 0x008ee80000300800 */
[----:B------:R-:W3:Y:S04]  /*43560*/  LDL.LU R27, [R1+0xe78] ;  /* 0x000e7800011b7983 */ /* 0x000ee80000300800 */
[----:B----4-:R-:W4:Y:S04]  /*43570*/  LDL.LU R28, [R1+0xe74] ;  /* 0x000e7400011c7983 */ /* 0x010f280000300800 */
[----:B--2---:R0:W-:Y:S04]  /*43580*/  STS.U8 [R3+UR6+0x1740], R2 ;  /* 0x0017400203007988 */ /* 0x0041e80008000006 */
[----:B0-----:R-:W2:Y:S04]  /*43590*/  LDL.LU R2, [R1+0x39c0] ;  /* 0x0039c00001027983 */ /* 0x001ea80000300800 */
[----:B--2---:R0:W-:Y:S04]  /*435a0*/  STS.U8 [R3+UR6+0x1700], R2 ;  /* 0x0017000203007988 */ /* 0x0041e80008000006 */
[----:B0-----:R-:W2:Y:S04]  /*435b0*/  LDL.LU R2, [R1+0x39bc] ;  /* 0x0039bc0001027983 */ /* 0x001ea80000300800 */
[----:B-----5:R-:W-:Y:S04]  /*435c0*/  STS.U8 [R3+UR6+0x1780], R0 ;  /* 0x0017800003007988 */ /* 0x020fe80008000006 */
[----:B--2---:R-:W-:Y:S04]  /*435d0*/  STS.U8 [R3+UR6+0x17c0], R2 ;  /* 0x0017c00203007988 */ /* 0x004fe80008000006 */
[----:B------:R-:W-:Y:S04]  /*435e0*/  STS.U8 [R3+UR6+0x2600], R16 ;  /* 0x0026001003007988 */ /* 0x000fe80008000006 */
[----:B------:R0:W-:Y:S04]  /*435f0*/  STS.U8 [R3+UR6+0x4680], R29 ;  /* 0x0046801d03007988 */ /* 0x0001e80008000006 */
[----:B0-----:R-:W2:Y:S04]  /*43600*/  LDL.LU R29, [R1+0xe70] ;  /* 0x000e7000011d7983 */ /* 0x001ea80000300800 */
[----:B------:R-:W5:Y:S04]  /*43610*/  LDL.LU R2, [R1+0xe64] ;  /* 0x000e640001027983 */ /* 0x000f680000300800 */
[----:B-----5:R0:W-:Y:S04]  /*43620*/  STL [R1+0x39b4], R2 ;  /* 0x0039b40201007387 */ /* 0x0201e80000100800 */
        /* <DEDUP_REMOVED lines=13> */
[----:B-----5:R0:W-:Y:S04]  /*43700*/  STL [R1+0x39b8], R2 ;  /* 0x0039b80201007387 */ /* 0x0201e80000100800 */
[----:B0-----:R-:W5:Y:S04]  /*43710*/  LDL.LU R2, [R1+0xe6c] ;  /* 0x000e6c0001027983 */ /* 0x001f680000300800 */
        /* <DEDUP_REMOVED lines=17> */
[----:B----4-:R4:W-:Y:S04]  /*43830*/  STS.U8 [R3+UR6+0x5600], R28 ;  /* 0x0056001c03007988 */ /* 0x0109e80008000006 */
[----:B------:R1:W-:Y:S04]  /*43840*/  STS.U8 [R3+UR6+0x4600], R19 ;  /* 0x0046001303007988 */ /* 0x0003e80008000006 */
[----:B------:R2:W-:Y:S04]  /*43850*/  STS.U8 [R3+UR6+0x4640], R7 ;  /* 0x0046400703007988 */ /* 0x0005e80008000006 */
[----:B0-----:R-:W5:Y:S04]  /*43860*/  LDL.LU R25, [R1+0xc68] ;  /* 0x000c680001197983 */ /* 0x001f680000300800 */
[----:B-1----:R-:W5:Y:S04]  /*43870*/  LDL.LU R23, [R1+0xc64] ;  /* 0x000c640001177983 */ /* 0x002f680000300800 */
[----:B------:R-:W5:Y:S04]  /*43880*/  LDL.LU R21, [R1+0xc60] ;  /* 0x000c600001157983 */ /* 0x000f680000300800 */
[----:B----4-:R-:W4:Y:S04]  /*43890*/  LDL.LU R28, [R1+0xc5c] ;  /* 0x000c5c00011c7983 */ /* 0x010f280000300800 */
[----:B------:R-:W4:Y:S04]  /*438a0*/  LDL.LU R19, [R1+0xb78] ;  /* 0x000b780001137983 */ /* 0x000f280000300800 */
[----:B------:R0:W-:Y:S04]  /*438b0*/  STS.U8 [R3+UR6+0x46c0], R6 ;  /* 0x0046c00603007988 */ /* 0x0001e80008000006 */
[----:B--2---:R-:W2:Y:S04]  /*438c0*/  LDL.LU R7, [R1+0xb74] ;  /* 0x000b740001077983 */ /* 0x004ea80000300800 */
[----:B------:R1:W-:Y:S04]  /*438d0*/  STS.U8 [R3+UR6+0x4700], R20 ;  /* 0x0047001403007988 */ /* 0x0003e80008000006 */
[----:B------:R0:W-:Y:S04]  /*438e0*/  STS.U8 [R3+UR6+0x4740], R22 ;  /* 0x0047401603007988 */ /* 0x0001e80008000006 */
[----:B------:R0:W-:Y:S04]  /*438f0*/  STS.U8 [R3+UR6+0x4780], R24 ;  /* 0x0047801803007988 */ /* 0x0001e80008000006 */
[----:B---3--:R3:W-:Y:S04]  /*43900*/  STS.U8 [R3+UR6+0x47c0], R26 ;  /* 0x0047c01a03007988 */ /* 0x0087e80008000006 */
[----:B------:R3:W-:Y:S04]  /*43910*/  STS.U8 [R3+UR6+0x5640], R27 ;  /* 0x0056401b03007988 */ /* 0x0007e80008000006 */
[----:B0-----:R-:W2:Y:S04]  /*43920*/  LDL.LU R6, [R1+0xb70] ;  /* 0x000b700001067983 */ /* 0x001ea80000300800 */
[----:B-1----:R-:W2:Y:S04]  /*43930*/  LDL.LU R20, [R1+0xb6c] ;  /* 0x000b6c0001147983 */ /* 0x002ea80000300800 */
[----:B------:R-:W2:Y:S04]  /*43940*/  LDL.LU R22, [R1+0xb68] ;  /* 0x000b680001167983 */ /* 0x000ea80000300800 */
[----:B------:R-:W2:Y:S04]  /*43950*/  LDL.LU R24, [R1+0xb64] ;  /* 0x000b640001187983 */ /* 0x000ea80000300800 */
[----:B---3--:R-:W3:Y:S04]  /*43960*/  LDL.LU R26, [R1+0xb60] ;  /* 0x000b6000011a7983 */ /* 0x008ee80000300800 */
[----:B------:R0:W-:Y:S04]  /*43970*/  STS.U8 [R3+UR6+0x56c0], R29 ;  /* 0x0056c01d03007988 */ /* 0x0001e80008000006 */
[----:B------:R-:W2:Y:S04]  /*43980*/  LDL.LU R27, [R1+0xb5c] ;  /* 0x000b5c00011b7983 */ /* 0x000ea80000300800 */
[----:B0-----:R-:W2:Y:S04]  /*43990*/  LDL.LU R29, [R1+0xa38] ;  /* 0x000a3800011d7983 */ /* 0x001ea80000300800 */
[----:B-----5:R0:W-:Y:S04]  /*439a0*/  STS.U8 [R3+UR6+0x5680], R2 ;  /* 0x0056800203007988 */ /* 0x0201e80008000006 */
[----:B0-----:R-:W5:Y:S04]  /*439b0*/  LDL.LU R2, [R1+0x39b8] ;  /* 0x0039b80001027983 */ /* 0x001f680000300800 */
[----:B-----5:R0:W-:Y:S04]  /*439c0*/  STS.U8 [R3+UR6+0x5740], R2 ;  /* 0x0057400203007988 */ /* 0x0201e80008000006 */
[----:B0-----:R-:W5:Y:S04]  /*439d0*/  LDL.LU R2, [R1+0x39b4] ;  /* 0x0039b40001027983 */ /* 0x001f680000300800 */
[----:B----4-:R0:W-:Y:S04]  /*439e0*/  STS.U8 [R3+UR6+0x7780], R28 ;  /* 0x0077801c03007988 */ /* 0x0101e80008000006 */
[----:B--2---:R1:W-:Y:S04]  /*439f0*/  STS.U8 [R3+UR6+0x87c0], R27 ;  /* 0x0087c01b03007988 */ /* 0x0043e80008000006 */
[----:B0-----:R-:W2:Y:S04]  /*43a00*/  LDL.LU R28, [R1+0xa34] ;  /* 0x000a3400011c7983 */ /* 0x001ea80000300800 */
[----:B-1----:R-:W4:Y:S04]  /*43a10*/  LDL.LU R27, [R1+0xa30] ;  /* 0x000a3000011b7983 */ /* 0x002f280000300800 */
        /* <DEDUP_REMOVED lines=26> */
[----:B---3--:R-:W-:Y:S04]  /*43bc0*/  STS.U8 [R3+UR6+0x8780], R26 ;  /* 0x0087801a03007988 */ /* 0x008fe80008000006 */
[----:B--2---:R-:W-:Y:S04]  /*43bd0*/  STS.U8 [R3+UR6+0x9600], R28 ;  /* 0x0096001c03007988 */ /* 0x004fe80008000006 */
[----:B-----5:R0:W-:Y:S04]  /*43be0*/  STL [R1+0x39b0], R2 ;  /* 0x0039b00201007387 */ /* 0x0201e80000100800 */
[----:B0-----:R-:W2:Y:S04]  /*43bf0*/  LDL.LU R2, [R1+0xa2c] ;  /* 0x000a2c0001027983 */ /* 0x001ea80000300800 */
[----:B------:R-:W3:Y:S04]  /*43c00*/  LDL.LU R0, [R1+0xa24] ;  /* 0x000a240001007983 */ /* 0x000ee80000300800 */
        /* <DEDUP_REMOVED lines=25> */
[----:B----4-:R0:W-:Y:S04]  /*43da0*/  STS.U8 [R3+UR6+0x96c0], R27 ;  /* 0x0096c01b03007988 */ /* 0x0101e80008000006 */
[----:B0-----:R-:W4:Y:S04]  /*43db0*/  LDL.LU R27, [R1+0x33c] ;  /* 0x00033c00011b7983 */ /* 0x001f280000300800 */
[----:B--2---:R0:W-:Y:S04]  /*43dc0*/  STS.U8 [R3+UR6+0x9680], R2 ;  /* 0x0096800203007988 */ /* 0x0041e80008000006 */
[----:B---3--:R-:W-:Y:S04]  /*43dd0*/  STS.U8 [R3+UR6+0x9700], R0 ;  /* 0x0097000003007988 */ /* 0x008fe80008000006 */
[----:B0-----:R-:W2:Y:S04]  /*43de0*/  LDL.LU R2, [R1+0x39b0] ;  /* 0x0039b00001027983 */ /* 0x001ea80000300800 */
[----:B-----5:R0:W-:Y:S04]  /*43df0*/  STS.U8 [R3+UR6+0xb700], R29 ;  /* 0x00b7001d03007988 */ /* 0x0201e80008000006 */
[----:B------:R1:W-:Y:S04]  /*43e00*/  STS.U8 [R3+UR6+0xc780], R28 ;  /* 0x00c7801c03007988 */ /* 0x0003e80008000006 */
[----:B0-----:R-:W3:Y:S04]  /*43e10*/  LDL.LU R29, [R1+0x238] ;  /* 0x00023800011d7983 */ /* 0x001ee80000300800 */
[----:B-1----:R-:W5:Y:S04]  /*43e20*/  LDL.LU R28, [R1+0x234] ;  /* 0x00023400011c7983 */ /* 0x002f680000300800 */
[----:B------:R-:W2:Y:S04]  /*43e30*/  LDL.LU R0, [R1+0x22c] ;  /* 0x00022c0001007983 */ /* 0x000ea80000300800 */
        /* <DEDUP_REMOVED lines=15> */
[----:B------:R0:W-:Y:S04]  /*43f30*/  STS.U8 [R3+UR6+0x9740], R2 ;  /* 0x0097400203007988 */ /* 0x0001e80008000006 */
        /* <DEDUP_REMOVED lines=13> */
[----:B------:R0:W-:Y:S04]  /*44010*/  STS.U8 [R3+UR6+0xb680], R25 ;  /* 0x00b6801903007988 */ /* 0x0001e80008000006 */
[----:B------:R-:W2:Y:S04]  /*44020*/  LDL.LU R17, [R1+0x64] ;  /* 0x0000640001117983 */ /* 0x000ea80000300800 */
[----:B------:R1:W-:Y:S04]  /*44030*/  STS.U8 [R3+UR6+0xb740], R23 ;  /* 0x00b7401703007988 */ /* 0x0003e80008000006 */
        /* <DEDUP_REMOVED lines=9> */
[----:B------:R0:W-:Y:S04]  /*440d0*/  STS.U8 [R3+UR6+0xc680], R20 ;  /* 0x00c6801403007988 */ /* 0x0001e80008000006 */
[----:B---3--:R-:W3:Y:S04]  /*440e0*/  LDL.LU R6, [R1+0x4c] ;  /* 0x00004c0001067983 */ /* 0x008ee80000300800 */
[----:B------:R1:W-:Y:S04]  /*440f0*/  STS.U8 [R3+UR6+0xc6c0], R22 ;  /* 0x00c6c01603007988 */ /* 0x0003e80008000006 */
[----:B------:R0:W-:Y:S04]  /*44100*/  STS.U8 [R3+UR6+0xc700], R24 ;  /* 0x00c7001803007988 */ /* 0x0001e80008000006 */
[----:B------:R0:W-:Y:S04]  /*44110*/  STS.U8 [R3+UR6+0xc740], R26 ;  /* 0x00c7401a03007988 */ /* 0x0001e80008000006 */
[----:B------:R1:W-:Y:S04]  /*44120*/  STS.U8 [R3+UR6+0xd640], R29 ;  /* 0x00d6401d03007988 */ /* 0x0003e80008000006 */
[----:B----4-:R4:W-:Y:S04]  /*44130*/  STS.U8 [R3+UR6+0xc7c0], R27 ;  /* 0x00c7c01b03007988 */ /* 0x0109e80008000006 */
[----:B0-----:R-:W3:Y:S04]  /*44140*/  LDL.LU R20, [R1+0x1358] ;  /* 0x0013580001147983 */ /* 0x001ee80000300800 */
[----:B-1----:R-:W3:Y:S04]  /*44150*/  LDL.LU R22, [R1+0x1354] ;  /* 0x0013540001167983 */ /* 0x002ee80000300800 */
[----:B------:R-:W3:Y:S04]  /*44160*/  LDL.LU R24, [R1+0x1350] ;  /* 0x0013500001187983 */ /* 0x000ee80000300800 */
[----:B------:R-:W3:Y:S04]  /*44170*/  LDL.LU R26, [R1+0x134c] ;  /* 0x00134c00011a7983 */ /* 0x000ee80000300800 */
[----:B------:R-:W3:Y:S04]  /*44180*/  LDL.LU R29, [R1+0x1348] ;  /* 0x00134800011d7983 */ /* 0x000ee80000300800 */
[----:B-----5:R0:W-:Y:S04]  /*44190*/  STS.U8 [R3+UR6+0xd600], R28 ;  /* 0x00d6001c03007988 */ /* 0x0201e80008000006 */
[----:B----4-:R-:W4:Y:S04]  /*441a0*/  LDL.LU R27, [R1+0x1344] ;  /* 0x00134400011b7983 */ /* 0x010f280000300800 */
[----:B0-----:R-:W5:Y:S04]  /*441b0*/  LDL.LU R28, [R1+0x1340] ;  /* 0x00134000011c7983 */ /* 0x001f680000300800 */
[----:B--2---:R0:W-:Y:S04]  /*441c0*/  STS.U8 [R3+UR6+0xd6c0], R0 ;  /* 0x00d6c00003007988 */ /* 0x0041e80008000006 */
[----:B0-----:R-:W2:Y:S04]  /*441d0*/  LDL.LU R0, [R1+0x39ac] ;  /* 0x0039ac0001007983 */ /* 0x001ea80000300800 */
        /* <DEDUP_REMOVED lines=20> */
[----:B--2---:R0:W-:Y:S02]  /*44320*/  STS.U8 [R3+UR6+0xd680], R0 ;  /* 0x00d6800003007988 */ /* 0x0041e40008000006 */
[----:B0-----:R-:W0:Y:S02]  /*44330*/  S2R R0, SR_TID.X ;  /* 0x0000000000007919 */ /* 0x001e240000002100 */
[----:B0-----:R-:W-:-:S04]  /*44340*/  LOP3.LUT R0, R0, 0x3f, RZ, 0xc0, !PT ;  /* 0x0000003f00007812 */ /* 0x001fc800078ec0ff */
[----:B------:R-:W-:-:S05]  /*44350*/  LOP3.LUT R4, R0, 0x20, RZ, 0x3c, !PT ;  /* 0x0000002000047812 */ /* 0x000fca00078e3cff */
[----:B------:R0:W-:Y:S04]  /*44360*/  STS.U8 [R4+UR6+0x900], R29 ;  /* 0x0009001d04007988 */ /* 0x0001e80008000006 */
[----:B0-----:R-:W2:Y:S04]  /*44370*/  LDL.LU R29, [R1+0x133c] ;  /* 0x00133c00011d7983 */ /* 0x001ea80000300800 */
[----:B------:R-:W3:Y:S04]  /*44380*/  LDL.LU R3, [R1+0x1250] ;  /* 0x0012500001037983 */ /* 0x000ee80000300800 */
[----:B---3--:R0:W-:Y:S04]  /*44390*/  STL [R1+0x39a4], R3 ;  /* 0x0039a40301007387 */ /* 0x0081e80000100800 */
[----:B0-----:R-:W3:Y:S04]  /*443a0*/  LDL.LU R3, [R1+0x1254] ;  /* 0x0012540001037983 */ /* 0x001ee80000300800 */
[----:B------:R-:W-:Y:S04]  /*443b0*/  STS.U8 [R4+UR6+0x800], R20 ;  /* 0x0008001404007988 */ /* 0x000fe80008000006 */
[----:B------:R-:W-:Y:S04]  /*443c0*/  STS.U8 [R4+UR6+0x840], R22 ;  /* 0x0008401604007988 */ /* 0x000fe80008000006 */
[----:B----4-:R-:W-:Y:S04]  /*443d0*/  STS.U8 [R4+UR6+0x940], R27 ;  /* 0x0009401b04007988 */ /* 0x010fe80008000006 */
[----:B---3--:R0:W-:Y:S04]  /*443e0*/  STL [R1+0x39a8], R3 ;  /* 0x0039a80301007387 */ /* 0x0081e80000100800 */
        /* <DEDUP_REMOVED lines=26> */
[----:B-----5:R5:W-:Y:S04]  /*44590*/  STS.U8 [R4+UR6+0x980], R28 ;  /* 0x0009801c04007988 */ /* 0x020be80008000006 */
[----:B--2---:R2:W-:Y:S04]  /*445a0*/  STS.U8 [R4+UR6+0x9c0], R29 ;  /* 0x0009c01d04007988 */ /* 0x0045e80008000006 */
[----:B0-----:R-:W4:Y:S04]  /*445b0*/  LDL.LU R24, [R1+0xf50] ;  /* 0x000f500001187983 */ /* 0x001f280000300800 */
[----:B-1----:R-:W4:Y:S04]  /*445c0*/  LDL.LU R26, [R1+0xf4c] ;  /* 0x000f4c00011a7983 */ /* 0x002f280000300800 */
[----:B-----5:R-:W5:Y:S04]  /*445d0*/  LDL.LU R28, [R1+0xf48] ;  /* 0x000f4800011c7983 */ /* 0x020f680000300800 */
[----:B--2---:R-:W2:Y:S04]  /*445e0*/  LDL.LU R29, [R1+0xf44] ;  /* 0x000f4400011d7983 */ /* 0x004ea80000300800 */
[----:B---3--:R0:W-:Y:S04]  /*445f0*/  STS.U8 [R4+UR6+0x1840], R3 ;  /* 0x0018400304007988 */ /* 0x0081e80008000006 */
[----:B0-----:R-:W3:Y:S04]  /*44600*/  LDL.LU R3, [R1+0x39a8] ;  /* 0x0039a80001037983 */ /* 0x001ee80000300800 */
[----:B---3--:R0:W-:Y:S04]  /*44610*/  STS.U8 [R4+UR6+0x1800], R3 ;  /* 0x0018000304007988 */ /* 0x0081e80008000006 */
[----:B0-----:R-:W3:Y:S04]  /*44620*/  LDL.LU R3, [R1+0x39a4] ;  /* 0x0039a40001037983 */ /* 0x001ee80000300800 */
[----:B----4-:R0:W-:Y:S04]  /*44630*/  STS.U8 [R4+UR6+0x4840], R27 ;  /* 0x0048401b04007988 */ /* 0x0101e80008000006 */
[----:B-----5:R1:W-:Y:S04]  /*44640*/  STS.U8 [R4+UR6+0x4900], R28 ;  /* 0x0049001c04007988 */ /* 0x0203e80008000006 */
[----:B0-----:R-:W4:Y:S04]  /*44650*/  LDL.LU R27, [R1+0xf40] ;  /* 0x000f4000011b7983 */ /* 0x001f280000300800 */
[----:B-1----:R-:W5:Y:S04]  /*44660*/  LDL.LU R28, [R1+0xf3c] ;  /* 0x000f3c00011c7983 */ /* 0x002f680000300800 */
[----:B---3--:R0:W-:Y:S04]  /*44670*/  STS.U8 [R4+UR6+0x18c0], R3 ;  /* 0x0018c00304007988 */ /* 0x0081e80008000006 */
        /* <DEDUP_REMOVED lines=14> */
[----:B---3--:R0:W-:Y:S04]  /*44760*/  STL [R1+0x39a0], R3 ;  /* 0x0039a00301007387 */ /* 0x0081e80000100800 */
[----:B0-----:R-:W3:Y:S04]  /*44770*/  LDL.LU R3, [R1+0xe58] ;  /* 0x000e580001037983 */ /* 0x001ee80000300800 */
        /* <DEDUP_REMOVED lines=25> */
[----:B--2---:R-:W2:Y:S04]  /*44910*/  LDL.LU R7, [R1+0xc48] ;  /* 0x000c480001077983 */ /* 0x004ea80000300800 */
        /* <DEDUP_REMOVED lines=10> */
[----:B----4-:R0:W-:Y:S04]  /*449c0*/  STS.U8 [R4+UR6+0x4980], R27 ;  /* 0x0049801b04007988 */ /* 0x0101e80008000006 */
[----:B------:R-:W4:Y:S04]  /*449d0*/  LDL.LU R26, [R1+0xb50] ;  /* 0x000b5000011a7983 */ /* 0x000f280000300800 */
[----:B-----5:R1:W-:Y:S04]  /*449e0*/  STS.U8 [R4+UR6+0x49c0], R28 ;  /* 0x0049c01c04007988 */ /* 0x0203e80008000006 */
[----:B0-----:R-:W5:Y:S04]  /*449f0*/  LDL.LU R27, [R1+0xb4c] ;  /* 0x000b4c00011b7983 */ /* 0x001f680000300800 */
[----:B-1----:R-:W4:Y:S04]  /*44a00*/  LDL.LU R28, [R1+0xb48] ;  /* 0x000b4800011c7983 */ /* 0x002f280000300800 */
[----:B---3--:R0:W-:Y:S04]  /*44a10*/  STS.U8 [R4+UR6+0x5840], R3 ;  /* 0x0058400304007988 */ /* 0x0081e80008000006 */
[----:B0-----:R-:W3:Y:S04]  /*44a20*/  LDL.LU R3, [R1+0x39a0] ;  /* 0x0039a00001037983 */ /* 0x001ee80000300800 */
[----:B--2---:R0:W-:Y:S04]  /*44a30*/  STS.U8 [R4+UR6+0x7980], R29 ;  /* 0x0079801d04007988 */ /* 0x0041e80008000006 */
[----:B0-----:R-:W2:Y:S04]  /*44a40*/  LDL.LU R29, [R1+0xb44] ;  /* 0x000b4400011d7983 */ /* 0x001ea80000300800 */
[----:B-----5:R0:W-:Y:S04]  /*44a50*/  STS.U8 [R4+UR6+0x88c0], R27 ;  /* 0x0088c01b04007988 */ /* 0x0201e80008000006 */
[----:B0-----:R-:W5:Y:S04]  /*44a60*/  LDL.LU R27, [R1+0xb40] ;  /* 0x000b4000011b7983 */ /* 0x001f680000300800 */
        /* <DEDUP_REMOVED lines=43> */
[----:B----4-:R1:W-:Y:S04]  /*44d20*/  STS.U8 [R4+UR6+0x8900], R28 ;  /* 0x0089001c04007988 */ /* 0x0103e80008000006 */
[----:B------:R4:W-:Y:S04]  /*44d30*/  STS.U8 [R4+UR6+0x79c0], R20 ;  /* 0x0079c01404007988 */ /* 0x0009e80008000006 */
[----:B------:R0:W-:Y:S04]  /*44d40*/  STS.U8 [R4+UR6+0x8800], R22 ;  /* 0x0088001604007988 */ /* 0x0001e80008000006 */
[----:B------:R1:W-:Y:S04]  /*44d50*/  STS.U8 [R4+UR6+0x8840], R24 ;  /* 0x0088401804007988 */ /* 0x0003e80008000006 */
[----:B------:R4:W-:Y:S04]  /*44d60*/  STS.U8 [R4+UR6+0x8940], R29 ;  /* 0x0089401d04007988 */ /* 0x0009e80008000006 */
[----:B0-----:R-:W2:Y:S04]  /*44d70*/  LDL.LU R6, [R1+0x468] ;  /* 0x0004680001067983 */ /* 0x001ea80000300800 */
[----:B-1----:R-:W2:Y:S04]  /*44d80*/  LDL.LU R28, [R1+0x464] ;  /* 0x00046400011c7983 */ /* 0x002ea80000300800 */
[----:B----4-:R-:W4:Y:S04]  /*44d90*/  LDL.LU R20, [R1+0x460] ;  /* 0x0004600001147983 */ /* 0x010f280000300800 */
[----:B------:R-:W2:Y:S04]  /*44da0*/  LDL.LU R22, [R1+0x45c] ;  /* 0x00045c0001167983 */ /* 0x000ea80000300800 */
[----:B------:R-:W2:Y:S04]  /*44db0*/  LDL.LU R24, [R1+0x338] ;  /* 0x0003380001187983 */ /* 0x000ea80000300800 */
[----:B------:R0:W-:Y:S04]  /*44dc0*/  STS.U8 [R4+UR6+0x8880], R26 ;  /* 0x0088801a04007988 */ /* 0x0001e80008000006 */
[----:B------:R-:W2:Y:S04]  /*44dd0*/  LDL.LU R29, [R1+0x334] ;  /* 0x00033400011d7983 */ /* 0x000ea80000300800 */
[----:B-----5:R1:W-:Y:S04]  /*44de0*/  STS.U8 [R4+UR6+0x8980], R27 ;  /* 0x0089801b04007988 */ /* 0x0203e80008000006 */
[----:B0-----:R-:W5:Y:S04]  /*44df0*/  LDL.LU R26, [R1+0x330] ;  /* 0x00033000011a7983 */ /* 0x001f680000300800 */
[----:B-1----:R-:W2:Y:S04]  /*44e00*/  LDL.LU R27, [R1+0x32c] ;  /* 0x00032c00011b7983 */ /* 0x002ea80000300800 */
        /* <DEDUP_REMOVED lines=19> */
[----:B------:R-:W-:Y:S04]  /*44f40*/  STS.U8 [R4+UR6+0xb800], R21 ;  /* 0x00b8001504007988 */ /* 0x000fe80008000006 */
[----:B--2---:R0:W-:Y:S04]  /*44f50*/  STS.U8 [R4+UR6+0xb900], R28 ;  /* 0x00b9001c04007988 */ /* 0x0041e80008000006 */
[----:B------:R1:W-:Y:S04]  /*44f60*/  STS.U8 [R4+UR6+0xc840], R29 ;  /* 0x00c8401d04007988 */ /* 0x0003e80008000006 */
[----:B0-----:R-:W2:Y:S04]  /*44f70*/  LDL.LU R28, [R1+0x328] ;  /* 0x00032800011c7983 */ /* 0x001ea80000300800 */
[----:B-1----:R-:W3:Y:S04]  /*44f80*/  LDL.LU R29, [R1+0x324] ;  /* 0x00032400011d7983 */ /* 0x002ee80000300800 */
[----:B------:R-:W2:Y:S04]  /*44f90*/  LDL.LU R0, [R1+0x31c] ;  /* 0x00031c0001007983 */ /* 0x000ea80000300800 */
[----:B------:R-:W-:Y:S04]  /*44fa0*/  STS.U8 [R4+UR6+0xb8c0], R19 ;  /* 0x00b8c01304007988 */ /* 0x000fe80008000006 */
[----:B------:R-:W-:Y:S04]  /*44fb0*/  STS.U8 [R4+UR6+0xb880], R7 ;  /* 0x00b8800704007988 */ /* 0x000fe80008000006 */
[----:B------:R-:W-:Y:S04]  /*44fc0*/  STS.U8 [R4+UR6+0xb940], R6 ;  /* 0x00b9400604007988 */ /* 0x000fe80008000006 */
[----:B----4-:R-:W-:Y:S04]  /*44fd0*/  STS.U8 [R4+UR6+0xb9c0], R20 ;  /* 0x00b9c01404007988 */ /* 0x010fe80008000006 */
[----:B------:R-:W-:Y:S04]  /*44fe0*/  STS.U8 [R4+UR6+0xb980], R22 ;  /* 0x00b9801604007988 */ /* 0x000fe80008000006 */
[----:B--2---:R0:W-:Y:S04]  /*44ff0*/  STL [R1+0x3998], R0 ;  /* 0x0039980001007387 */ /* 0x0041e80000100800 */
[----:B0-----:R-:W2:Y:S04]  /*45000*/  LDL.LU R0, [R1+0x320] ;  /* 0x0003200001007983 */ /* 0x001ea80000300800 */
        /* <DEDUP_REMOVED lines=23> */
[----:B-----5:R1:W-:Y:S04]  /*45180*/  STS.U8 [R4+UR6+0xc880], R26 ;  /* 0x00c8801a04007988 */ /* 0x0203e80008000006 */
[----:B------:R5:W-:Y:S04]  /*45190*/  STS.U8 [R4+UR6+0xc8c0], R27 ;  /* 0x00c8c01b04007988 */ /* 0x000be80008000006 */
[----:B------:R1:W-:Y:S04]  /*451a0*/  STS.U8 [R4+UR6+0xc900], R28 ;  /* 0x00c9001c04007988 */ /* 0x0003e80008000006 */
[----:B---3--:R3:W-:Y:S04]  /*451b0*/  STS.U8 [R4+UR6+0xc940], R29 ;  /* 0x00c9401d04007988 */ /* 0x0087e80008000006 */
[----:B0-----:R-:W4:Y:S04]  /*451c0*/  LDL.LU R24, [R1+0x30] ;  /* 0x0000300001187983 */ /* 0x001f280000300800 */
[----:B-1----:R-:W4:Y:S04]  /*451d0*/  LDL.LU R26, [R1+0x2c] ;  /* 0x00002c00011a7983 */ /* 0x002f280000300800 */
[----:B-----5:R-:W5:Y:S04]  /*451e0*/  LDL.LU R27, [R1+0x1338] ;  /* 0x00133800011b7983 */ /* 0x020f680000300800 */
[----:B------:R-:W5:Y:S04]  /*451f0*/  LDL.LU R28, [R1+0x1334] ;  /* 0x00133400011c7983 */ /* 0x000f680000300800 */
[----:B---3--:R-:W3:Y:S04]  /*45200*/  LDL.LU R29, [R1+0x1330] ;  /* 0x00133000011d7983 */ /* 0x008ee80000300800 */
[----:B--2---:R0:W-:Y:S04]  /*45210*/  STS.U8 [R4+UR6+0xc980], R0 ;  /* 0x00c9800004007988 */ /* 0x0041e80008000006 */
[----:B0-----:R-:W2:Y:S04]  /*45220*/  LDL.LU R0, [R1+0x3998] ;  /* 0x0039980001007983 */ /* 0x001ea80000300800 */
[----:B----4-:R-:W-:Y:S04]  /*45230*/  STS.U8 [R4+UR6+0xd840], R3 ;  /* 0x00d8400304007988 */ /* 0x010fe80008000006 */
        /* <DEDUP_REMOVED lines=23> */
[----:B------:R-:W-:Y:S04]  /*453b0*/  STL [R1+0x38ec], R4 ;  /* 0x0038ec0401007387 */ /* 0x000fe80000100800 */
[----:B--2---:R0:W-:Y:S04]  /*453c0*/  STS.U8 [R4+UR6+0xc9c0], R0 ;  /* 0x00c9c00004007988 */ /* 0x0041e80008000006 */
[----:B0-----:R-:W2:Y:S04]  /*453d0*/  LDL.LU R4, [R1+0x1320] ;  /* 0x0013200001047983 */ /* 0x001ea80000300800 */
[----:B--2---:R0:W-:Y:S04]  /*453e0*/  STL [R1+0x398c], R4 ;  /* 0x00398c0401007387 */ /* 0x0041e80000100800 */
[----:B0-----:R-:W2:Y:S04]  /*453f0*/  LDL.LU R4, [R1+0x1324] ;  /* 0x0013240001047983 */ /* 0x001ea80000300800 */
[----:B--2---:R0:W-:Y:S04]  /*45400*/  STL [R1+0x3990], R4 ;  /* 0x0039900401007387 */ /* 0x0041e80000100800 */
[----:B0-----:R-:W2:Y:S01]  /*45410*/  LDL.LU R4, [R1+0x1328] ;  /* 0x0013280001047983 */ /* 0x001ea20000300800 */
[----:B------:R-:W0:Y:S03]  /*45420*/  S2R R0, SR_TID.X ;  /* 0x0000000000007919 */ /* 0x000e260000002100 */
[----:B--2---:R1:W-:Y:S04]  /*45430*/  STL [R1+0x3994], R4 ;  /* 0x0039940401007387 */ /* 0x0043e80000100800 */
[----:B-1----:R-:W2:Y:S01]  /*45440*/  LDL.LU R4, [R1+0x132c] ;  /* 0x00132c0001047983 */ /* 0x002ea20000300800 */
[----:B0-----:R-:W-:-:S04]  /*45450*/  LOP3.LUT R0, R0, 0x3f, RZ, 0xc0, !PT ;  /* 0x0000003f00007812 */ /* 0x001fc800078ec0ff */
[----:B------:R-:W-:Y:S02]  /*45460*/  LOP3.LUT R8, R0, 0x28, RZ, 0x3c, !PT ;  /* 0x0000002800087812 */ /* 0x000fe400078e3cff */
        /* <DEDUP_REMOVED lines=23> */
[----:B-----5:R0:W-:Y:S04]  /*455e0*/  STS.U8 [R8+UR6+0xa00], R27 ;  /* 0x000a001b08007988 */ /* 0x0201e80008000006 */
[----:B------:R-:W5:Y:S04]  /*455f0*/  LDL.LU R26, [R1+0x1020] ;  /* 0x00102000011a7983 */ /* 0x000f680000300800 */
[----:B------:R1:W-:Y:S04]  /*45600*/  STS.U8 [R8+UR6+0xa40], R28 ;  /* 0x000a401c08007988 */ /* 0x0003e80008000006 */
[----:B---3--:R3:W-:Y:S04]  /*45610*/  STS.U8 [R8+UR6+0xa80], R29 ;  /* 0x000a801d08007988 */ /* 0x0087e80008000006 */
[----:B0-----:R-:W4:Y:S04]  /*45620*/  LDL.LU R27, [R1+0x101c] ;  /* 0x00101c00011b7983 */ /* 0x001f280000300800 */
[----:B-1----:R-:W4:Y:S04]  /*45630*/  LDL.LU R28, [R1+0xf38] ;  /* 0x000f3800011c7983 */ /* 0x002f280000300800 */
[----:B---3--:R-:W3:Y:S04]  /*45640*/  LDL.LU R29, [R1+0xf34] ;  /* 0x000f3400011d7983 */ /* 0x008ee80000300800 */
        /* <DEDUP_REMOVED lines=56> */
[----:B-----5:R5:W-:Y:S04]  /*459d0*/  STS.U8 [R8+UR6+0x3bc0], R26 ;  /* 0x003bc01a08007988 */ /* 0x020be80008000006 */
[----:B------:R5:W-:Y:S04]  /*459e0*/  STS.U8 [R8+UR6+0x3b80], R27 ;  /* 0x003b801b08007988 */ /* 0x000be80008000006 */
[----:B0-----:R-:W3:Y:S04]  /*459f0*/  LDL.LU R6, [R1+0xc34] ;  /* 0x000c340001067983 */ /* 0x001ee80000300800 */
[----:B-1----:R-:W3:Y:S04]  /*45a00*/  LDL.LU R20, [R1+0xc30] ;  /* 0x000c300001147983 */ /* 0x002ee80000300800 */
[----:B------:R-:W3:Y:S04]  /*45a10*/  LDL.LU R22, [R1+0xc2c] ;  /* 0x000c2c0001167983 */ /* 0x000ee80000300800 */
[----:B------:R-:W3:Y:S04]  /*45a20*/  LDL.LU R24, [R1+0xc28] ;  /* 0x000c280001187983 */ /* 0x000ee80000300800 */
[----:B-----5:R-:W5:Y:S04]  /*45a30*/  LDL.LU R26, [R1+0xc24] ;  /* 0x000c2400011a7983 */ /* 0x020f680000300800 */
        /* <DEDUP_REMOVED lines=50> */
[----:B---3--:R3:W-:Y:S04]  /*45d60*/  STS.U8 [R8+UR6+0x7a40], R7 ;  /* 0x007a400708007988 */ /* 0x0087e80008000006 */
        /* <DEDUP_REMOVED lines=95> */
[----:B------:R-:W-:Y:S04]  /*46360*/  STS.U8 [R8+UR6+0xcb00], R0 ;  /* 0x00cb000008007988 */ /* 0x000fe80008000006 */
[----:B--2---:R0:W-:Y:S04]  /*46370*/  STS.U8 [R8+UR6+0xca80], R4 ;  /* 0x00ca800408007988 */ /* 0x0041e80008000006 */
[----:B0-----:R-:W2:Y:S04]  /*46380*/  LDL.LU R4, [R1+0x3968] ;  /* 0x0039680001047983 */ /* 0x001ea80000300800 */
[----:B------:R-:W4:Y:S04]  /*46390*/  LDL.LU R3, [R1+0xc] ;  /* 0x00000c0001037983 */ /* 0x000f280000300800 */
[----:B------:R-:W2:Y:S04]  /*463a0*/  LDL.LU R0, [R1+0x130c] ;  /* 0x00130c0001007983 */ /* 0x000ea80000300800 */
[----:B--2---:R0:W-:Y:S04]  /*463b0*/  STL [R1+0x3960], R0 ;  /* 0x0039600001007387 */ /* 0x0041e80000100800 */
[----:B0-----:R-:W2:Y:S04]  /*463c0*/  LDL.LU R0, [R1+0x1314] ;  /* 0x0013140001007983 */ /* 0x001ea80000300800 */
[----:B----4-:R0:W-:Y:S02]  /*463d0*/  STS.U8 [R8+UR6+0xfb80], R3 ;  /* 0x00fb800308007988 */ /* 0x0101e40008000006 */
[----:B0-----:R-:W0:Y:S02]  /*463e0*/  S2R R3, SR_TID.X ;  /* 0x0000000000037919 */ /* 0x001e240000002100 */
        /* <DEDUP_REMOVED lines=9> */
[----:B-1----:R-:W2:Y:S04]  /*46480*/  LDL.LU R0, [R1+0x1318] ;  /* 0x0013180001007983 */ /* 0x002ea80000300800 */
        /* <DEDUP_REMOVED lines=14> */
[----:B-1----:R-:W4:Y:S04]  /*46570*/  LDL.LU R13, [R1+0x1208] ;  /* 0x00120800010d7983 */ /* 0x002f280000300800 */
[----:B0-----:R-:W4:Y:S04]  /*46580*/  LDL.LU R14, [R1+0x1204] ;  /* 0x00120400010e7983 */ /* 0x001f280000300800 */
        /* <DEDUP_REMOVED lines=8> */
[----:B------:R5:W-:Y:S01]  /*46610*/  STS.U8 [R8+UR6+0xebc0], R6 ;  /* 0x00ebc00608007988 */ /* 0x000be20008000006 */
[----:B------:R-:W-:-:S03]  /*46620*/  LOP3.LUT R3, R3, 0x3f, RZ, 0xc0, !PT ;  /* 0x0000003f03037812 */ /* 0x000fc600078ec0ff */
[----:B0-----:R-:W3:Y:S04]  /*46630*/  LDL.LU R23, [R1+0x1110] ;  /* 0x0011100001177983 */ /* 0x001ee80000300800 */
[----:B-1----:R-:W3:Y:S04]  /*46640*/  LDL.LU R21, [R1+0x110c] ;  /* 0x00110c0001157983 */ /* 0x002ee80000300800 */
[----:B------:R-:W3:Y:S04]  /*46650*/  LDL.LU R19, [R1+0x1108] ;  /* 0x0011080001137983 */ /* 0x000ee80000300800 */
[----:B------:R0:W-:Y:S04]  /*46660*/  STS.U8 [R8+UR6+0xfa40], R20 ;  /* 0x00fa401408007988 */ /* 0x0001e80008000006 */
[----:B------:R-:W3:Y:S04]  /*46670*/  LDL.LU R7, [R1+0x1104] ;  /* 0x0011040001077983 */ /* 0x000ee80000300800 */
[----:B-----5:R-:W5:Y:S04]  /*46680*/  LDL.LU R6, [R1+0x1100] ;  /* 0x0011000001067983 */ /* 0x020f680000300800 */
[----:B------:R1:W-:Y:S04]  /*46690*/  STS.U8 [R8+UR6+0xfa00], R22 ;  /* 0x00fa001608007988 */ /* 0x0003e80008000006 */
[----:B------:R0:W-:Y:S04]  /*466a0*/  STS.U8 [R8+UR6+0xfac0], R24 ;  /* 0x00fac01808007988 */ /* 0x0001e80008000006 */
[----:B------:R1:W-:Y:S01]  /*466b0*/  STS.U8 [R8+UR6+0xfa80], R26 ;  /* 0x00fa801a08007988 */ /* 0x0003e20008000006 */
[----:B------:R-:W-:-:S03]  /*466c0*/  LOP3.LUT R3, R3, 0x30, RZ, 0x3c, !PT ;  /* 0x0000003003037812 */ /* 0x000fc600078e3cff */
[----:B------:R1:W-:Y:S04]  /*466d0*/  STS.U8 [R8+UR6+0xfb40], R27 ;  /* 0x00fb401b08007988 */ /* 0x0003e80008000006 */
[----:B0-----:R-:W3:Y:S04]  /*466e0*/  LDL.LU R20, [R1+0x10fc] ;  /* 0x0010fc0001147983 */ /* 0x001ee80000300800 */
[----:B------:R0:W-:Y:S04]  /*466f0*/  STS.U8 [R8+UR6+0xfb00], R28 ;  /* 0x00fb001c08007988 */ /* 0x0001e80008000006 */
[----:B-1----:R-:W3:Y:S04]  /*46700*/  LDL.LU R22, [R1+0x1018] ;  /* 0x0010180001167983 */ /* 0x002ee80000300800 */
[----:B------:R-:W3:Y:S04]  /*46710*/  LDL.LU R24, [R1+0x1014] ;  /* 0x0010140001187983 */ /* 0x000ee80000300800 */
[----:B------:R-:W3:Y:S04]  /*46720*/  LDL.LU R26, [R1+0x1010] ;  /* 0x00101000011a7983 */ /* 0x000ee80000300800 */
[----:B------:R1:W-:Y:S04]  /*46730*/  STS.U8 [R8+UR6+0xfbc0], R29 ;  /* 0x00fbc01d08007988 */ /* 0x0003e80008000006 */
[----:B------:R-:W3:Y:S04]  /*46740*/  LDL.LU R27, [R1+0x100c] ;  /* 0x00100c00011b7983 */ /* 0x000ee80000300800 */
[----:B0-----:R-:W3:Y:S04]  /*46750*/  LDL.LU R28, [R1+0x1008] ;  /* 0x00100800011c7983 */ /* 0x001ee80000300800 */
[----:B-1----:R-:W3:Y:S04]  /*46760*/  LDL.LU R29, [R1+0x1004] ;  /* 0x00100400011d7983 */ /* 0x002ee80000300800 */
[----:B------:R-:W3:Y:S04]  /*46770*/  LDL.LU R8, [R1+0x1310] ;  /* 0x0013100001087983 */ /* 0x000ee80000300800 */
        /* <DEDUP_REMOVED lines=10> */
[----:B--2---:R-:W-:Y:S04]  /*46820*/  STS.U8 [R3+UR6+0xcc0], R0 ;  /* 0x000cc00003007988 */ /* 0x004fe80008000006 */
        /* <DEDUP_REMOVED lines=13> */
[----:B0-----:R-:W2:Y:S04]  /*46900*/  LDL.LU R8, [R1+0x1000] ;  /* 0x0010000001087983 */ /* 0x001ea80000300800 */
[----:B------:R-:W3:Y:S04]  /*46910*/  LDL.LU R0, [R1+0xf10] ;  /* 0x000f100001007983 */ /* 0x000ee80000300800 */
[----:B------:R-:W4:Y:S04]  /*46920*/  LDL.LU R4, [R1+0xf0c] ;  /* 0x000f0c0001047983 */ /* 0x000f280000300800 */
        /* <DEDUP_REMOVED lines=22> */
[----:B-----5:R0:W-:Y:S04]  /*46a90*/  STS.U8 [R3+UR6+0x2d80], R6 ;  /* 0x002d800603007988 */ /* 0x0201e80008000006 */
[----:B------:R-:W5:Y:S04]  /*46aa0*/  LDL.LU R7, [R1+0xd08] ;  /* 0x000d080001077983 */ /* 0x000f680000300800 */
        /* <DEDUP_REMOVED lines=66> */
[----:B------:R0:W-:Y:S04]  /*46ed0*/  STS.U8 [R3+UR6+0x6d40], R6 ;  /* 0x006d400603007988 */ /* 0x0001e80008000006 */
[----:B-----5:R-:W5:Y:S04]  /*46ee0*/  LDL.LU R7, [R1+0x52c] ;  /* 0x00052c0001077983 */ /* 0x020f680000300800 */
        /* <DEDUP_REMOVED lines=82> */
[----:B-1----:R-:W3:Y:S04]  /*47410*/  LDL.LU R22, [R1] ;  /* 0x0000000001167983 */ /* 0x002ee80000300800 */
[----:B--2---:R0:W-:Y:S04]  /*47420*/  STS.U8 [R3+UR6+0xbd40], R24 ;  /* 0x00bd401803007988 */ /* 0x0041e80008000006 */
[----:B0-----:R-:W2:Y:S04]  /*47430*/  LDL.LU R24, [R1+0x3944] ;  /* 0x0039440001187983 */ /* 0x001ea80000300800 */
[----:B--2---:R0:W-:Y:S04]  /*47440*/  STS.U8 [R3+UR6+0xbd00], R24 ;  /* 0x00bd001803007988 */ /* 0x0041e80008000006 */
[----:B0-----:R-:W2:Y:S04]  /*47450*/  LDL.LU R24, [R1+0x3940] ;  /* 0x0039400001187983 */ /* 0x001ea80000300800 */
[----:B--2---:R0:W-:Y:S04]  /*47460*/  STS.U8 [R3+UR6+0xbdc0], R24 ;  /* 0x00bdc01803007988 */ /* 0x0041e80008000006 */
[----:B0-----:R-:W2:Y:S04]  /*47470*/  LDL.LU R24, [R1+0x393c] ;  /* 0x00393c0001187983 */ /* 0x001ea80000300800 */
[----:B---3--:R-:W-:Y:S04]  /*47480*/  STS.U8 [R3+UR6+0xcc00], R26 ;  /* 0x00cc001a03007988 */ /* 0x008fe80008000006 */
[----:B----4-:R-:W-:Y:S04]  /*47490*/  STS.U8 [R3+UR6+0xcc40], R27 ;  /* 0x00cc401b03007988 */ /* 0x010fe80008000006 */
[----:B------:R-:W-:Y:S04]  /*474a0*/  STS.U8 [R3+UR6+0xcc80], R28 ;  /* 0x00cc801c03007988 */ /* 0x000fe80008000006 */
[----:B------:R-:W-:Y:S04]  /*474b0*/  STS.U8 [R3+UR6+0xccc0], R29 ;  /* 0x00ccc01d03007988 */ /* 0x000fe80008000006 */
[----:B------:R0:W-:Y:S02]  /*474c0*/  STS.U8 [R3+UR6+0xcd00], R0 ;  /* 0x00cd000003007988 */ /* 0x0001e40008000006 */
[----:B0-----:R-:W0:Y:S02]  /*474d0*/  S2R R0, SR_TID.X ;  /* 0x0000000000007919 */ /* 0x001e240000002100 */
[----:B------:R-:W-:Y:S04]  /*474e0*/  STS.U8 [R3+UR6+0xcd80], R4 ;  /* 0x00cd800403007988 */ /* 0x000fe80008000006 */
[----:B--2---:R1:W-:Y:S04]  /*474f0*/  STS.U8 [R3+UR6+0xbd80], R24 ;  /* 0x00bd801803007988 */ /* 0x0043e80008000006 */
[----:B-1----:R-:W2:Y:S04]  /*47500*/  LDL.LU R24, [R1+0x3938] ;  /* 0x0039380001187983 */ /* 0x002ea80000300800 */
[----:B------:R-:W3:Y:S04]  /*47510*/  LDL.LU R26, [R1+0x3934] ;  /* 0x00393400011a7983 */ /* 0x000ee80000300800 */
[----:B------:R-:W4:Y:S04]  /*47520*/  LDL.LU R27, [R1+0x3930] ;  /* 0x00393000011b7983 */ /* 0x000f280000300800 */
[----:B------:R-:W2:Y:S04]  /*47530*/  LDL.LU R28, [R1+0x392c] ;  /* 0x00392c00011c7983 */ /* 0x000ea80000300800 */
[----:B------:R-:W2:Y:S04]  /*47540*/  LDL.LU R29, [R1+0x3928] ;  /* 0x00392800011d7983 */ /* 0x000ea80000300800 */
[----:B------:R1:W-:Y:S04]  /*47550*/  STS.U8 [R3+UR6+0xcdc0], R2 ;  /* 0x00cdc00203007988 */ /* 0x0003e80008000006 */
[----:B------:R-:W3:Y:S04]  /*47560*/  LDL.LU R4, [R1+0x12e0] ;  /* 0x0012e00001047983 */ /* 0x000ee80000300800 */
[----:B------:R0:W-:Y:S04]  /*47570*/  STS.U8 [R3+UR6+0xdc40], R16 ;  /* 0x00dc401003007988 */ /* 0x0001e80008000006 */
[----:B------:R0:W-:Y:S04]  /*47580*/  STS.U8 [R3+UR6+0xdc00], R5 ;  /* 0x00dc000503007988 */ /* 0x0001e80008000006 */
[----:B------:R0:W-:Y:S04]  /*47590*/  STS.U8 [R3+UR6+0xdcc0], R9 ;  /* 0x00dcc00903007988 */ /* 0x0001e80008000006 */
[----:B------:R0:W-:Y:S04]  /*475a0*/  STS.U8 [R3+UR6+0xdc80], R10 ;  /* 0x00dc800a03007988 */ /* 0x0001e80008000006 */
[----:B------:R5:W-:Y:S04]  /*475b0*/  STS.U8 [R3+UR6+0xdd40], R11 ;  /* 0x00dd400b03007988 */ /* 0x000be80008000006 */
[----:B-1----:R-:W3:Y:S04]  /*475c0*/  LDL.LU R2, [R1+0x12dc] ;  /* 0x0012dc0001027983 */ /* 0x002ee80000300800 */
[----:B0-----:R-:W3:Y:S04]  /*475d0*/  LDL.LU R16, [R1+0x11f8] ;  /* 0x0011f80001107983 */ /* 0x001ee80000300800 */
        /* <DEDUP_REMOVED lines=20> */
[----:B------:R1:W-:Y:S01]  /*47720*/  STS.U8 [R3+UR6+0xedc0], R7 ;  /* 0x00edc00703007988 */ /* 0x0003e20008000006 */
[----:B------:R-:W-:-:S03]  /*47730*/  LOP3.LUT R0, R0, 0x3f, RZ, 0xc0, !PT ;  /* 0x0000003f00007812 */ /* 0x000fc600078ec0ff */
[----:B0-----:R-:W5:Y:S04]  /*47740*/  LDL.LU R25, [R1+0x10ec] ;  /* 0x0010ec0001197983 */ /* 0x001f680000300800 */
[----:B-1----:R-:W5:Y:S04]  /*47750*/  LDL.LU R23, [R1+0x10e8] ;  /* 0x0010e80001177983 */ /* 0x002f680000300800 */
[----:B------:R-:W5:Y:S04]  /*47760*/  LDL.LU R21, [R1+0x10e4] ;  /* 0x0010e40001157983 */ /* 0x000f680000300800 */
[----:B------:R0:W-:Y:S04]  /*47770*/  STS.U8 [R3+UR6+0xfc40], R6 ;  /* 0x00fc400603007988 */ /* 0x0001e80008000006 */
[----:B------:R-:W5:Y:S04]  /*47780*/  LDL.LU R19, [R1+0x10e0] ;  /* 0x0010e00001137983 */ /* 0x000f680000300800 */
[----:B------:R-:W5:Y:S04]  /*47790*/  LDL.LU R7, [R1+0x10dc] ;  /* 0x0010dc0001077983 */ /* 0x000f680000300800 */
[----:B------:R1:W-:Y:S04]  /*477a0*/  STS.U8 [R3+UR6+0xfc00], R20 ;  /* 0x00fc001403007988 */ /* 0x0003e80008000006 */
[----:B------:R1:W-:Y:S04]  /*477b0*/  STS.U8 [R3+UR6+0xfcc0], R22 ;  /* 0x00fcc01603007988 */ /* 0x0003e80008000006 */
[----:B------:R1:W-:Y:S04]  /*477c0*/  STS.U8 [R3+UR6+0xcd40], R8 ;  /* 0x00cd400803007988 */ /* 0x0003e80008000006 */
[----:B0-----:R-:W5:Y:S04]  /*477d0*/  LDL.LU R6, [R1+0xff8] ;  /* 0x000ff80001067983 */ /* 0x001f680000300800 */
[----:B-1----:R-:W5:Y:S04]  /*477e0*/  LDL.LU R20, [R1+0xff4] ;  /* 0x000ff40001147983 */ /* 0x002f680000300800 */
[----:B------:R-:W5:Y:S01]  /*477f0*/  LDL.LU R22, [R1+0xff0] ;  /* 0x000ff00001167983 */ /* 0x000f620000300800 */
[----:B------:R-:W-:-:S03]  /*47800*/  LOP3.LUT R8, R0, 0x38, RZ, 0x3c, !PT ;  /* 0x0000003800087812 */ /* 0x000fc600078e3cff */
[----:B--2---:R-:W-:Y:S04]  /*47810*/  STS.U8 [R3+UR6+0xfc80], R29 ;  /* 0x00fc801d03007988 */ /* 0x004fe80008000006 */
[----:B------:R0:W-:Y:S04]  /*47820*/  STL [R1+0x38f0], R29 ;  /* 0x0038f01d01007387 */ /* 0x0001e80000100800 */
[----:B------:R-:W-:Y:S04]  /*47830*/  STS.U8 [R3+UR6+0xfd40], R28 ;  /* 0x00fd401c03007988 */ /* 0x000fe80008000006 */
[----:B----4-:R-:W-:Y:S04]  /*47840*/  STS.U8 [R3+UR6+0xfd00], R27 ;  /* 0x00fd001b03007988 */ /* 0x010fe80008000006 */
[----:B---3--:R-:W-:Y:S04]  /*47850*/  STS.U8 [R3+UR6+0xfdc0], R26 ;  /* 0x00fdc01a03007988 */ /* 0x008fe80008000006 */
[----:B0-----:R-:W2:Y:S04]  /*47860*/  LDL.LU R29, [R1+0x12e4] ;  /* 0x0012e400011d7983 */ /* 0x001ea80000300800 */
[----:B------:R-:W3:Y:S04]  /*47870*/  LDL.LU R0, [R1+0x12e8] ;  /* 0x0012e80001007983 */ /* 0x000ee80000300800 */
[----:B------:R0:W-:Y:S04]  /*47880*/  STL [R1+0x38f4], R28 ;  /* 0x0038f41c01007387 */ /* 0x0001e80000100800 */
[----:B------:R-:W-:Y:S04]  /*47890*/  STS.U8 [R3+UR6+0xfd80], R24 ;  /* 0x00fd801803007988 */ /* 0x000fe80008000006 */
[----:B0-----:R-:W4:Y:S04]  /*478a0*/  LDL.LU R28, [R1+0x12ec] ;  /* 0x0012ec00011c7983 */ /* 0x001f280000300800 */
[----:B------:R0:W-:Y:S04]  /*478b0*/  STL [R1+0x38f8], R27 ;  /* 0x0038f81b01007387 */ /* 0x0001e80000100800 */
[----:B0-----:R-:W2:Y:S04]  /*478c0*/  LDL.LU R27, [R1+0x12f0] ;  /* 0x0012f000011b7983 */ /* 0x001ea80000300800 */
[----:B------:R0:W-:Y:S04]  /*478d0*/  STL [R1+0x38fc], R26 ;  /* 0x0038fc1a01007387 */ /* 0x0001e80000100800 */
[----:B0-----:R-:W2:Y:S04]  /*478e0*/  LDL.LU R26, [R1+0x12f4] ;  /* 0x0012f400011a7983 */ /* 0x001ea80000300800 */
[----:B------:R-:W2:Y:S04]  /*478f0*/  LDL.LU R3, [R1+0x12f8] ;  /* 0x0012f80001037983 */ /* 0x000ea80000300800 */
[----:B------:R0:W-:Y:S04]  /*47900*/  STL [R1+0x3900], R24 ;  /* 0x0039001801007387 */ /* 0x0001e80000100800 */
[----:B0-----:R-:W2:Y:S04]  /*47910*/  LDL.LU R24, [R1+0xfe0] ;  /* 0x000fe00001187983 */ /* 0x001ea80000300800 */
[----:B--2---:R0:W-:Y:S04]  /*47920*/  STL [R1+0x391c], R24 ;  /* 0x00391c1801007387 */ /* 0x0041e80000100800 */
[----:B0-----:R-:W2:Y:S04]  /*47930*/  LDL.LU R24, [R1+0xfe4] ;  /* 0x000fe40001187983 */ /* 0x001ea80000300800 */
[----:B--2---:R0:W-:Y:S04]  /*47940*/  STL [R1+0x3920], R24 ;  /* 0x0039201801007387 */ /* 0x0041e80000100800 */
[----:B0-----:R-:W2:Y:S04]  /*47950*/  LDL.LU R24, [R1+0xfe8] ;  /* 0x000fe80001187983 */ /* 0x001ea80000300800 */
[----:B------:R-:W-:Y:S04]  /*47960*/  STS.U8 [R8+UR6+0xe00], R3 ;  /* 0x000e000308007988 */ /* 0x000fe80008000006 */
[----:B------:R-:W-:Y:S04]  /*47970*/  STS.U8 [R8+UR6+0xe40], R26 ;  /* 0x000e401a08007988 */ /* 0x000fe80008000006 */
[----:B------:R-:W-:Y:S04]  /*47980*/  STS.U8 [R8+UR6+0xe80], R27 ;  /* 0x000e801b08007988 */ /* 0x000fe80008000006 */
[----:B----4-:R-:W-:Y:S04]  /*47990*/  STS.U8 [R8+UR6+0xec0], R28 ;  /* 0x000ec01c08007988 */ /* 0x010fe80008000006 */
        /* <DEDUP_REMOVED lines=8> */
[----:B-----5:R-:W-:Y:S04]  /*47a20*/  STS.U8 [R8+UR6+0x1f40], R11 ;  /* 0x001f400b08007988 */ /* 0x020fe80008000006 */
        /* <DEDUP_REMOVED lines=124> */
[----:B-----5:R-:W-:Y:S04]  /*481f0*/  STS.U8 [R8+UR6+0x8e00], R27 ;  /* 0x008e001b08007988 */ /* 0x020fe80008000006 */
        /* <DEDUP_REMOVED lines=79> */
[----:B------:R-:W2:Y:S04]  /*486f0*/  LDL.LU R29, [R1+0x38f0] ;  /* 0x0038f000011d7983 */ /* 0x000ea80000300800 */
[----:B------:R-:W2:Y:S04]  /*48700*/  LDL.LU R4, [R1+0x38ec] ;  /* 0x0038ec0001047983 */ /* 0x000ea80000300800 */
        /* <DEDUP_REMOVED lines=19> */
[----:B------:R-:W5:Y:S04]  /*48840*/  LDL.LU R23, [R1+0x38b4] ;  /* 0x0038b40001177983 */ /* 0x000f680000300800 */
        /* <DEDUP_REMOVED lines=12> */
[----:B------:R1:W-:Y:S01]  /*48910*/  STS.U8 [R8+UR6+0xefc0], R0 ;  /* 0x00efc00008007988 */ /* 0x0003e20008000006 */
[----:B0-----:R-:W0:Y:S01]  /*48920*/  S2R R3, SR_TID.X ;  /* 0x0000000000037919 */ /* 0x001e220000002100 */
[----:B-1----:R-:W1:Y:S01]  /*48930*/  S2R R0, SR_TID.X ;  /* 0x0000000000007919 */ /* 0x002e620000002100 */
[----:B0-----:R-:W-:-:S02]  /*48940*/  LOP3.LUT R3, R3, 0x3f, RZ, 0xc0, !PT ;  /* 0x0000003f03037812 */ /* 0x001fc400078ec0ff */
[----:B-1----:R-:W-:Y:S02]  /*48950*/  LOP3.LUT R0, R0, 0x3f, RZ, 0xc0, !PT ;  /* 0x0000003f00007812 */ /* 0x002fe400078ec0ff */
[----:B------:R-:W-:Y:S02]  /*48960*/  LOP3.LUT R3, R3, 0x30, RZ, 0x3c, !PT ;  /* 0x0000003003037812 */ /* 0x000fe400078e3cff */
[----:B--2---:R-:W-:Y:S02]  /*48970*/  PRMT R4, RZ, 0x7610, R4 ;  /* 0x00007610ff047816 */ /* 0x004fe40000000004 */
[----:B---3--:R-:W-:Y:S01]  /*48980*/  PRMT R2, RZ, 0x7610, R2 ;  /* 0x00007610ff027816 */ /* 0x008fe20000000002 */
[----:B----4-:R-:W-:Y:S04]  /*48990*/  STS.U8 [R8+UR6+0xff80], R25 ;  /* 0x00ff801908007988 */ /* 0x010fe80008000006 */
[----:B-----5:R-:W-:Y:S04]  /*489a0*/  STS.U8 [R8+UR6+0xff00], R21 ;  /* 0x00ff001508007988 */ /* 0x020fe80008000006 */
[----:B------:R-:W-:Y:S04]  /*489b0*/  STS.U8 [R8+UR6+0xffc0], R23 ;  /* 0x00ffc01708007988 */ /* 0x000fe80008000006 */
[----:B------:R-:W-:Y:S04]  /*489c0*/  STS.U8 [R8+UR6+0xff40], R19 ;  /* 0x00ff401308007988 */ /* 0x000fe80008000006 */
[----:B------:R-:W-:Y:S04]  /*489d0*/  STS.U8 [R8+UR6+0xfe00], R20 ;  /* 0x00fe001408007988 */ /* 0x000fe80008000006 */
[----:B------:R-:W-:Y:S04]  /*489e0*/  STS.U8 [R8+UR6+0xfe40], R22 ;  /* 0x00fe401608007988 */ /* 0x000fe80008000006 */
[----:B------:R0:W-:Y:S04]  /*489f0*/  STS.U8 [R8+UR6+0xfec0], R6 ;  /* 0x00fec00608007988 */ /* 0x0001e80008000006 */
[----:B------:R1:W-:Y:S04]  /*48a00*/  STS.U8 [R8+UR6+0xfe80], R7 ;  /* 0x00fe800708007988 */ /* 0x0003e80008000006 */
[----:B0-----:R-:W2:Y:S04]  /*48a10*/  LDL R6, [R1+0x36f8] ;  /* 0x0036f80001067983 */ /* 0x001ea80000100800 */
[----:B-1----:R-:W2:Y:S04]  /*48a20*/  LDL R7, [R1+0x36f4] ;  /* 0x0036f40001077983 */ /* 0x002ea80000100800 */
[----:B------:R0:W-:Y:S04]  /*48a30*/  STL.S16 [R1+0xf0], R4 ;  /* 0x0000f00401007387 */ /* 0x0001e80000100600 */
[----:B------:R1:W-:Y:S01]  /*48a40*/  STL.S16 [R1+0xec], R2 ;  /* 0x0000ec0201007387 */ /* 0x0003e20000100600 */
[----:B0-----:R-:W-:-:S02]  /*48a50*/  LOP3.LUT R4, R0, 0x20, RZ, 0x3c, !PT ;  /* 0x0000002000047812 */ /* 0x001fc400078e3cff */
[----:B-1----:R-:W-:Y:S01]  /*48a60*/  LOP3.LUT R2, R0, 0x10, RZ, 0x3c, !PT ;  /* 0x0000001000027812 */ /* 0x002fe200078e3cff */
[----:B------:R0:W-:Y:S04]  /*48a70*/  STL [R1+0x563c], R3 ;  /* 0x00563c0301007387 */ /* 0x0001e80000100800 */
[----:B0-----:R-:W2:Y:S01]  /*48a80*/  LDL R3, [R1+0xf0] ;  /* 0x0000f00001037983 */ /* 0x001ea20000100800 */
[----:B------:R-:W-:Y:S06]  /*48a90*/  BAR.SYNC.DEFER_BLOCKING 0x0 ;  /* 0x0000000000007b1d */ /* 0x000fec0000010000 */
[----:B------:R0:W-:Y:S04]  /*48aa0*/  STL [R1+0x5638], R12 ;  /* 0x0056380c01007387 */ /* 0x0001e80000100800 */
[----:B0-----:R-:W3:Y:S04]  /*48ab0*/  LDL R12, [R1+0xec] ;  /* 0x0000ec00010c7983 */ /* 0x001ee80000100800 */
        /* <DEDUP_REMOVED lines=17> */
[----:B--2---:R-:W2:Y:S04]  /*48bd0*/  @!P1 LDG.E.U8 R3, desc[UR42][R6.64] ;  /* 0x0000002a06039981 */ /* 0x004ea8000c1e1100 */
[----:B--2---:R0:W-:Y:S04]  /*48be0*/  @!P1 STL [R1+0xf0], R3 ;  /* 0x0000f00301009387 */ /* 0x0041e80000100800 */
[----:B0-----:R-:W2:Y:S04]  /*48bf0*/  LDL.LU R3, [R1+0x563c] ;  /* 0x00563c0001037983 */ /* 0x001ea80000300800 */
[----:B------:R-:W4:Y:S04]  /*48c00*/  LDL R6, [R1+0x346c] ;  /* 0x00346c0001067983 */ /* 0x000f280000100800 */
[----:B------:R-:W4:Y:S01]  /*48c10*/  LDL R7, [R1+0x3490] ;  /* 0x0034900001077983 */ /* 0x000f220000100800 */
[----:B------:R-:W-:-:S02]  /*48c20*/  PRMT R16, RZ, 0x7610, R16 ;  /* 0x00007610ff107816 */ /* 0x000fc40000000010 */
[----:B----4-:R-:W-:-:S04]  /*48c30*/  @!P1 LOP3.LUT R7, R7, R6, RZ, 0x3c, !PT ;  /* 0x0000000607079212 */ /* 0x010fc800078e3cff */
[----:B------:R-:W-:-:S04]  /*48c40*/  @!P1 LOP3.LUT R6, R7, R6, RZ, 0x3c, !PT ;  /* 0x0000000607069212 */ /* 0x000fc800078e3cff */
[----:B------:R-:W-:-:S05]  /*48c50*/  @!P1 LOP3.LUT R7, R7, R6, RZ, 0x3c, !PT ;  /* 0x0000000607079212 */ /* 0x000fca00078e3cff */
[----:B---3--:R-:W3:Y:S04]  /*48c60*/  @!P1 LDG.E.U8 R12, desc[UR42][R6.64] ;  /* 0x0000002a060c9981 */ /* 0x008ee8000c1e1100 */
[----:B---3--:R0:W-:Y:S04]  /*48c70*/  @!P1 STL [R1+0xec], R12 ;  /* 0x0000ec0c01009387 */ /* 0x0081e80000100800 */
[----:B0-----:R-:W3:Y:S04]  /*48c80*/  LDL.LU R12, [R1+0x5638] ;  /* 0x00563800010c7983 */ /* 0x001ee80000300800 */
[----:B------:R-:W4:Y:S04]  /*48c90*/  LDL R6, [R1+0x3464] ;  /* 0x0034640001067983 */ /* 0x000f280000100800 */
[----:B------:R-:W4:Y:S01]  /*48ca0*/  LDL R7, [R1+0x34a0] ;  /* 0x0034a00001077983 */ /* 0x000f220000100800 */
[----:B------:R-:W-:-:S02]  /*48cb0*/  PRMT R29, RZ, 0x7610, R29 ;  /* 0x00007610ff1d7816 */ /* 0x000fc4000000001d */
[----:B----4-:R-:W-:-:S04]  /*48cc0*/  @!P1 LOP3.LUT R7, R7, R6, RZ, 0x3c, !PT ;  /* 0x0000000607079212 */ /* 0x010fc800078e3cff */
[----:B------:R-:W-:-:S04]  /*48cd0*/  @!P1 LOP3.LUT R6, R7, R6, RZ, 0x3c, !PT ;  /* 0x0000000607069212 */ /* 0x000fc800078e3cff */
[----:B------:R-:W-:-:S05]  /*48ce0*/  @!P1 LOP3.LUT R7, R7, R6, RZ, 0x3c, !PT ;  /* 0x0000000607079212 */ /* 0x000fca00078e3cff */
[----:B------:R-:W4:Y:S04]  /*48cf0*/  @!P1 LDG.E.U8 R16, desc[UR42][R6.64] ;  /* 0x0000002a06109981 */ /* 0x000f28000c1e1100 */
[----:B----4-:R0:W-:Y:S04]  /*48d00*/  STL [R1+0xe8], R16 ;  /* 0x0000e81001007387 */ /* 0x0101e80000100800 */
[----:B0-----:R-:W4:Y:S04]  /*48d10*/  LDL.LU R16, [R1+0x5634] ;  /* 0x0056340001107983 */ /* 0x001f280000300800 */
[----:B------:R-:W5:Y:S04]  /*48d20*/  LDL R6, [R1+0x3478] ;  /* 0x0034780001067983 */ /* 0x000f680000100800 */
[----:B------:R-:W5:Y:S01]  /*48d30*/  LDL R7, [R1+0x34b0] ;  /* 0x0034b00001077983 */ /* 0x000f620000100800 */
[----:B------:R-:W-:-:S02]  /*48d40*/  PRMT R24, RZ, 0x7610, R24 ;  /* 0x00007610ff187816 */ /* 0x000fc40000000018 */
[----:B-----5:R-:W-:-:S04]  /*48d50*/  @!P1 LOP3.LUT R7, R7, R6, RZ, 0x3c, !PT ;  /* 0x0000000607079212 */ /* 0x020fc800078e3cff */
[----:B------:R-:W-:-:S04]  /*48d60*/  @!P1 LOP3.LUT R6, R7, R6, RZ, 0x3c, !PT ;  /* 0x0000000607069212 */ /* 0x000fc800078e3cff */
[----:B------:R-:W-:-:S05]  /*48d70*/  @!P1 LOP3.LUT R7, R7, R6, RZ, 0x3c, !PT ;  /* 0x0000000607079212 */ /* 0x000fca00078e3cff */
[----:B------:R-:W5:Y:S04]  /*48d80*/  @!P1 LDG.E.U8 R29, desc[UR42][R6.64] ;  /* 0x0000002a061d9981 */ /* 0x000f68000c1e1100 */
[----:B-----5:R0:W-:Y:S04]  /*48d90*/  STL [R1+0xe4], R29 ;  /* 0x0000e41d01007387 */ /* 0x0201e80000100800 */
[----:B0-----:R-:W5:Y:S04]  /*48da0*/  LDL.LU R29, [R1+0x5630] ;  /* 0x00563000011d7983 */ /* 0x001f680000300800 */
[----:B------:R-:W2:Y:S04]  /*48db0*/  LDL R6, [R1+0x3488] ;  /* 0x0034880001067983 */ /* 0x000ea80000100800 */
[----:B------:R-:W2:Y:S01]  /*48dc0*/  LDL R7, [R1+0x34c0] ;  /* 0x0034c00001077983 */ /* 0x000ea20000100800 */
[----:B------:R-:W-:-:S02]  /*48dd0*/  PRMT R27, RZ, 0x7610, R27 ;  /* 0x00007610ff1b7816 */ /* 0x000fc4000000001b */
[----:B--2---:R-:W-:-:S04]  /*48de0*/  @!P1 LOP3.LUT R7, R7, R6, RZ, 0x3c, !PT ;  /* 0x0000000607079212 */ /* 0x004fc800078e3cff */
[----:B------:R-:W-:-:S04]  /*48df0*/  @!P1 LOP3.LUT R6, R7, R6, RZ, 0x3c, !PT ;  /* 0x0000000607069212 */ /* 0x000fc800078e3cff */
[----:B------:R-:W-:-:S05]  /*48e00*/  @!P1 LOP3.LUT R7, R7, R6, RZ, 0x3c, !PT ;  /* 0x0000000607079212 */ /* 0x000fca00078e3cff */
[----:B------:R-:W2:Y:S04]  /*48e10*/  @!P1 LDG.E.U8 R24, desc[UR42][R6.64] ;  /* 0x0000002a06189981 */ /* 0x000ea8000c1e1100 */
[----:B--2---:R0:W-:Y:S04]  /*48e20*/  STL [R1+0xe0], R24 ;  /* 0x0000e01801007387 */ /* 0x0041e80000100800 */
[----:B0-----:R-:W2:Y:S04]  /*48e30*/  LDL.LU R24, [R1+0x562c] ;  /* 0x00562c0001187983 */ /* 0x001ea80000300800 */
        /* <DEDUP_REMOVED lines=16> */
[----:B------:R-:W3:Y:S04]  /*48f40*/  LDL R6, [R1+0x34b8] ;  /* 0x0034b80001067983 */ /* 0x000ee80000100800 */
[----:B------:R-:W3:Y:S04]  /*48f50*/  LDL R7, [R1+0x34f0] ;  /* 0x0034f00001077983 */ /* 0x000ee80000100800 */
[----:B--2---:R0:W-:Y:S04]  /*48f60*/  STL [R1+0xd8], R15 ;  /* 0x0000d80f01007387 */ /* 0x0041e80000100800 */
[----:B0-----:R-:W2:Y:S01]  /*48f70*/  LDL R15, [R1+0x353c] ;  /* 0x00353c00010f7983 */ /* 0x001ea20000100800 */
[----:B------:R-:W-:-:S02]  /*48f80*/  PRMT R28, RZ, 0x7610, R28 ;  /* 0x00007610ff1c7816 */ /* 0x000fc4000000001c */
[----:B---3--:R-:W-:-:S04]  /*48f90*/  @!P1 LOP3.LUT R7, R7, R6, RZ, 0x3c, !PT ;  /* 0x0000000607079212 */ /* 0x008fc800078e3cff */
[----:B------:R-:W-:-:S04]  /*48fa0*/  @!P1 LOP3.LUT R6, R7, R6, RZ, 0x3c, !PT ;  /* 0x0000000607069212 */ /* 0x000fc800078e3cff */
[----:B------:R-:W-:-:S05]  /*48fb0*/  @!P1 LOP3.LUT R7, R7, R6, RZ, 0x3c, !PT ;  /* 0x0000000607079212 */ /* 0x000fca00078e3cff */
[----:B------:R-:W3:Y:S04]  /*48fc0*/  @!P1 LDG.E.U8 R0, desc[UR42][R6.64] ;  /* 0x0000002a06009981 */ /* 0x000ee8000c1e1100 */
[----:B---3--:R0:W-:Y:S04]  /*48fd0*/  STL [R1+0xd4], R0 ;  /* 0x0000d40001007387 */ /* 0x0081e80000100800 */
[----:B0-----:R-:W3:Y:S04]  /*48fe0*/  LDL.LU R0, [R1+0x5624] ;  /* 0x0056240001007983 */ /* 0x001ee80000300800 */
        /* <DEDUP_REMOVED lines=36> */
[----:B------:R-:W2:Y:S01]  /*49230*/  LDL R7, [R1+0x3508] ;  /* 0x0035080001077983 */ /* 0x000ea20000100800 */
[----:B------:R-:W-:Y:S01]  /*49240*/  @!P1 IMAD.MOV.U32 R6, RZ, RZ, R15 ;  /* 0x000000ffff069224 */ /* 0x000fe200078e000f */
[----:B------:R-:W-:-:S02]  /*49250*/  PRMT R11, RZ, 0x7610, R11 ;  /* 0x00007610ff0b7816 */ /* 0x000fc4000000000b */
[----:B------:R-:W3:Y:S04]  /*49260*/  LDL R15, [R1+0x3558] ;  /* 0x00355800010f7983 */ /* 0x000ee80000100800 */
[----:B--2---:R-:W2:Y:S04]  /*49270*/  @!P1 LDG.E.U8 R14, desc[UR42][R6.64] ;  /* 0x0000002a060e9981 */ /* 0x004ea8000c1e1100 */
[----:B------:R-:W3:Y:S04]  /*49280*/  LDL R6, [R1+0x3518] ;  /* 0x0035180001067983 */ /* 0x000ee80000100800 */
[----:B------:R-:W3:Y:S04]  /*49290*/  LDL R7, [R1+0x354c] ;  /* 0x00354c0001077983 */ /* 0x000ee80000100800 */
[----:B--2---:R0:W-:Y:S01]  /*492a0*/  STL [R1+0xc0], R14 ;  /* 0x0000c00e01007387 */ /* 0x0041e20000100800 */
[----:B------:R-:W-:-:S03]  /*492b0*/  PRMT R25, RZ, 0x7610, R25 ;  /* 0x00007610ff197816 */ /* 0x000fc60000000019 */
[----:B0-----:R-:W2:Y:S01]  /*492c0*/  LDL R14, [R1+0x358c] ;  /* 0x00358c00010e7983 */ /* 0x001ea20000100800 */
[----:B---3--:R-:W-:-:S04]  /*492d0*/  @!P1 LOP3.LUT R7, R7, R6, RZ, 0x3c, !PT ;  /* 0x0000000607079212 */ /* 0x008fc800078e3cff */
[----:B------:R-:W-:-:S04]  /*492e0*/  @!P1 LOP3.LUT R6, R7, R6, RZ, 0x3c, !PT ;  /* 0x0000000607069212 */ /* 0x000fc800078e3cff */
[----:B------:R-:W-:-:S05]  /*492f0*/  @!P1 LOP3.LUT R7, R7, R6, RZ, 0x3c, !PT ;  /* 0x0000000607079212 */ /* 0x000fca00078e3cff */
[----:B------:R0:W3:Y:S04]  /*49300*/  @!P1 LDG.E.U8 R11, desc[UR42][R6.64] ;  /* 0x0000002a060b9981 */ /* 0x0000e8000c1e1100 */
[----:B------:R-:W0:Y:S04]  /*49310*/  LDL R6, [R1+0x3528] ;  /* 0x0035280001067983 */ /* 0x000e280000100800 */
[----:B------:R-:W0:Y:S02]  /*49320*/  LDL R7, [R1+0x355c] ;  /* 0x00355c0001077983 */ /* 0x000e240000100800 */
[----:B0-----:R-:W-:-:S04]  /*49330*/  @!P1 LOP3.LUT R7, R7, R6, RZ, 0x3c, !PT ;  /* 0x0000000607079212 */ /* 0x001fc800078e3cff */
[----:B------:R-:W-:-:S04]  /*49340*/  @!P1 LOP3.LUT R6, R7, R6, RZ, 0x3c, !PT ;  /* 0x0000000607069212 */ /* 0x000fc800078e3cff */
[----:B------:R-:W-:-:S05]  /*49350*/  @!P1 LOP3.LUT R7, R7, R6, RZ, 0x3c, !PT ;  /* 0x0000000607079212 */ /* 0x000fca00078e3cff */
[----:B------:R-:W2:Y:S04]  /*49360*/  @!P1 LDG.E.U8 R25, desc[UR42][R6.64] ;  /* 0x0000002a06199981 */ /* 0x000ea8000c1e1100 */
[----:B---3--:R0:W-:Y:S04]  /*49370*/  STL [R1+0xbc], R11 ;  /* 0x0000bc0b01007387 */ /* 0x0081e80000100800 */
[----:B0-----:R-:W3:Y:S04]  /*49380*/  LDL R11, [R1+0x359c] ;  /* 0x00359c00010b7983 */ /* 0x001ee80000100800 */
[----:B--2---:R0:W-:Y:S04]  /*49390*/  STL [R1+0xb8], R25 ;  /* 0x0000b81901007387 */ /* 0x0041e80000100800 */
[----:B0-----:R-:W2:Y:S04]  /*493a0*/  LDL.LU R25, [R1+0x5614] ;  /* 0x0056140001197983 */ /* 0x001ea80000300800 */
[----:B------:R-:W2:Y:S01]  /*493b0*/  LDL R7, [R1+0x3538] ;  /* 0x0035380001077983 */ /* 0x000ea20000100800 */
[----:B------:R-:W-:Y:S01]  /*493c0*/  PRMT R9, RZ, 0x7610, R9 ;  /* 0x00007610ff097816 */ /* 0x000fe20000000009 */
[----:B------:R-:W-:Y:S01]  /*493d0*/  @!P1 IMAD.MOV.U32 R6, RZ, RZ, R13 ;  /* 0x000000ffff069224 */ /* 0x000fe200078e000d */
[----:B------:R-:W-:Y:S01]  /*493e0*/  PRMT R2, RZ, 0x7610, R2 ;  /* 0x00007610ff027816 */ /* 0x000fe20000000002 */
[----:B------:R-:W3:Y:S04]  /*493f0*/  LDL R13, [R1+0x3588] ;  /* 0x00358800010d7983 */ /* 0x000ee80000100800 */
[----:B--2---:R0:W2:Y:S04]  /*49400*/  @!P1 LDG.E.U8 R9, desc[UR42][R6.64] ;  /* 0x0000002a06099981 */ /* 0x0040a8000c1e1100 */
[----:B------:R-:W0:Y:S04]  /*49410*/  LDL R6, [R1+0x3548] ;  /* 0x0035480001067983 */ /* 0x000e280000100800 */
[----:B------:R-:W0:Y:S01]  /*49420*/  LDL R7, [R1+0x357c] ;  /* 0x00357c0001077983 */ /* 0x000e220000100800 */
[----:B------:R-:W-:-:S02]  /*49430*/  PRMT R17, RZ, 0x7610, R17 ;  /* 0x00007610ff117816 */ /* 0x000fc40000000011 */
[----:B0-----:R-:W-:-:S04]  /*49440*/  @!P1 LOP3.LUT R7, R7, R6, RZ, 0x3c, !PT ;  /* 0x0000000607079212 */ /* 0x001fc800078e3cff */
[----:B------:R-:W-:-:S04]  /*49450*/  @!P1 LOP3.LUT R6, R7, R6, RZ, 0x3c, !PT ;  /* 0x0000000607069212 */ /* 0x000fc800078e3cff */
[----:B------:R-:W-:-:S05]  /*49460*/  @!P1 LOP3.LUT R7, R7, R6, RZ, 0x3c, !PT ;  /* 0x0000000607079212 */ /* 0x000fca00078e3cff */
[----:B------:R0:W3:Y:S02]  /*49470*/  @!P1 LDG.E.U8 R2, desc[UR42][R6.64] ;  /* 0x0000002a06029981 */ /* 0x0000e4000c1e1100 */
[----:B0-----:R-:W-:Y:S02]  /*49480*/  @!P1 IMAD.MOV.U32 R6, RZ, RZ, R14 ;  /* 0x000000ffff069224 */ /* 0x001fe400078e000e */
[----:B------:R-:W-:-:S05]  /*49490*/  @!P1 IMAD.MOV.U32 R7, RZ, RZ, R15 ;  /* 0x000000ffff079224 */ /* 0x000fca00078e000f */
[----:B------:R-:W4:Y:S04]  /*494a0*/  @!P1 LDG.E.U8 R17, desc[UR42][R6.64] ;  /* 0x0000002a06119981 */ /* 0x000f28000c1e1100 */
[----:B--2---:R0:W-:Y:S04]  /*494b0*/  STL [R1+0xb4], R9 ;  /* 0x0000b40901007387 */ /* 0x0041e80000100800 */
[----:B0-----:R-:W2:Y:S04]  /*494c0*/  LDL R9, [R1+0x35bc] ;  /* 0x0035bc0001097983 */ /* 0x001ea80000100800 */
[----:B---3--:R0:W-:Y:S04]  /*494d0*/  STL [R1+0xb0], R2 ;  /* 0x0000b00201007387 */ /* 0x0081e80000100800 */
[----:B0-----:R-:W3:Y:S04]  /*494e0*/  LDL.LU R2, [R1+0x5610] ;  /* 0x0056100001027983 */ /* 0x001ee80000300800 */
[----:B------:R-:W2:Y:S04]  /*494f0*/  LDL R15, [R1+0x3598] ;  /* 0x00359800010f7983 */ /* 0x000ea80000100800 */
[----:B------:R-:W2:Y:S04]  /*49500*/  LDL R14, [R1+0x35cc] ;  /* 0x0035cc00010e7983 */ /* 0x000ea80000100800 */
[----:B----4-:R0:W-:Y:S04]  /*49510*/  STL [R1+0xac], R17 ;  /* 0x0000ac1101007387 */ /* 0x0101e80000100800 */
[----:B0-----:R-:W4:Y:S04]  /*49520*/  LDL.LU R17, [R1+0x560c] ;  /* 0x00560c0001117983 */ /* 0x001f280000300800 */
        /* <DEDUP_REMOVED lines=9> */
[----:B------:R-:W-:Y:S02]  /*495c0*/  PRMT R4, RZ, 0x7610, R4 ;  /* 0x00007610ff047816 */ /* 0x000fe40000000004 */
[----:B0-----:R-:W-:-:S04]  /*495d0*/  @!P1 LOP3.LUT R7, R7, R6, RZ, 0x3c, !PT ;  /* 0x0000000607079212 */ /* 0x001fc800078e3cff */
[----:B------:R-:W-:-:S04]  /*495e0*/  @!P1 LOP3.LUT R6, R7, R6, RZ, 0x3c, !PT ;  /* 0x0000000607069212 */ /* 0x000fc800078e3cff */
[----:B------:R-:W-:-:S05]  /*495f0*/  @!P1 LOP3.LUT R7, R7, R6, RZ, 0x3c, !PT ;  /* 0x0000000607079212 */ /* 0x000fca00078e3cff */
[----:B------:R0:W4:Y:S04]  /*49600*/  @!P1 LDG.E.U8 R18, desc[UR42][R6.64] ;  /* 0x0000002a06129981 */ /* 0x000128000c1e1100 */
[----:B--2---:R1:W-:Y:S01]  /*49610*/  STL [R1+0xa8], R10 ;  /* 0x0000a80a01007387 */ /* 0x0043e20000100800 */
[----:B0-----:R-:W-:Y:S02]  /*49620*/  @!P1 IMAD.MOV.U32 R6, RZ, RZ, R9 ;  /* 0x000000ffff069224 */ /* 0x001fe400078e0009 */
[----:B------:R-:W-:Y:S01]  /*49630*/  @!P1 IMAD.MOV.U32 R7, RZ, RZ, R13 ;  /* 0x000000ffff079224 */ /* 0x000fe200078e000d */
[----:B-1----:R-:W2:Y:S04]  /*49640*/  LDL R10, [R1+0x35dc] ;  /* 0x0035dc00010a7983 */ /* 0x002ea80000100800 */
[----:B------:R0:W5:Y:S02]  /*49650*/  @!P1 LDG.E.U8 R8, desc[UR42][R6.64] ;  /* 0x0000002a06089981 */ /* 0x000164000c1e1100 */
[----:B0-----:R-:W-:-:S02]  /*49660*/  @!P1 IMAD.MOV.U32 R6, RZ, RZ, R14 ;  /* 0x000000ffff069224 */ /* 0x001fc400078e000e */
[----:B------:R-:W-:-:S05]  /*49670*/  @!P1 IMAD.MOV.U32 R7, RZ, RZ, R15 ;  /* 0x000000ffff079224 */ /* 0x000fca00078e000f */
[----:B------:R3:W5:Y:S01]  /*49680*/  @!P1 LDG.E.U8 R4, desc[UR42][R6.64] ;  /* 0x0000002a06049981 */ /* 0x000762000c1e1100 */
[----:B------:R-:W-:Y:S01]  /*49690*/  PRMT R3, RZ, 0x7610, R3 ;  /* 0x00007610ff037816 */ /* 0x000fe20000000003 */
[----:B---3--:R-:W-:Y:S02]  /*496a0*/  @!P1 IMAD.MOV.U32 R7, RZ, RZ, R11 ;  /* 0x000000ffff079224 */ /* 0x008fe400078e000b */
[----:B----4-:R0:W-:Y:S04]  /*496b0*/  STL [R1+0xa4], R18 ;  /* 0x0000a41201007387 */ /* 0x0101e80000100800 */
[----:B0-----:R-:W3:Y:S01]  /*496c0*/  LDL.LU R18, [R1+0x5608] ;  /* 0x0056080001127983 */ /* 0x001ee20000300800 */
[----:B--2---:R-:W-:-:S03]  /*496d0*/  @!P1 IMAD.MOV.U32 R6, RZ, RZ, R10 ;  /* 0x000000ffff069224 */ /* 0x004fc600078e000a */
[----:B------:R-:W2:Y:S04]  /*496e0*/  LDL R13, [R1+0x35ec] ;  /* 0x0035ec00010d7983 */ /* 0x000ea80000100800 */
[----:B------:R-:W4:Y:S04]  /*496f0*/  LDL R9, [R1+0x35c8] ;  /* 0x0035c80001097983 */ /* 0x000f280000100800 */
[----:B-----5:R0:W-:Y:S04]  /*49700*/  STL [R1+0xa0], R8 ;  /* 0x0000a00801007387 */ /* 0x0201e80000100800 */
[----:B------:R-:W5:Y:S04]  /*49710*/  LDL R15, [R1+0x35d8] ;  /* 0x0035d800010f7983 */ /* 0x000f680000100800 */
[----:B------:R-:W3:Y:S04]  /*49720*/  LDL R14, [R1+0x360c] ;  /* 0x00360c00010e7983 */ /* 0x000ee80000100800 */
[----:B0-----:R-:W4:Y:S04]  /*49730*/  LDL R8, [R1+0x35fc] ;  /* 0x0035fc0001087983 */ /* 0x001f280000100800 */
[----:B------:R-:W-:Y:S04]  /*49740*/  STL [R1+0x55bc], R4 ;  /* 0x0055bc0401007387 */ /* 0x000fe80000100800 */
[----:B------:R2:W3:Y:S01]  /*49750*/  @!P1 LDG.E.U8 R3, desc[UR42][R6.64] ;  /* 0x0000002a06039981 */ /* 0x0004e2000c1e1100 */
[----:B------:R-:W-:-:S02]  /*49760*/  PRMT R12, RZ, 0x7610, R12 ;  /* 0x00007610ff0c7816 */ /* 0x000fc4000000000c */
[----:B------:R-:W-:Y:S01]  /*49770*/  PRMT R16, RZ, 0x7610, R16 ;  /* 0x00007610ff107816 */ /* 0x000fe20000000010 */
[----:B------:R-:W5:Y:S04]  /*49780*/  LDL R11, [R1+0x35e8] ;  /* 0x0035e800010b7983 */ /* 0x000f680000100800 */
[----:B------:R-:W5:Y:S04]  /*49790*/  LDL R10, [R1+0x361c] ;  /* 0x00361c00010a7983 */ /* 0x000f680000100800 */
[----:B------:R-:W5:Y:S01]  /*497a0*/  LDL R7, [R1+0x35b8] ;  /* 0x0035b80001077983 */ /* 0x000f620000100800 */
[----:B--2---:R-:W-:-:S03]  /*497b0*/  @!P1 IMAD.MOV.U32 R6, RZ, RZ, R13 ;  /* 0x000000ffff069224 */ /* 0x004fc600078e000d */
[----:B----4-:R3:W2:Y:S02]  /*497c0*/  @!P1 LDG.E.U8 R16, desc[UR42][R8.64] ;  /* 0x0000002a08109981 */ /* 0x0106a4000c1e1100 */
[----:B---3--:R-:W-:Y:S02]  /*497d0*/  @!P1 IMAD.MOV.U32 R8, RZ, RZ, R14 ;  /* 0x000000ffff089224 */ /* 0x008fe400078e000e */
[----:B-----5:R-:W-:Y:S01]  /*497e0*/  @!P1 IMAD.MOV.U32 R9, RZ, RZ, R15 ;  /* 0x000000ffff099224 */ /* 0x020fe200078e000f */
[----:B------:R0:W3:Y:S02]  /*497f0*/  @!P1 LDG.E.U8 R12, desc[UR42][R6.64] ;  /* 0x0000002a060c9981 */ /* 0x0000e4000c1e1100 */
[----:B0-----:R-:W-:-:S06]  /*49800*/  PRMT R6, RZ, 0x7610, R6 ;  /* 0x00007610ff067816 */ /* 0x001fcc0000000006 */
[----:B------:R-:W4:Y:S01]  /*49810*/  @!P1 LDG.E.U8 R6, desc[UR42][R8.64] ;  /* 0x0000002a08069981 */ /* 0x000f22000c1e1100 */
[----:B------:R-:W-:-:S03]  /*49820*/  PRMT R7, RZ, 0x7610, R7 ;  /* 0x00007610ff077816 */ /* 0x000fc60000000007 */
[----:B------:R-:W-:Y:S04]  /*49830*/  STL [R1+0x55b0], R3 ;  /* 0x0055b00301007387 */ /* 0x000fe80000100800 */
[----:B------:R-:W5:Y:S04]  /*49840*/  LDL R13, [R1+0x3608] ;  /* 0x00360800010d7983 */ /* 0x000f680000100800 */
[----:B------:R0:W5:Y:S04]  /*49850*/  @!P1 LDG.E.U8 R7, desc[UR42][R10.64] ;  /* 0x0000002a0a079981 */ /* 0x000168000c1e1100 */
[----:B---3--:R1:W-:Y:S04]  /*49860*/  STL [R1+0x90], R12 ;  /* 0x0000900c01007387 */ /* 0x0083e80000100800 */
[----:B-1----:R-:W3:Y:S04]  /*49870*/  LDL R12, [R1+0x363c] ;  /* 0x00363c00010c7983 */ /* 0x002ee80000100800 */
[----:B--2---:R-:W-:Y:S04]  /*49880*/  STL [R1+0x55d0], R16 ;  /* 0x0055d01001007387 */ /* 0x004fe80000100800 */
[----:B------:R-:W2:Y:S04]  /*49890*/  LDL R15, [R1+0x3628] ;  /* 0x00362800010f7983 */ /* 0x000ea80000100800 */
[----:B------:R-:W2:Y:S04]  /*498a0*/  LDL R14, [R1+0x364c] ;  /* 0x00364c00010e7983 */ /* 0x000ea80000100800 */
[----:B----4-:R-:W-:Y:S04]  /*498b0*/  STL [R1+0x55c0], R6 ;  /* 0x0055c00601007387 */ /* 0x010fe80000100800 */
[----:B------:R-:W0:Y:S04]  /*498c0*/  LDL R10, [R1+0x35f8] ;  /* 0x0035f800010a7983 */ /* 0x000e280000100800 */
[----:B------:R-:W0:Y:S01]  /*498d0*/  LDL R11, [R1+0x362c] ;  /* 0x00362c00010b7983 */ /* 0x000e220000100800 */
[----:B------:R-:W-:-:S02]  /*498e0*/  PRMT R8, RZ, 0x7610, R8 ;  /* 0x00007610ff087816 */ /* 0x000fc40000000008 */
[----:B0-----:R-:W-:-:S04]  /*498f0*/  @!P1 LOP3.LUT R11, R11, R10, RZ, 0x3c, !PT ;  /* 0x0000000a0b0b9212 */ /* 0x001fc800078e3cff */
[----:B------:R-:W-:-:S04]  /*49900*/  @!P1 LOP3.LUT R10, R11, R10, RZ, 0x3c, !PT ;  /* 0x0000000a0b0a9212 */ /* 0x000fc800078e3cff */
[----:B------:R-:W-:-:S05]  /*49910*/  @!P1 LOP3.LUT R11, R11, R10, RZ, 0x3c, !PT ;  /* 0x0000000a0b0b9212 */ /* 0x000fca00078e3cff */
[----:B------:R-:W4:Y:S01]  /*49920*/  @!P1 LDG.E.U8 R8, desc[UR42][R10.64] ;  /* 0x0000002a0a089981 */ /* 0x000f22000c1e1100 */
[----:B------:R-:W-:-:S03]  /*49930*/  PRMT R9, RZ, 0x7610, R9 ;  /* 0x00007610ff097816 */ /* 0x000fc60000000009 */
[----:B-----5:R-:W-:Y:S04]  /*49940*/  STL [R1+0x55a8], R7 ;  /* 0x0055a80701007387 */ /* 0x020fe80000100800 */
[----:B---3--:R0:W3:Y:S04]  /*49950*/  @!P1 LDG.E.U8 R9, desc[UR42][R12.64] ;  /* 0x0000002a0c099981 */ /* 0x0080e8000c1e1100 */
        /* <DEDUP_REMOVED lines=9> */
[----:B---3--:R-:W-:Y:S04]  /*499f0*/  STL [R1+0x55d4], R9 ;  /* 0x0055d40901007387 */ /* 0x008fe80000100800 */
[----:B--2---:R-:W2:Y:S04]  /*49a00*/  @!P1 LDG.E.U8 R11, desc[UR42][R14.64] ;  /* 0x0000002a0e0b9981 */ /* 0x004ea8000c1e1100 */
[----:B----4-:R-:W-:Y:S04]  /*49a10*/  STL [R1+0x55b8], R10 ;  /* 0x0055b80a01007387 */ /* 0x010fe80000100800 */
[----:B------:R-:W3:Y:S04]  /*49a20*/  LDL R14, [R1+0x3634] ;  /* 0x00363400010e7983 */ /* 0x000ee80000100800 */
[----:B------:R-:W3:Y:S01]  /*49a30*/  LDL R15, [R1+0x3650] ;  /* 0x00365000010f7983 */ /* 0x000ee20000100800 */
[----:B------:R-:W-:-:S03]  /*49a40*/  PRMT R12, RZ, 0x7610, R12 ;  /* 0x00007610ff0c7816 */ /* 0x000fc6000000000c */
[----:B--2---:R-:W-:Y:S01]  /*49a50*/  STL [R1+0x55ac], R11 ;  /* 0x0055ac0b01007387 */ /* 0x004fe20000100800 */
[----:B---3--:R-:W-:-:S04]  /*49a60*/  @!P1 LOP3.LUT R15, R15, R14, RZ, 0x3c, !PT ;  /* 0x0000000e0f0f9212 */ /* 0x008fc800078e3cff */
[----:B------:R-:W-:-:S04]  /*49a70*/  @!P1 LOP3.LUT R14, R15, R14, RZ, 0x3c, !PT ;  /* 0x0000000e0f0e9212 */ /* 0x000fc800078e3cff */
[----:B------:R-:W-:-:S05]  /*49a80*/  @!P1 LOP3.LUT R15, R15, R14, RZ, 0x3c, !PT ;  /* 0x0000000e0f0f9212 */ /* 0x000fca00078e3cff */
[----:B------:R-:W2:Y:S04]  /*49a90*/  @!P1 LDG.E.U8 R12, desc[UR42][R14.64] ;  /* 0x0000002a0e0c9981 */ /* 0x000ea8000c1e1100 */
[----:B------:R-:W3:Y:S04]  /*49aa0*/  LDL R14, [R1+0x149c] ;  /* 0x00149c00010e7983 */ /* 0x000ee80000100800 */
[----:B------:R-:W3:Y:S01]  /*49ab0*/  LDL R15, [R1+0x3474] ;  /* 0x00347400010f7983 */ /* 0x000ee20000100800 */
[----:B------:R-:W-:-:S03]  /*49ac0*/  PRMT R29, RZ, 0x7610, R29 ;  /* 0x00007610ff1d7816 */ /* 0x000fc6000000001d */
[----:B--2---:R-:W-:Y:S01]  /*49ad0*/  STL [R1+0x55a0], R12 ;  /* 0x0055a00c01007387 */ /* 0x004fe20000100800 */
[----:B---3--:R-:W-:-:S04]  /*49ae0*/  @!P0 LOP3.LUT R15, R15, R14, RZ, 0x3c, !PT ;  /* 0x0000000e0f0f8212 */ /* 0x008fc800078e3cff */
[----:B------:R-:W-:-:S04]  /*49af0*/  @!P0 LOP3.LUT R14, R15, R14, RZ, 0x3c, !PT ;  /* 0x0000000e0f0e8212 */ /* 0x000fc800078e3cff */
[----:B------:R-:W-:-:S05]  /*49b00*/  @!P0 LOP3.LUT R15, R15, R14, RZ, 0x3c, !PT ;  /* 0x0000000e0f0f8212 */ /* 0x000fca00078e3cff */
[----:B------:R0:W2:Y:S04]  /*49b10*/  @!P0 LDG.E.U8 R29, desc[UR42][R14.64] ;  /* 0x0000002a0e1d8981 */ /* 0x0000a8000c1e1100 */
[----:B------:R-:W0:Y:S04]  /*49b20*/  LDL R14, [R1+0x3470] ;  /* 0x00347000010e7983 */ /* 0x000e280000100800 */
[----:B------:R-:W0:Y:S01]  /*49b30*/  LDL R15, [R1+0x3480] ;  /* 0x00348000010f7983 */ /* 0x000e220000100800 */
[----:B------:R-:W-:Y:S02]  /*49b40*/  PRMT R19, RZ, 0x7610, R19 ;  /* 0x00007610ff137816 */ /* 0x000fe40000000013 */
[----:B0-----:R-:W-:-:S04]  /*49b50*/  @!P0 LOP3.LUT R15, R15, R14, RZ, 0x3c, !PT ;  /* 0x0000000e0f0f8212 */ /* 0x001fc800078e3cff */
[----:B------:R-:W-:-:S04]  /*49b60*/  @!P0 LOP3.LUT R14, R15, R14, RZ, 0x3c, !PT ;  /* 0x0000000e0f0e8212 */ /* 0x000fc800078e3cff */
[----:B------:R-:W-:-:S05]  /*49b70*/  @!P0 LOP3.LUT R15, R15, R14, RZ, 0x3c, !PT ;  /* 0x0000000e0f0f8212 */ /* 0x000fca00078e3cff */
[----:B------:R-:W3:Y:S04]  /*49b80*/  @!P0 LDG.E.U8 R19, desc[UR42][R14.64] ;  /* 0x0000002a0e138981 */ /* 0x000ee8000c1e1100 */
[----:B--2---:R0:W-:Y:S04]  /*49b90*/  STL [R1+0x8c], R29 ;  /* 0x00008c1d01007387 */ /* 0x0041e80000100800 */
[----:B0-----:R-:W2:Y:S04]  /*49ba0*/  LDL R29, [R1+0x34cc] ;  /* 0x0034cc00011d7983 */ /* 0x001ea80000100800 */
[----:B---3--:R0:W-:Y:S04]  /*49bb0*/  STL [R1+0x88], R19 ;  /* 0x0000881301007387 */ /* 0x0081e80000100800 */
        /* <DEDUP_REMOVED lines=16> */
[----:B------:R0:W5:Y:S04]  /*49cc0*/  @!P0 LDG.E.U8 R24, desc[UR42][R14.64] ;  /* 0x0000002a0e188981 */ /* 0x000168000c1e1100 */
[----:B------:R-:W0:Y:S04]  /*49cd0*/  LDL R14, [R1+0x347c] ;  /* 0x00347c00010e7983 */ /* 0x000e280000100800 */
[----:B------:R-:W0:Y:S01]  /*49ce0*/  LDL R15, [R1+0x34ac] ;  /* 0x0034ac00010f7983 */ /* 0x000e220000100800 */
[----:B------:R-:W-:Y:S02]  /*49cf0*/  PRMT R22, RZ, 0x7610, R22 ;  /* 0x00007610ff167816 */ /* 0x000fe40000000016 */
[----:B0-----:R-:W-:-:S04]  /*49d00*/  @!P0 LOP3.LUT R15, R15, R14, RZ, 0x3c, !PT ;  /* 0x0000000e0f0f8212 */ /* 0x001fc800078e3cff */
[----:B------:R-:W-:-:S04]  /*49d10*/  @!P0 LOP3.LUT R14, R15, R14, RZ, 0x3c, !PT ;  /* 0x0000000e0f0e8212 */ /* 0x000fc800078e3cff */
[----:B------:R-:W-:-:S05]  /*49d20*/  @!P0 LOP3.LUT R15, R15, R14, RZ, 0x3c, !PT ;  /* 0x0000000e0f0f8212 */ /* 0x000fca00078e3cff */
[----:B------:R-:W2:Y:S04]  /*49d30*/  @!P0 LDG.E.U8 R22, desc[UR42][R14.64] ;  /* 0x0000002a0e168981 */ /* 0x000ea8000c1e1100 */
[----:B-----5:R0:W-:Y:S04]  /*49d40*/  STL [R1+0x80], R24 ;  /* 0x0000801801007387 */ /* 0x0201e80000100800 */
[----:B0-----:R-:W5:Y:S04]  /*49d50*/  LDL R24, [R1+0x34ec] ;  /* 0x0034ec0001187983 */ /* 0x001f680000100800 */
        /* <DEDUP_REMOVED lines=8> */
[----:B------:R-:W2:Y:S01]  /*49de0*/  @!P0 LDG.E.U8 R21, desc[UR42][R14.64] ;  /* 0x0000002a0e158981 */ /* 0x000ea2000c1e1100 */
[----:B------:R-:W-:-:S03]  /*49df0*/  PRMT R3, RZ, 0x7610, R3 ;  /* 0x00007610ff037816 */ /* 0x000fc60000000003 */
[----:B--2---:R0:W-:Y:S04]  /*49e00*/  STL [R1+0x78], R21 ;  /* 0x0000781501007387 */ /* 0x0041e80000100800 */
[----:B0-----:R-:W2:Y:S04]  /*49e10*/  LDL.LU R21, [R1+0x55f8] ;  /* 0x0055f80001157983 */ /* 0x001ea80000300800 */
[----:B------:R-:W2:Y:S01]  /*49e20*/  LDL R15, [R1+0x3494] ;  /* 0x00349400010f7983 */ /* 0x000ea20000100800 */
[----:B------:R-:W-:Y:S01]  /*49e30*/  @!P0 IMAD.MOV.U32 R14, RZ, RZ, R29 ;  /* 0x000000ffff0e8224 */ /* 0x000fe200078e001d */
[----:B------:R-:W-:-:S02]  /*49e40*/  PRMT R27, RZ, 0x7610, R27 ;  /* 0x00007610ff1b7816 */ /* 0x000fc4000000001b */
[----:B------:R-:W3:Y:S04]  /*49e50*/  LDL R29, [R1+0x3520] ;  /* 0x00352000011d7983 */ /* 0x000ee80000100800 */
[----:B--2---:R-:W2:Y:S04]  /*49e60*/  @!P0 LDG.E.U8 R3, desc[UR42][R14.64] ;  /* 0x0000002a0e038981 */ /* 0x004ea8000c1e1100 */
[----:B------:R-:W3:Y:S04]  /*49e70*/  LDL R14, [R1+0x34a4] ;  /* 0x0034a400010e7983 */ /* 0x000ee80000100800 */
[----:B------:R-:W3:Y:S04]  /*49e80*/  LDL R15, [R1+0x34dc] ;  /* 0x0034dc00010f7983 */ /* 0x000ee80000100800 */
[----:B--2---:R-:W-:Y:S01]  /*49e90*/  STL [R1+0x55b4], R3 ;  /* 0x0055b40301007387 */ /* 0x004fe20000100800 */
[----:B---3--:R-:W-:-:S04]  /*49ea0*/  @!P0 LOP3.LUT R15, R15, R14, RZ, 0x3c, !PT ;  /* 0x0000000e0f0f8212 */ /* 0x008fc800078e3cff */
[----:B------:R-:W-:-:S04]  /*49eb0*/  @!P0 LOP3.LUT R14, R15, R14, RZ, 0x3c, !PT ;  /* 0x0000000e0f0e8212 */ /* 0x000fc800078e3cff */
[----:B------:R-:W-:-:S05]  /*49ec0*/  @!P0 LOP3.LUT R15, R15, R14, RZ, 0x3c, !PT ;  /* 0x0000000e0f0f8212 */ /* 0x000fca00078e3cff */
[----:B------:R5:W2:Y:S04]  /*49ed0*/  @!P0 LDG.E.U8 R27, desc[UR42][R14.64] ;  /* 0x0000002a0e1b8981 */ /* 0x000aa8000c1e1100 */
[----:B------:R-:W3:Y:S01]  /*49ee0*/  LDL R15, [R1+0x34b4] ;  /* 0x0034b400010f7983 */ /* 0x000ee20000100800 */
[----:B------:R-:W-:Y:S01]  /*49ef0*/  PRMT R6, RZ, 0x7610, R6 ;  /* 0x00007610ff067816 */ /* 0x000fe20000000006 */
[----:B-----5:R-:W-:Y:S02]  /*49f00*/  @!P0 IMAD.MOV.U32 R14, RZ, RZ, R24 ;  /* 0x000000ffff0e8224 */ /* 0x020fe400078e0018 */
[----:B--2---:R0:W-:Y:S01]  /*49f10*/  STL [R1+0x70], R27 ;  /* 0x0000701b01007387 */ /* 0x0041e20000100800 */
[----:B------:R-:W-:-:S03]  /*49f20*/  PRMT R5, RZ, 0x7610, R5 ;  /* 0x00007610ff057816 */ /* 0x000fc60000000005 */
[----:B------:R-:W2:Y:S04]  /*49f30*/  LDL R24, [R1+0x3504] ;  /* 0x0035040001187983 */ /* 0x000ea80000100800 */
[----:B---3--:R1:W3:Y:S04]  /*49f40*/  @!P0 LDG.E.U8 R6, desc[UR42][R14.64] ;  /* 0x0000002a0e068981 */ /* 0x0082e8000c1e1100 */
[----:B0-----:R-:W5:Y:S04]  /*49f50*/  LDL R27, [R1+0x3530] ;  /* 0x00353000011b7983 */ /* 0x001f680000100800 */
[----:B------:R-:W1:Y:S04]  /*49f60*/  LDL R14, [R1+0x34c4] ;  /* 0x0034c400010e7983 */ /* 0x000e680000100800 */
[----:B------:R-:W1:Y:S02]  /*49f70*/  LDL R15, [R1+0x34fc] ;  /* 0x0034fc00010f7983 */ /* 0x000e640000100800 */
[----:B-1----:R-:W-:-:S04]  /*49f80*/  @!P0 LOP3.LUT R15, R15, R14, RZ, 0x3c, !PT ;  /* 0x0000000e0f0f8212 */ /* 0x002fc800078e3cff */
[----:B------:R-:W-:-:S04]  /*49f90*/  @!P0 LOP3.LUT R14, R15, R14, RZ, 0x3c, !PT ;  /* 0x0000000e0f0e8212 */ /* 0x000fc800078e3cff */
[----:B------:R-:W-:-:S05]  /*49fa0*/  @!P0 LOP3.LUT R15, R15, R14, RZ, 0x3c, !PT ;  /* 0x0000000e0f0f8212 */ /* 0x000fca00078e3cff */
[----:B------:R-:W2:Y:S04]  /*49fb0*/  @!P0 LDG.E.U8 R5, desc[UR42][R14.64] ;  /* 0x0000002a0e058981 */ /* 0x000ea8000c1e1100 */
[----:B---3--:R0:W-:Y:S04]  /*49fc0*/  STL [R1+0x6c], R6 ;  /* 0x00006c0601007387 */ /* 0x0081e80000100800 */
[----:B0-----:R-:W3:Y:S04]  /*49fd0*/  LDL R6, [R1+0x3540] ;  /* 0x0035400001067983 */ /* 0x001ee80000100800 */
        /* <DEDUP_REMOVED lines=10> */
[----:B--2---:R-:W-:Y:S04]  /*4a080*/  STL [R1+0x60], R0 ;  /* 0x0000600001007387 */ /* 0x004fe80000100800 */
[----:B------:R-:W2:Y:S01]  /*4a090*/  LDL R15, [R1+0x34e4] ;  /* 0x0034e400010f7983 */ /* 0x000ea20000100800 */
[----:B------:R-:W-:Y:S01]  /*4a0a0*/  @!P0 IMAD.MOV.U32 R14, RZ, RZ, R29 ;  /* 0x000000ffff0e8224 */ /* 0x000fe200078e001d */
[----:B------:R-:W-:Y:S02]  /*4a0b0*/  PRMT R26, RZ, 0x7610, R26 ;  /* 0x00007610ff1a7816 */ /* 0x000fe4000000001a */
[----:B------:R-:W-:Y:S01]  /*4a0c0*/  PRMT R4, RZ, 0x7610, R4 ;  /* 0x00007610ff047816 */ /* 0x000fe20000000004 */
[----:B------:R-:W3:Y:S04]  /*4a0d0*/  LDL R29, [R1+0x3524] ;  /* 0x00352400011d7983 */ /* 0x000ee80000100800 */
[----:B--2---:R5:W2:Y:S04]  /*4a0e0*/  @!P0 LDG.E.U8 R28, desc[UR42][R14.64] ;  /* 0x0000002a0e1c8981 */ /* 0x004aa8000c1e1100 */
[----:B------:R-:W2:Y:S01]  /*4a0f0*/  LDL R15, [R1+0x34f4] ;  /* 0x0034f400010f7983 */ /* 0x000ea20000100800 */
[----:B-----5:R-:W-:-:S05]  /*4a100*/  @!P0 IMAD.MOV.U32 R14, RZ, RZ, R27 ;  /* 0x000000ffff0e8224 */ /* 0x020fca00078e001b */
[----:B--2---:R3:W2:Y:S04]  /*4a110*/  @!P0 LDG.E.U8 R26, desc[UR42][R14.64] ;  /* 0x0000002a0e1a8981 */ /* 0x0046a8000c1e1100 */
[----:B------:R0:W-:Y:S04]  /*4a120*/  STL [R1+0x5c], R28 ;  /* 0x00005c1c01007387 */ /* 0x0001e80000100800 */
[----:B------:R-:W5:Y:S01]  /*4a130*/  LDL R27, [R1+0x3534] ;  /* 0x00353400011b7983 */ /* 0x000f620000100800 */
[----:B---3--:R-:W-:Y:S02]  /*4a140*/  @!P0 IMAD.MOV.U32 R14, RZ, RZ, R6 ;  /* 0x000000ffff0e8224 */ /* 0x008fe400078e0006 */
[----:B------:R-:W-:Y:S01]  /*4a150*/  @!P0 IMAD.MOV.U32 R15, RZ, RZ, R24 ;  /* 0x000000ffff0f8224 */ /* 0x000fe200078e0018 */
[----:B0-----:R-:W3:Y:S04]  /*4a160*/  LDL R28, [R1+0x3560] ;  /* 0x00356000011c7983 */ /* 0x001ee80000100800 */
[----:B------:R0:W3:Y:S04]  /*4a170*/  @!P0 LDG.E.U8 R4, desc[UR42][R14.64] ;  /* 0x0000002a0e048981 */ /* 0x0000e8000c1e1100 */
[----:B--2---:R1:W-:Y:S04]  /*4a180*/  STL [R1+0x58], R26 ;  /* 0x0000581a01007387 */ /* 0x0043e80000100800 */
[----:B------:R-:W0:Y:S04]  /*4a190*/  LDL R14, [R1+0x3514] ;  /* 0x00351400010e7983 */ /* 0x000e280000100800 */
[----:B------:R-:W0:Y:S01]  /*4a1a0*/  LDL R15, [R1+0x3550] ;  /* 0x00355000010f7983 */ /* 0x000e220000100800 */
[----:B------:R-:W-:-:S02]  /*4a1b0*/  PRMT R23, RZ, 0x7610, R23 ;  /* 0x00007610ff177816 */ /* 0x000fc40000000017 */
[----:B------:R-:W-:Y:S01]  /*4a1c0*/  PRMT R8, RZ, 0x7610, R8 ;  /* 0x00007610ff087816 */ /* 0x000fe20000000008 */
[----:B-1----:R-:W2:Y:S04]  /*4a1d0*/  LDL R26, [R1+0x3570] ;  /* 0x00357000011a7983 */ /* 0x002ea80000100800 */
[----:B------:R-:W2:Y:S04]  /*4a1e0*/  LDL R24, [R1+0x3544] ;  /* 0x0035440001187983 */ /* 0x000ea80000100800 */
[----:B------:R-:W2:Y:S01]  /*4a1f0*/  LDL R6, [R1+0x3580] ;  /* 0x0035800001067983 */ /* 0x000ea20000100800 */
[----:B0-----:R-:W-:-:S04]  /*4a200*/  @!P0 LOP3.LUT R15, R15, R14, RZ, 0x3c, !PT ;  /* 0x0000000e0f0f8212 */ /* 0x001fc800078e3cff */
[----:B------:R-:W-:-:S04]  /*4a210*/  @!P0 LOP3.LUT R14, R15, R14, RZ, 0x3c, !PT ;  /* 0x0000000e0f0e8212 */ /* 0x000fc800078e3cff */
[----:B------:R-:W-:-:S05]  /*4a220*/  @!P0 LOP3.LUT R15, R15, R14, RZ, 0x3c, !PT ;  /* 0x0000000e0f0f8212 */ /* 0x000fca00078e3cff */
[----:B------:R3:W4:Y:S02]  /*4a230*/  @!P0 LDG.E.U8 R23, desc[UR42][R14.64] ;  /* 0x0000002a0e178981 */ /* 0x000724000c1e1100 */
[----:B---3--:R-:W-:Y:S02]  /*4a240*/  @!P0 IMAD.MOV.U32 R14, RZ, RZ, R28 ;  /* 0x000000ffff0e8224 */ /* 0x008fe400078e001c */
[----:B------:R-:W-:Y:S01]  /*4a250*/  @!P0 IMAD.MOV.U32 R15, RZ, RZ, R29 ;  /* 0x000000ffff0f8224 */ /* 0x000fe200078e001d */
[----:B------:R0:W-:Y:S04]  /*4a260*/  STL [R1+0x55c4], R4 ;  /* 0x0055c40401007387 */ /* 0x0001e80000100800 */
[----:B------:R2:W3:Y:S01]  /*4a270*/  @!P0 LDG.E.U8 R8, desc[UR42][R14.64] ;  /* 0x0000002a0e088981 */ /* 0x0004e2000c1e1100 */
[----:B------:R-:W-:-:S02]  /*4a280*/  PRMT R25, RZ, 0x7610, R25 ;  /* 0x00007610ff197816 */ /* 0x000fc40000000019 */
[----:B------:R-:W-:Y:S01]  /*4a290*/  PRMT R10, RZ, 0x7610, R10 ;  /* 0x00007610ff0a7816 */ /* 0x000fe2000000000a */
[----:B------:R-:W-:Y:S01]  /*4a2a0*/  LDS.U8 R28, [R5+UR6+0x2200] ;  /* 0x00220006051c7984 */ /* 0x000fe20008000000 */
[----:B--2---:R-:W-:Y:S02]  /*4a2b0*/  @!P0 IMAD.MOV.U32 R14, RZ, RZ, R26 ;  /* 0x000000ffff0e8224 */ /* 0x004fe400078e001a */
[----:B-----5:R-:W-:-:S05]  /*4a2c0*/  @!P0 IMAD.MOV.U32 R15, RZ, RZ, R27 ;  /* 0x000000ffff0f8224 */ /* 0x020fca00078e001b */
[----:B------:R1:W2:Y:S02]  /*4a2d0*/  @!P0 LDG.E.U8 R25, desc[UR42][R14.64] ;  /* 0x0000002a0e198981 */ /* 0x0002a4000c1e1100 */
[----:B-1----:R-:W-:Y:S02]  /*4a2e0*/  @!P0 IMAD.MOV.U32 R14, RZ, RZ, R6 ;  /* 0x000000ffff0e8224 */ /* 0x002fe400078e0006 */
[----:B------:R-:W-:-:S05]  /*4a2f0*/  @!P0 IMAD.MOV.U32 R15, RZ, RZ, R24 ;  /* 0x000000ffff0f8224 */ /* 0x000fca00078e0018 */
[----:B------:R-:W5:Y:S04]  /*4a300*/  @!P0 LDG.E.U8 R10, desc[UR42][R14.64] ;  /* 0x0000002a0e0a8981 */ /* 0x000f68000c1e1100 */
[----:B----4-:R1:W-:Y:S04]  /*4a310*/  STL [R1+0x50], R23 ;  /* 0x0000501701007387 */ /* 0x0103e80000100800 */
[----:B0-----:R-:W4:Y:S04]  /*4a320*/  LDL R4, [R1+0x3590] ;  /* 0x0035900001047983 */ /* 0x001f280000100800 */
[----:B-1----:R-:W4:Y:S04]  /*4a330*/  LDL R23, [R1+0x3554] ;  /* 0x0035540001177983 */ /* 0x002f280000100800 */
[----:B---3--:R0:W-:Y:S04]  /*4a340*/  STL [R1+0x55c8], R8 ;  /* 0x0055c80801007387 */ /* 0x0081e80000100800 */
[----:B------:R-:W3:Y:S04]  /*4a350*/  LDL R27, [R1+0x3564] ;  /* 0x00356400011b7983 */ /* 0x000ee80000100800 */
[----:B------:R-:W3:Y:S01]  /*4a360*/  LDL R26, [R1+0x35a0] ;  /* 0x0035a000011a7983 */ /* 0x000ee20000100800 */
[----:B------:R-:W-:-:S02]  /*4a370*/  PRMT R11, RZ, 0x7610, R11 ;  /* 0x00007610ff0b7816 */ /* 0x000fc4000000000b */
[----:B------:R-:W-:Y:S01]  /*4a380*/  PRMT R12, RZ, 0x7610, R12 ;  /* 0x00007610ff0c7816 */ /* 0x000fe2000000000c */
[----:B0-----:R-:W3:Y:S04]  /*4a390*/  LDL R8, [R1+0x3574] ;  /* 0x0035740001087983 */ /* 0x001ee80000100800 */
[----:B------:R-:W3:Y:S04]  /*4a3a0*/  LDL R6, [R1+0x35b0] ;  /* 0x0035b00001067983 */ /* 0x000ee80000100800 */
[----:B-----5:R-:W-:Y:S04]  /*4a3b0*/  STL [R1+0x55cc], R10 ;  /* 0x0055cc0a01007387 */ /* 0x020fe80000100800 */
[----:B--2---:R0:W-:Y:S04]  /*4a3c0*/  STL [R1+0x44], R25 ;  /* 0x0000441901007387 */ /* 0x0041e80000100800 */
[----:B------:R-:W2:Y:S04]  /*4a3d0*/  LDL R24, [R1+0x35c0] ;  /* 0x0035c00001187983 */ /* 0x000ea80000100800 */
[----:B0-----:R-:W5:Y:S01]  /*4a3e0*/  LDL R25, [R1+0x3584] ;  /* 0x0035840001197983 */ /* 0x001f620000100800 */
[----:B----4-:R-:W-:-:S03]  /*4a3f0*/  @!P0 IMAD.MOV.U32 R14, RZ, RZ, R4 ;  /* 0x000000ffff0e8224 */ /* 0x010fc600078e0004 */
[----:B------:R-:W4:Y:S01]  /*4a400*/  LDL R4, [R1+0x35d0] ;  /* 0x0035d00001047983 */ /* 0x000f220000100800 */
[----:B------:R-:W-:-:S03]  /*4a410*/  @!P0 IMAD.MOV.U32 R15, RZ, RZ, R23 ;  /* 0x000000ffff0f8224 */ /* 0x000fc600078e0017 */
[----:B------:R-:W4:Y:S04]  /*4a420*/  LDL R23, [R1+0x3594] ;  /* 0x0035940001177983 */ /* 0x000f280000100800 */
[----:B------:R3:W4:Y:S02]  /*4a430*/  @!P0 LDG.E.U8 R11, desc[UR42][R14.64] ;  /* 0x0000002a0e0b8981 */ /* 0x000724000c1e1100 */
[----:B---3--:R-:W-:Y:S02]  /*4a440*/  @!P0 IMAD.MOV.U32 R14, RZ, RZ, R26 ;  /* 0x000000ffff0e8224 */ /* 0x008fe400078e001a */
[----:B------:R-:W-:-:S05]  /*4a450*/  @!P0 IMAD.MOV.U32 R15, RZ, RZ, R27 ;  /* 0x000000ffff0f8224 */ /* 0x000fca00078e001b */
[----:B------:R0:W3:Y:S01]  /*4a460*/  @!P0 LDG.E.U8 R12, desc[UR42][R14.64] ;  /* 0x0000002a0e0c8981 */ /* 0x0000e2000c1e1100 */
[----:B------:R-:W-:Y:S02]  /*4a470*/  PRMT R16, RZ, 0x7610, R16 ;  /* 0x00007610ff107816 */ /* 0x000fe40000000010 */
[----:B------:R-:W-:Y:S01]  /*4a480*/  PRMT R3, RZ, 0x7610, R3 ;  /* 0x00007610ff037816 */ /* 0x000fe20000000003 */
[----:B0-----:R-:W-:Y:S02]  /*4a490*/  @!P0 IMAD.MOV.U32 R14, RZ, RZ, R6 ;  /* 0x000000ffff0e8224 */ /* 0x001fe400078e0006 */
[----:B------:R-:W-:-:S05]  /*4a4a0*/  @!P0 IMAD.MOV.U32 R15, RZ, RZ, R8 ;  /* 0x000000ffff0f8224 */ /* 0x000fca00078e0008 */
[----:B------:R2:W3:Y:S02]  /*4a4b0*/  @!P0 LDG.E.U8 R16, desc[UR42][R14.64] ;  /* 0x0000002a0e108981 */ /* 0x0004e4000c1e1100 */
[----:B--2---:R-:W-:Y:S02]  /*4a4c0*/  @!P0 IMAD.MOV.U32 R14, RZ, RZ, R24 ;  /* 0x000000ffff0e8224 */ /* 0x004fe400078e0018 */
[----:B-----5:R-:W-:-:S05]  /*4a4d0*/  @!P0 IMAD.MOV.U32 R15, RZ, RZ, R25 ;  /* 0x000000ffff0f8224 */ /* 0x020fca00078e0019 */
[----:B------:R0:W2:Y:S04]  /*4a4e0*/  @!P0 LDG.E.U8 R3, desc[UR42][R14.64] ;  /* 0x0000002a0e038981 */ /* 0x0000a8000c1e1100 */
[----:B----4-:R1:W-:Y:S04]  /*4a4f0*/  STL [R1+0x55d8], R11 ;  /* 0x0055d80b01007387 */ /* 0x0103e80000100800 */
[----:B------:R-:W4:Y:S04]  /*4a500*/  LDL R10, [R1+0x35e0] ;  /* 0x0035e000010a7983 */ /* 0x000f280000100800 */
[----:B-1----:R-:W5:Y:S04]  /*4a510*/  LDL R11, [R1+0x35a4] ;  /* 0x0035a400010b7983 */ /* 0x002f680000100800 */
[----:B---3--:R-:W-:Y:S04]  /*4a520*/  STL [R1+0x55dc], R12 ;  /* 0x0055dc0c01007387 */ /* 0x008fe80000100800 */
[----:B------:R-:W3:Y:S04]  /*4a530*/  LDL R8, [R1+0x35b4] ;  /* 0x0035b40001087983 */ /* 0x000ee80000100800 */
[----:B------:R-:W3:Y:S01]  /*4a540*/  LDL R6, [R1+0x35f0] ;  /* 0x0035f00001067983 */ /* 0x000ee20000100800 */
[----:B------:R-:W-:Y:S01]  /*4a550*/  PRMT R7, RZ, 0x7610, R7 ;  /* 0x00007610ff077816 */ /* 0x000fe20000000007 */
[----:B0-----:R-:W-:-:S02]  /*4a560*/  @!P0 IMAD.MOV.U32 R14, RZ, RZ, R4 ;  /* 0x000000ffff0e8224 */ /* 0x001fc400078e0004 */
[----:B------:R-:W-:-:S05]  /*4a570*/  @!P0 IMAD.MOV.U32 R15, RZ, RZ, R23 ;  /* 0x000000ffff0f8224 */ /* 0x000fca00078e0017 */
[----:B------:R4:W3:Y:S01]  /*4a580*/  @!P0 LDG.E.U8 R7, desc[UR42][R14.64] ;  /* 0x0000002a0e078981 */ /* 0x0008e2000c1e1100 */
[----:B------:R-:W-:Y:S02]  /*4a590*/  PRMT R9, RZ, 0x7610, R9 ;  /* 0x00007610ff097816 */ /* 0x000fe40000000009 */
[----:B------:R-:W-:Y:S01]  /*4a5a0*/  PRMT R2, RZ, 0x7610, R2 ;  /* 0x00007610ff027816 */ /* 0x000fe20000000002 */
[----:B------:R-:W-:Y:S04]  /*4a5b0*/  STL [R1+0x55e0], R16 ;  /* 0x0055e01001007387 */ /* 0x000fe80000100800 */
[----:B--2---:R0:W-:Y:S04]  /*4a5c0*/  STL [R1+0x55e4], R3 ;  /* 0x0055e40301007387 */ /* 0x0041e80000100800 */
[----:B------:R-:W2:Y:S04]  /*4a5d0*/  LDL R4, [R1+0x35c4] ;  /* 0x0035c40001047983 */ /* 0x000ea80000100800 */
[----:B0-----:R-:W2:Y:S01]  /*4a5e0*/  LDL R3, [R1+0x3600] ;  /* 0x0036000001037983 */ /* 0x001ea20000100800 */
[----:B----4-:R-:W-:-:S02]  /*4a5f0*/  @!P0 IMAD.MOV.U32 R14, RZ, RZ, R10 ;  /* 0x000000ffff0e8224 */ /* 0x010fc400078e000a */
[----:B-----5:R-:W-:-:S05]  /*4a600*/  @!P0 IMAD.MOV.U32 R15, RZ, RZ, R11 ;  /* 0x000000ffff0f8224 */ /* 0x020fca00078e000b */
[----:B------:R3:W4:Y:S02]  /*4a610*/  @!P0 LDG.E.U8 R9, desc[UR42][R14.64] ;  /* 0x0000002a0e098981 */ /* 0x000724000c1e1100 */
[----:B---3--:R-:W-:Y:S02]  /*4a620*/  @!P0 IMAD.MOV.U32 R14, RZ, RZ, R6 ;  /* 0x000000ffff0e8224 */ /* 0x008fe400078e0006 */
[----:B------:R-:W-:-:S05]  /*4a630*/  @!P0 IMAD.MOV.U32 R15, RZ, RZ, R8 ;  /* 0x000000ffff0f8224 */ /* 0x000fca00078e0008 */
[----:B------:R2:W3:Y:S04]  /*4a640*/  @!P0 LDG.E.U8 R2, desc[UR42][R14.64] ;  /* 0x0000002a0e028981 */ /* 0x0004e8000c1e1100 */
[----:B------:R-:W-:Y:S04]  /*4a650*/  STL [R1+0x55e8], R7 ;  /* 0x0055e80701007387 */ /* 0x000fe80000100800 */
[----:B------:R-:W5:Y:S04]  /*4a660*/  LDL R23, [R1+0x35d4] ;  /* 0x0035d40001177983 */ /* 0x000f680000100800 */
[----:B------:R-:W5:Y:S04]  /*4a670*/  LDL R16, [R1+0x3610] ;  /* 0x0036100001107983 */ /* 0x000f680000100800 */
[----:B------:R-:W5:Y:S04]  /*4a680*/  LDL R12, [R1+0x35e4] ;  /* 0x0035e400010c7983 */ /* 0x000f680000100800 */
[----:B------:R-:W5:Y:S04]  /*4a690*/  LDL R11, [R1+0x3620] ;  /* 0x00362000010b7983 */ /* 0x000f680000100800 */
[----:B------:R-:W5:Y:S01]  /*4a6a0*/  LDL R10, [R1+0x35f4] ;  /* 0x0035f400010a7983 */ /* 0x000f620000100800 */
[----:B--2---:R-:W-:-:S02]  /*4a6b0*/  @!P0 IMAD.MOV.U32 R15, RZ, RZ, R4 ;  /* 0x000000ffff0f8224 */ /* 0x004fc400078e0004 */
[----:B------:R-:W-:Y:S01]  /*4a6c0*/  @!P0 IMAD.MOV.U32 R14, RZ, RZ, R3 ;  /* 0x000000ffff0e8224 */ /* 0x000fe200078e0003 */
[----:B------:R-:W-:-:S06]  /*4a6d0*/  PRMT R13, RZ, 0x7610, R13 ;  /* 0x00007610ff0d7816 */ /* 0x000fcc000000000d */
[----:B------:R5:W2:Y:S04]  /*4a6e0*/  @!P0 LDG.E.U8 R13, desc[UR42][R14.64] ;  /* 0x0000002a0e0d8981 */ /* 0x000aa8000c1e1100 */
[----:B----4-:R0:W-:Y:S04]  /*4a6f0*/  STL [R1+0x1c], R9 ;  /* 0x00001c0901007387 */ /* 0x0101e80000100800 */
[----:B0-----:R-:W4:Y:S04]  /*4a700*/  LDL R9, [R1+0x3630] ;  /* 0x0036300001097983 */ /* 0x001f280000100800 */
[----:B---3--:R0:W-:Y:S04]  /*4a710*/  STL [R1+0x55ec], R2 ;  /* 0x0055ec0201007387 */ /* 0x0081e80000100800 */
[----:B------:R-:W3:Y:S04]  /*4a720*/  LDL R8, [R1+0x3604] ;  /* 0x0036040001087983 */ /* 0x000ee80000100800 */
[----:B------:R-:W3:Y:S04]  /*4a730*/  LDL R7, [R1+0x3638] ;  /* 0x0036380001077983 */ /* 0x000ee80000100800 */
[----:B------:R-:W3:Y:S04]  /*4a740*/  LDL R6, [R1+0x3614] ;  /* 0x0036140001067983 */ /* 0x000ee80000100800 */
[----:B------:R-:W3:Y:S04]  /*4a750*/  LDL R4, [R1+0x3640] ;  /* 0x0036400001047983 */ /* 0x000ee80000100800 */
[----:B------:R-:W3:Y:S04]  /*4a760*/  LDL R3, [R1+0x3624] ;  /* 0x0036240001037983 */ /* 0x000ee80000100800 */
[----:B0-----:R-:W3:Y:S01]  /*4a770*/  LDL R2, [R1+0x3648] ;  /* 0x0036480001027983 */ /* 0x001ee20000100800 */
[----:B------:R-:W-:Y:S01]  /*4a780*/  PRMT R17, RZ, 0x7610, R17 ;  /* 0x00007610ff117816 */ /* 0x000fe20000000011 */
[----:B-----5:R-:W-:-:S02]  /*4a790*/  @!P0 IMAD.MOV.U32 R14, RZ, RZ, R16 ;  /* 0x000000ffff0e8224 */ /* 0x020fc400078e0010 */
[----:B------:R-:W-:Y:S01]  /*4a7a0*/  @!P0 IMAD.MOV.U32 R15, RZ, RZ, R23 ;  /* 0x000000ffff0f8224 */ /* 0x000fe200078e0017 */
[----:B------:R-:W-:-:S04]  /*4a7b0*/  PRMT R18, RZ, 0x7610, R18 ;  /* 0x00007610ff127816 */ /* 0x000fc80000000012 */
[----:B------:R0:W5:Y:S01]  /*4a7c0*/  @!P0 LDG.E.U8 R17, desc[UR42][R14.64] ;  /* 0x0000002a0e118981 */ /* 0x000162000c1e1100 */
[----:B------:R-:W-:Y:S01]  /*4a7d0*/  PRMT R19, RZ, 0x7610, R19 ;  /* 0x00007610ff137816 */ /* 0x000fe20000000013 */
[----:B0-----:R-:W-:Y:S02]  /*4a7e0*/  @!P0 IMAD.MOV.U32 R14, RZ, RZ, R11 ;  /* 0x000000ffff0e8224 */ /* 0x001fe400078e000b */
[----:B------:R-:W-:-:S05]  /*4a7f0*/  @!P0 IMAD.MOV.U32 R15, RZ, RZ, R12 ;  /* 0x000000ffff0f8224 */ /* 0x000fca00078e000c */
[----:B------:R0:W5:Y:S01]  /*4a800*/  @!P0 LDG.E.U8 R18, desc[UR42][R14.64] ;  /* 0x0000002a0e128981 */ /* 0x000162000c1e1100 */
[----:B------:R-:W-:Y:S01]  /*4a810*/  PRMT R20, RZ, 0x7610, R20 ;  /* 0x00007610ff147816 */ /* 0x000fe20000000014 */
[----:B0-----:R-:W-:Y:S01]  /*4a820*/  @!P0 IMAD.MOV.U32 R15, RZ, RZ, R10 ;  /* 0x000000ffff0f8224 */ /* 0x001fe200078e000a */
[----:B------:R-:W-:Y:S01]  /*4a830*/  PRMT R22, RZ, 0x7610, R22 ;  /* 0x00007610ff167816 */ /* 0x000fe20000000016 */
[----:B--2---:R-:W-:Y:S01]  /*4a840*/  STL [R1+0x55f0], R13 ;  /* 0x0055f00d01007387 */ /* 0x004fe20000100800 */
[----:B----4-:R-:W-:-:S05]  /*4a850*/  @!P0 IMAD.MOV.U32 R14, RZ, RZ, R9 ;  /* 0x000000ffff0e8224 */ /* 0x010fca00078e0009 */
[----:B------:R3:W2:Y:S02]  /*4a860*/  @!P0 LDG.E.U8 R19, desc[UR42][R14.64] ;  /* 0x0000002a0e138981 */ /* 0x0006a4000c1e1100 */
[----:B---3--:R-:W-:Y:S02]  /*4a870*/  @!P0 IMAD.MOV.U32 R14, RZ, RZ, R7 ;  /* 0x000000ffff0e8224 */ /* 0x008fe400078e0007 */
[----:B------:R-:W-:-:S05]  /*4a880*/  @!P0 IMAD.MOV.U32 R15, RZ, RZ, R8 ;  /* 0x000000ffff0f8224 */ /* 0x000fca00078e0008 */
[----:B------:R0:W3:Y:S02]  /*4a890*/  @!P0 LDG.E.U8 R20, desc[UR42][R14.64] ;  /* 0x0000002a0e148981 */ /* 0x0000e4000c1e1100 */
[----:B0-----:R-:W-:Y:S02]  /*4a8a0*/  @!P0 IMAD.MOV.U32 R14, RZ, RZ, R4 ;  /* 0x000000ffff0e8224 */ /* 0x001fe400078e0004 */
[----:B------:R-:W-:Y:S01]  /*4a8b0*/  @!P0 IMAD.MOV.U32 R15, RZ, RZ, R6 ;  /* 0x000000ffff0f8224 */ /* 0x000fe200078e0006 */
[----:B------:R-:W0:Y:S04]  /*4a8c0*/  LDS.U8 R4, [R5+UR6] ;  /* 0x0000000605047984 */ /* 0x000e280008000000 */
[----:B------:R1:W4:Y:S02]  /*4a8d0*/  @!P0 LDG.E.U8 R22, desc[UR42][R14.64] ;  /* 0x0000002a0e168981 */ /* 0x000324000c1e1100 */
[----:B-1----:R-:W-:-:S02]  /*4a8e0*/  @!P0 IMAD.MOV.U32 R15, RZ, RZ, R3 ;  /* 0x000000ffff0f8224 */ /* 0x002fc400078e0003 */
[----:B------:R-:W-:Y:S01]  /*4a8f0*/  @!P0 IMAD.MOV.U32 R14, RZ, RZ, R2 ;  /* 0x000000ffff0e8224 */ /* 0x000fe200078e0002 */
[----:B------:R-:W1:Y:S04]  /*4a900*/  LDS.U8 R3, [R5+UR6+0x208] ;  /* 0x0002080605037984 */ /* 0x000e680008000000 */
[----:B------:R-:W5:Y:S04]  /*4a910*/  LDS.U8 R2, [R5+UR6+0x8] ;  /* 0x0000080605027984 */ /* 0x000f680008000000 */
[----:B0-----:R-:W-:Y:S04]  /*4a920*/  STL [R1+0x18], R4 ;  /* 0x0000180401007387 */ /* 0x001fe80000100800 */
[----:B------:R-:W0:Y:S04]  /*4a930*/  LDS.U8 R4, [R5+UR6+0x200] ;  /* 0x0002000605047984 */ /* 0x000e280008000000 */
[----:B-1----:R-:W-:Y:S04]  /*4a940*/  STL [R1+0x14], R3 ;  /* 0x0000140301007387 */ /* 0x002fe80000100800 */
[----:B------:R-:W1:Y:S04]  /*4a950*/  LDS.U8 R3, [R5+UR6+0x2000] ;  /* 0x0020000605037984 */ /* 0x000e680008000000 */
[----:B-----5:R-:W-:Y:S04]  /*4a960*/  STL [R1+0x10], R2 ;  /* 0x0000100201007387 */ /* 0x020fe80000100800 */
[----:B------:R-:W5:Y:S04]  /*4a970*/  LDS.U8 R2, [R5+UR6+0x2208] ;  /* 0x0022080605027984 */ /* 0x000f680008000000 */
[----:B0-----:R-:W-:Y:S04]  /*4a980*/  STL [R1+0x8], R4 ;  /* 0x0000080401007387 */ /* 0x001fe80000100800 */
[----:B------:R-:W-:Y:S04]  /*4a990*/  LDS.U8 R4, [R5+UR6+0x4008] ;  /* 0x0040080605047984 */ /* 0x000fe80008000000 */
[----:B-1----:R-:W-:Y:S04]  /*4a9a0*/  STL [R1+0x4], R3 ;  /* 0x0000040301007387 */ /* 0x002fe80000100800 */
[----:B------:R-:W0:Y:S04]  /*4a9b0*/  LDS.U8 R3, [R5+UR6+0x4000] ;  /* 0x0040000605037984 */ /* 0x000e280008000000 */
[----:B-----5:R-:W-:Y:S04]  /*4a9c0*/  STL [R1], R2 ;  /* 0x0000000201007387 */ /* 0x020fe80000100800 */
[----:B------:R-:W1:Y:S04]  /*4a9d0*/  LDS.U8 R2, [R5+UR6+0x4208] ;  /* 0x0042080605027984 */ /* 0x000e680008000000 */
[----:B0-----:R-:W-:Y:S04]  /*4a9e0*/  STL [R1+0xa78], R3 ;  /* 0x000a780301007387 */ /* 0x001fe80000100800 */
[----:B------:R-:W0:Y:S04]  /*4a9f0*/  LDS.U8 R3, [R5+UR6+0x4200] ;  /* 0x0042000605037984 */ /* 0x000e280008000000 */
[----:B-1----:R-:W-:Y:S04]  /*4aa00*/  STL [R1+0xa74], R2 ;  /* 0x000a740201007387 */ /* 0x002fe80000100800 */
[----:B------:R-:W1:Y:S04]  /*4aa10*/  LDS.U8 R2, [R5+UR6+0x6000] ;  /* 0x0060000605027984 */ /* 0x000e680008000000 */
[----:B------:R-:W-:Y:S04]  /*4aa20*/  STL [R1+0xa80], R4 ;  /* 0x000a800401007387 */ /* 0x000fe80000100800 */
        /* <DEDUP_REMOVED lines=226> */
[----:B------:R-:W1:Y:S01]  /*4b850*/  LDS.U8 R2, [R5+UR6+0xe380] ;  /* 0x00e3800605027984 */ /* 0x000e620008000000 */
[----:B------:R-:W-:-:S03]  /*4b860*/  LOP3.LUT R29, R5, 0x410, RZ, 0x3c, !PT ;  /* 0x00000410051d7812 */ /* 0x000fc600078e3cff */
[----:B-----5:R-:W-:Y:S04]  /*4b870*/  STL [R1+0x1454], R4 ;  /* 0x0014540401007387 */ /* 0x020fe80000100800 */
[----:B------:R-:W5:Y:S04]  /*4b880*/  LDS.U8 R4, [R5+UR6+0xe188] ;  /* 0x00e1880605047984 */ /* 0x000f680008000000 */
[----:B0-----:R-:W-:Y:S04]  /*4b890*/  STL [R1+0x1450], R3 ;  /* 0x0014500301007387 */ /* 0x001fe80000100800 */
[----:B------:R-:W0:Y:S04]  /*4b8a0*/  LDS.U8 R3, [R29+UR6] ;  /* 0x000000061d037984 */ /* 0x000e280008000000 */
        /* <DEDUP_REMOVED lines=256> */
[----:B------:R-:W-:Y:S01]  /*4c8b0*/  LDS.U8 R4, [R27+UR6+0x2000] ;  /* 0x002000061b047984 */ /* 0x000fe20008000000 */
[C---:B------:R-:W-:Y:S02]  /*4c8c0*/  LOP3.LUT R25, R5.reuse, 0x430, RZ, 0x3c, !PT ;  /* 0x0000043005197812 */ /* 0x040fe400078e3cff */
[C---:B------:R-:W-:Y:S01]  /*4c8d0*/  LOP3.LUT R26, R5.reuse, 0x40, RZ, 0x3c, !PT ;  /* 0x00000040051a7812 */ /* 0x040fe200078e3cff */
[----:B------:R-:W-:Y:S04]  /*4c8e0*/  LDS.U8 R29, [R27+UR6+0x208] ;  /* 0x000208061b1d7984 */ /* 0x000fe80008000000 */
[----:B0-----:R-:W-:Y:S04]  /*4c8f0*/  STL [R1+0x3818], R3 ;  /* 0x0038180301007387 */ /* 0x001fe80000100800 */
[----:B------:R-:W0:Y:S04]  /*4c900*/  LDS.U8 R3, [R27+UR6+0x8] ;  /* 0x000008061b037984 */ /* 0x000e280008000000 */
[----:B-1----:R-:W-:Y:S04]  /*4c910*/  STL [R1+0x380c], R2 ;  /* 0x00380c0201007387 */ /* 0x002fe80000100800 */
        /* <DEDUP_REMOVED lines=504> */
[----:B------:R-:W-:Y:S01]  /*4e8a0*/  LDS.U8 R4, [R26+UR6+0x2000] ;  /* 0x002000061a047984 */ /* 0x000fe20008000000 */
[----:B------:R-:W-:-:S02]  /*4e8b0*/  LOP3.LUT R24, R5, 0x450, RZ, 0x3c, !PT ;  /* 0x0000045005187812 */ /* 0x000fc400078e3cff */
[----:B------:R-:W-:Y:S01]  /*4e8c0*/  PRMT R21, RZ, 0x7610, R21 ;  /* 0x00007610ff157816 */ /* 0x000fe20000000015 */
[----:B------:R-:W-:Y:S05]  /*4e8d0*/  LDS.U8 R25, [R26+UR6+0x208] ;  /* 0x000208061a197984 */ /* 0x000fea0008000000 */
[----:B------:R5:W2:Y:S04]  /*4e8e0*/  @!P0 LDG.E.U8 R21, desc[UR42][R14.64] ;  /* 0x0000002a0e158981 */ /* 0x000aa8000c1e1100 */
[----:B0-----:R-:W-:Y:S04]  /*4e8f0*/  STL [R1+0x3838], R3 ;  /* 0x0038380301007387 */ /* 0x001fe80000100800 */
[----:B------:R-:W-:Y:S04]  /*4e900*/  LDS.U8 R3, [R26+UR6+0x200] ;  /* 0x000200061a037984 */ /* 0x000fe80008000000 */
[----:B-1----:R-:W-:Y:S04]  /*4e910*/  STL [R1+0x382c], R2 ;  /* 0x00382c0201007387 */ /* 0x002fe80000100800 */
[----:B------:R-:W0:Y:S01]  /*4e920*/  LDS.U8 R2, [R26+UR6+0x8] ;  /* 0x000008061a027984 */ /* 0x000e220008000000 */
[----:B-----5:R-:W-:-:S02]  /*4e930*/  LOP3.LUT R15, R5, 0x60, RZ, 0x3c, !PT ;  /* 0x00000060050f7812 */ /* 0x020fc400078e3cff */
[----:B------:R-:W-:Y:S01]  /*4e940*/  LOP3.LUT R23, R5, 0x470, RZ, 0x3c, !PT ;  /* 0x0000047005177812 */ /* 0x000fe200078e3cff */
[----:B------:R-:W-:Y:S04]  /*4e950*/  LDS.U8 R14, [R5+UR6+0x2008] ;  /* 0x00200806050e7984 */ /* 0x000fe80008000000 */
[----:B------:R-:W-:Y:S04]  /*4e960*/  LDS.U8 R6, [R23+UR6+0x8380] ;  /* 0x0083800617067984 */ /* 0x000fe80008000000 */
[----:B------:R-:W-:Y:S04]  /*4e970*/  LDS.U8 R5, [R27+UR6] ;  /* 0x000000061b057984 */ /* 0x000fe80008000000 */
[----:B------:R-:W-:Y:S04]  /*4e980*/  LDS.U8 R27, [R26+UR6] ;  /* 0x000000061a1b7984 */ /* 0x000fe80008000000 */
[----:B------:R-:W-:Y:S04]  /*4e990*/  LDS.U8 R8, [R23+UR6+0xa188] ;  /* 0x00a1880617087984 */ /* 0x000fe80008000000 */
[----:B0-----:R-:W-:Y:S04]  /*4e9a0*/  STL [R1+0xf8], R2 ;  /* 0x0000f80201007387 */ /* 0x001fe80000100800 */
[----:B------:R-:W0:Y:S04]  /*4e9b0*/  LDS.U8 R2, [R26+UR6+0x2208] ;  /* 0x002208061a027984 */ /* 0x000e280008000000 */
[----:B------:R-:W-:Y:S04]  /*4e9c0*/  STL [R1+0xf4], R3 ;  /* 0x0000f40301007387 */ /* 0x000fe80000100800 */
        /* <DEDUP_REMOVED lines=500> */
[----:B------:R-:W5:Y:S04]  /*50910*/  LDS.U8 R4, [R15+UR6] ;  /* 0x000000060f047984 */ /* 0x000f680008000000 */
        /* <DEDUP_REMOVED lines=255> */
[----:B------:R-:W1:Y:S04]  /*51910*/  LDS.U8 R3, [R23+UR6] ;  /* 0x0000000617037984 */ /* 0x000e680008000000 */
        /* <DEDUP_REMOVED lines=229> */
[----:B------:R-:W5:Y:S04]  /*52770*/  LDL.LU R13, [R1+0xf0] ;  /* 0x0000f000010d7983 */ /* 0x000f680000300800 */
[----:B------:R-:W2:Y:S04]  /*52780*/  LDS.U8 R4, [R23+UR6+0xa180] ;  /* 0x00a1800617047984 */ /* 0x000ea80008000000 */
[----:B0-----:R0:W-:Y:S04]  /*52790*/  STL [R1+0x1294], R2 ;  /* 0x0012940201007387 */ /* 0x0011e80000100800 */
[----:B0-----:R-:W3:Y:S04]  /*527a0*/  LDL.LU R2, [R1+0x7c] ;  /* 0x00007c0001027983 */ /* 0x001ee80000300800 */
[----:B-1----:R0:W-:Y:S04]  /*527b0*/  STL [R1+0x12a0], R3 ;  /* 0x0012a00301007387 */ /* 0x0021e80000100800 */
[----:B------:R-:W4:Y:S04]  /*527c0*/  LDL.LU R7, [R1+0xe0] ;  /* 0x0000e00001077983 */ /* 0x000f280000300800 */
[----:B0-----:R-:W4:Y:S04]  /*527d0*/  LDL.LU R3, [R1+0x6c] ;  /* 0x00006c0001037983 */ /* 0x001f280000300800 */
[----:B------:R-:W4:Y:S04]  /*527e0*/  LDL.LU R16, [R1+0xd0] ;  /* 0x0000d00001107983 */ /* 0x000f280000300800 */
[----:B------:R-:W4:Y:S04]  /*527f0*/  LDL.LU R12, [R1+0x58] ;  /* 0x00005800010c7983 */ /* 0x000f280000300800 */
[----:B------:R-:W4:Y:S04]  /*52800*/  LDL.LU R11, [R1+0xc0] ;  /* 0x0000c000010b7983 */ /* 0x000f280000300800 */
[----:B------:R-:W4:Y:S04]  /*52810*/  LDL.LU R24, [R1+0x44] ;  /* 0x0000440001187983 */ /* 0x000f280000300800 */
[----:B------:R-:W4:Y:S04]  /*52820*/  LDL.LU R9, [R1+0xb0] ;  /* 0x0000b00001097983 */ /* 0x000f280000300800 */
[----:B------:R-:W-:Y:S04]  /*52830*/  STL [R1+0x129c], R6 ;  /* 0x00129c0601007387 */ /* 0x000fe80000100800 */
[----:B------:R-:W0:Y:S04]  /*52840*/  LDS.U8 R6, [R23+UR6+0xa388] ;  /* 0x00a3880617067984 */ /* 0x000e280008000000 */
[----:B------:R-:W4:Y:S04]  /*52850*/  LDL.LU R26, [R1+0xa0] ;  /* 0x0000a000011a7983 */ /* 0x000f280000300800 */
[----:B--2---:R-:W-:Y:S04]  /*52860*/  STL [R1+0x12a8], R4 ;  /* 0x0012a80401007387 */ /* 0x004fe80000100800 */
[----:B------:R-:W1:Y:S04]  /*52870*/  LDS.U8 R4, [R23+UR6+0xa380] ;  /* 0x00a3800617047984 */ /* 0x000e680008000000 */
[----:B0-----:R-:W-:Y:S04]  /*52880*/  STL [R1+0x12a4], R6 ;  /* 0x0012a40601007387 */ /* 0x001fe80000100800 */
[----:B------:R-:W0:Y:S04]  /*52890*/  LDS.U8 R6, [R23+UR6+0xe380] ;  /* 0x00e3800617067984 */ /* 0x000e280008000000 */
[----:B------:R-:W-:Y:S04]  /*528a0*/  STL [R1+0x12b0], R8 ;  /* 0x0012b00801007387 */ /* 0x000fe80000100800 */
[----:B------:R-:W2:Y:S04]  /*528b0*/  LDS.U8 R8, [R23+UR6+0xc180] ;  /* 0x00c1800617087984 */ /* 0x000ea80008000000 */
[----:B-1----:R-:W-:Y:S04]  /*528c0*/  STL [R1+0x12ac], R4 ;  /* 0x0012ac0401007387 */ /* 0x002fe80000100800 */
[----:B------:R-:W1:Y:S04]  /*528d0*/  LDS.U8 R4, [R23+UR6+0xc388] ;  /* 0x00c3880617047984 */ /* 0x000e680008000000 */
[----:B0-----:R-:W-:Y:S04]  /*528e0*/  STL [R1+0x3878], R6 ;  /* 0x0038780601007387 */ /* 0x001fe80000100800 */
[----:B------:R-:W0:Y:S04]  /*528f0*/  LDS.U8 R6, [R23+UR6+0xc188] ;  /* 0x00c1880617067984 */ /* 0x000e280008000000 */
[----:B--2---:R-:W-:Y:S04]  /*52900*/  STL [R1+0x3860], R8 ;  /* 0x0038600801007387 */ /* 0x004fe80000100800 */
[----:B------:R-:W2:Y:S04]  /*52910*/  LDS.U8 R8, [R23+UR6+0xc380] ;  /* 0x00c3800617087984 */ /* 0x000ea80008000000 */
[----:B-1----:R-:W-:Y:S04]  /*52920*/  STL [R1+0x385c], R4 ;  /* 0x00385c0401007387 */ /* 0x002fe80000100800 */
[----:B------:R-:W1:Y:S04]  /*52930*/  LDS.U8 R4, [R23+UR6+0xe180] ;  /* 0x00e1800617047984 */ /* 0x000e680008000000 */
[----:B0-----:R-:W-:Y:S04]  /*52940*/  STL [R1+0x3868], R6 ;  /* 0x0038680601007387 */ /* 0x001fe80000100800 */
[----:B------:R-:W0:Y:S04]  /*52950*/  LDS.U8 R6, [R23+UR6+0xe388] ;  /* 0x00e3880617067984 */ /* 0x000e280008000000 */
[----:B--2---:R-:W-:Y:S04]  /*52960*/  STL [R1+0x3864], R8 ;  /* 0x0038640801007387 */ /* 0x004fe80000100800 */
[----:B------:R-:W2:Y:S04]  /*52970*/  LDL.LU R15, [R1+0xec] ;  /* 0x0000ec00010f7983 */ /* 0x000ea80000300800 */
[----:B-1----:R-:W-:Y:S04]  /*52980*/  STL [R1+0x3874], R4 ;  /* 0x0038740401007387 */ /* 0x002fe80000100800 */
[----:B------:R1:W1:Y:S04]  /*52990*/  LDS.U8 R4, [R23+UR6+0xe188] ;  /* 0x00e1880617047984 */ /* 0x0002680008000000 */
[----:B0-----:R-:W-:Y:S04]  /*529a0*/  STL [R1+0x3870], R6 ;  /* 0x0038700601007387 */ /* 0x001fe80000100800 */
[----:B-1----:R-:W2:Y:S01]  /*529b0*/  LDL.LU R23, [R1+0x8c] ;  /* 0x00008c0001177983 */ /* 0x002ea20000300800 */
[----:B------:R-:W0:Y:S03]  /*529c0*/  S2R R0, SR_TID.X ;  /* 0x0000000000007919 */ /* 0x000e260000002100 */
[----:B------:R-:W2:Y:S04]  /*529d0*/  LDL.LU R10, [R1+0x78] ;  /* 0x00007800010a7983 */ /* 0x000ea80000300800 */
[----:B------:R1:W-:Y:S04]  /*529e0*/  STL [R1+0x386c], R4 ;  /* 0x00386c0401007387 */ /* 0x0003e80000100800 */
[----:B------:R-:W2:Y:S04]  /*529f0*/  LDL.LU R8, [R1+0xdc] ;  /* 0x0000dc0001087983 */ /* 0x000ea80000300800 */
[----:B-1----:R-:W2:Y:S04]  /*52a00*/  LDL.LU R4, [R1+0x64] ;  /* 0x0000640001047983 */ /* 0x002ea80000300800 */
[----:B------:R-:W2:Y:S01]  /*52a10*/  LDL.LU R6, [R1+0xcc] ;  /* 0x0000cc0001067983 */ /* 0x000ea20000300800 */
[----:B0-----:R-:W-:Y:S01]  /*52a20*/  LOP3.LUT R0, R0, 0x3f, RZ, 0xc0, !PT ;  /* 0x0000003f00007812 */ /* 0x001fe200078ec0ff */
[----:B------:R-:W-:Y:S06]  /*52a30*/  BAR.SYNC.DEFER_BLOCKING 0x0 ;  /* 0x0000000000007b1d */ /* 0x000fec0000010000 */
[----:B-----5:R-:W-:Y:S04]  /*52a40*/  STS.U8 [R0+UR6+0x40], R13 ;  /* 0x0000400d00007988 */ /* 0x020fe80008000006 */
[----:B---3--:R-:W-:Y:S04]  /*52a50*/  STS.U8 [R0+UR6+0x240], R2 ;  /* 0x0002400200007988 */ /* 0x008fe80008000006 */
[----:B----4-:R-:W-:Y:S04]  /*52a60*/  STS.U8 [R0+UR6+0x200], R7 ;  /* 0x0002000700007988 */ /* 0x010fe80008000006 */
[----:B------:R-:W-:Y:S04]  /*52a70*/  STS.U8 [R0+UR6+0x400], R3 ;  /* 0x0004000300007988 */ /* 0x000fe80008000006 */
[----:B------:R-:W-:Y:S04]  /*52a80*/  STS.U8 [R0+UR6+0x440], R16 ;  /* 0x0004401000007988 */ /* 0x000fe80008000006 */
[----:B--2---:R0:W-:Y:S04]  /*52a90*/  STS.U8 [R0+UR6], R23 ;  /* 0x0000001700007988 */ /* 0x0041e80008000006 */
[----:B0-----:R-:W2:Y:S04]  /*52aa0*/  LDL.LU R23, [R1+0xac] ;  /* 0x0000ac0001177983 */ /* 0x001ea80000300800 */
[----:B------:R-:W3:Y:S04]  /*52ab0*/  LDL.LU R13, [R1+0x55f0] ;  /* 0x0055f000010d7983 */ /* 0x000ee80000300800 */
[----:B------:R-:W4:Y:S04]  /*52ac0*/  LDL.LU R2, [R1+0x55ec] ;  /* 0x0055ec0001027983 */ /* 0x000f280000300800 */
[----:B------:R-:W5:Y:S04]  /*52ad0*/  LDL.LU R7, [R1+0x55e8] ;  /* 0x0055e80001077983 */ /* 0x000f680000300800 */
[----:B------:R-:W2:Y:S04]  /*52ae0*/  LDL.LU R3, [R1+0x55e4] ;  /* 0x0055e40001037983 */ /* 0x000ea80000300800 */
[----:B------:R-:W2:Y:S04]  /*52af0*/  LDL.LU R16, [R1+0x55e0] ;  /* 0x0055e00001107983 */ /* 0x000ea80000300800 */
[----:B------:R0:W-:Y:S04]  /*52b00*/  STS.U8 [R0+UR6+0x640], R12 ;  /* 0x0006400c00007988 */ /* 0x0001e80008000006 */
[----:B------:R1:W-:Y:S04]  /*52b10*/  STS.U8 [R0+UR6+0x600], R11 ;  /* 0x0006000b00007988 */ /* 0x0003e80008000006 */
[----:B------:R1:W-:Y:S04]  /*52b20*/  STS.U8 [R0+UR6+0x800], R24 ;  /* 0x0008001800007988 */ /* 0x0003e80008000006 */
[----:B0-----:R-:W3:Y:S04]  /*52b30*/  LDL.LU R12, [R1+0x55dc] ;  /* 0x0055dc00010c7983 */ /* 0x001ee80000300800 */
[----:B-1----:R-:W3:Y:S04]  /*52b40*/  LDL.LU R11, [R1+0x55d8] ;  /* 0x0055d800010b7983 */ /* 0x002ee80000300800 */
[----:B------:R-:W3:Y:S04]  /*52b50*/  LDL.LU R24, [R1+0x84] ;  /* 0x0000840001187983 */ /* 0x000ee80000300800 */
[----:B------:R0:W-:Y:S04]  /*52b60*/  STS.U8 [R0+UR6+0x840], R9 ;  /* 0x0008400900007988 */ /* 0x0001e80008000006 */
[----:B0-----:R-:W3:Y:S04]  /*52b70*/  LDL.LU R9, [R1+0x55d4] ;  /* 0x0055d40001097983 */ /* 0x001ee80000300800 */
[----:B--2---:R0:W-:Y:S04]  /*52b80*/  STS.U8 [R0+UR6+0xa40], R16 ;  /* 0x000a401000007988 */ /* 0x0041e80008000006 */
[----:B0-----:R-:W2:Y:S04]  /*52b90*/  LDL.LU R16, [R1+0x55d0] ;  /* 0x0055d00001107983 */ /* 0x001ea80000300800 */
[----:B------:R0:W-:Y:S04]  /*52ba0*/  STS.U8 [R0+UR6+0xa00], R26 ;  /* 0x000a001a00007988 */ /* 0x0001e80008000006 */
[----:B0-----:R-:W3:Y:S04]  /*52bb0*/  LDL.LU R26, [R1+0xe8] ;  /* 0x0000e800011a7983 */ /* 0x001ee80000300800 */
[----:B--2---:R0:W-:Y:S04]  /*52bc0*/  STS.U8 [R0+UR6+0xc40], R16 ;  /* 0x000c401000007988 */ /* 0x0041e80008000006 */
[----:B0-----:R-:W2:Y:S04]  /*52bd0*/  LDL.LU R16, [R1+0x88] ;  /* 0x0000880001107983 */ /* 0x001ea80000300800 */
[----:B----4-:R0:W-:Y:S04]  /*52be0*/  STS.U8 [R0+UR6+0xc00], R2 ;  /* 0x000c000200007988 */ /* 0x0101e80008000006 */
[----:B------:R-:W-:Y:S04]  /*52bf0*/  STS.U8 [R0+UR6+0xe40], R19 ;  /* 0x000e401300007988 */ /* 0x000fe80008000006 */
[----:B---3--:R1:W-:Y:S01]  /*52c00*/  STS.U8 [R0+UR6+0xe00], R9 ;  /* 0x000e000900007988 */ /* 0x0083e20008000006 */
[----:B0-----:R-:W-:-:S05]  /*52c10*/  LOP3.LUT R2, R0, 0x10, RZ, 0x3c, !PT ;  /* 0x0000001000027812 */ /* 0x001fca00078e3cff */
[----:B------:R-:W-:Y:S04]  /*52c20*/  STS.U8 [R2+UR6+0xc0], R15 ;  /* 0x0000c00f02007988 */ /* 0x000fe80008000006 */
[----:B-1----:R-:W3:Y:S04]  /*52c30*/  LDL.LU R0, [R1+0xbc] ;  /* 0x0000bc0001007983 */ /* 0x002ee80000300800 */
[----:B------:R-:W4:Y:S04]  /*52c40*/  LDL.LU R9, [R1+0xc8] ;  /* 0x0000c80001097983 */ /* 0x000f280000300800 */
[----:B------:R-:W3:Y:S04]  /*52c50*/  LDL.LU R19, [R1+0x50] ;  /* 0x0000500001137983 */ /* 0x000ee80000300800 */
        /* <DEDUP_REMOVED lines=9> */
[----:B------:R0:W-:Y:S04]  /*52cf0*/  STS.U8 [R2+UR6+0x4c0], R6 ;  /* 0x0004c00602007988 */ /* 0x0001e80008000006 */
[----:B0-----:R-:W3:Y:S04]  /*52d00*/  LDL.LU R6, [R1+0x55c0] ;  /* 0x0055c00001067983 */ /* 0x001ee80000300800 */
[----:B------:R-:W-:Y:S04]  /*52d10*/  STS.U8 [R2+UR6+0xac0], R3 ;  /* 0x000ac00302007988 */ /* 0x000fe80008000006 */
[----:B--2---:R0:W-:Y:S04]  /*52d20*/  STS.U8 [R2+UR6+0x6c0], R4 ;  /* 0x0006c00402007988 */ /* 0x0041e80008000006 */
[----:B0-----:R-:W2:Y:S04]  /*52d30*/  LDL.LU R4, [R1+0x55bc] ;  /* 0x0055bc0001047983 */ /* 0x001ea80000300800 */
[----:B------:R0:W-:Y:S04]  /*52d40*/  STS.U8 [R2+UR6+0x880], R10 ;  /* 0x0008800a02007988 */ /* 0x0001e80008000006 */
[----:B0-----:R-:W4:Y:S04]  /*52d50*/  LDL.LU R10, [R1+0x55b8] ;  /* 0x0055b800010a7983 */ /* 0x001f280000300800 */
[----:B------:R-:W5:Y:S04]  /*52d60*/  LDL.LU R3, [R1+0x55b4] ;  /* 0x0055b40001037983 */ /* 0x000f680000300800 */
[----:B------:R0:W-:Y:S04]  /*52d70*/  STS.U8 [R2+UR6+0xc80], R13 ;  /* 0x000c800d02007988 */ /* 0x0001e80008000006 */
[----:B---3--:R1:W-:Y:S04]  /*52d80*/  STS.U8 [R2+UR6+0xcc0], R6 ;  /* 0x000cc00602007988 */ /* 0x0083e80008000006 */
[----:B------:R-:W-:Y:S04]  /*52d90*/  STS.U8 [R2+UR6+0x680], R0 ;  /* 0x0006800002007988 */ /* 0x000fe80008000006 */
[----:B0-----:R-:W3:Y:S04]  /*52da0*/  LDL.LU R13, [R1+0x60] ;  /* 0x00006000010d7983 */ /* 0x001ee80000300800 */
[----:B-1----:R-:W3:Y:S04]  /*52db0*/  LDL.LU R6, [R1+0xd8] ;  /* 0x0000d80001067983 */ /* 0x002ee80000300800 */
[----:B------:R-:W-:Y:S04]  /*52dc0*/  STS.U8 [R2+UR6+0x8c0], R23 ;  /* 0x0008c01702007988 */ /* 0x000fe80008000006 */
[----:B------:R-:W-:Y:S04]  /*52dd0*/  STS.U8 [R2+UR6+0xec0], R20 ;  /* 0x000ec01402007988 */ /* 0x000fe80008000006 */
[----:B--2---:R0:W-:Y:S02]  /*52de0*/  STS.U8 [R2+UR6+0xa80], R4 ;  /* 0x000a800402007988 */ /* 0x0041e40008000006 */
[----:B0-----:R-:W0:Y:S02]  /*52df0*/  S2R R4, SR_TID.X ;  /* 0x0000000000047919 */ /* 0x001e240000002100 */
[----:B----4-:R1:W-:Y:S04]  /*52e00*/  STS.U8 [R2+UR6+0xe80], R10 ;  /* 0x000e800a02007988 */ /* 0x0103e80008000006 */
[----:B-1----:R-:W2:Y:S04]  /*52e10*/  LDL.LU R10, [R1+0xd4] ;  /* 0x0000d400010a7983 */ /* 0x002ea80000300800 */
[----:B------:R-:W4:Y:S04]  /*52e20*/  LDL.LU R2, [R1+0x5c] ;  /* 0x00005c0001027983 */ /* 0x000f280000300800 */
[----:B------:R-:W2:Y:S04]  /*52e30*/  LDL.LU R20, [R1+0xc4] ;  /* 0x0000c40001147983 */ /* 0x000ea80000300800 */
[----:B------:R-:W2:Y:S01]  /*52e40*/  LDL.LU R0, [R1+0xb4] ;  /* 0x0000b40001007983 */ /* 0x000ea20000300800 */
[----:B0-----:R-:W-:-:S04]  /*52e50*/  LOP3.LUT R4, R4, 0x3f, RZ, 0xc0, !PT ;  /* 0x0000003f04047812 */ /* 0x001fc800078ec0ff */
[----:B------:R-:W-:-:S05]  /*52e60*/  LOP3.LUT R4, R4, 0x20, RZ, 0x3c, !PT ;  /* 0x0000002004047812 */ /* 0x000fca00078e3cff */
[----:B-----5:R0:W-:Y:S04]  /*52e70*/  STS.U8 [R4+UR6+0x340], R3 ;  /* 0x0003400304007988 */ /* 0x0201e80008000006 */
[----:B0-----:R-:W5:Y:S04]  /*52e80*/  LDL.LU R3, [R1+0x55b0] ;  /* 0x0055b00001037983 */ /* 0x001f680000300800 */
[----:B------:R0:W-:Y:S04]  /*52e90*/  STS.U8 [R4+UR6+0x100], R24 ;  /* 0x0001001804007988 */ /* 0x0001e80008000006 */
[----:B------:R-:W2:Y:S04]  /*52ea0*/  LDL.LU R23, [R1+0xa4] ;  /* 0x0000a40001177983 */ /* 0x000ea80000300800 */
[----:B------:R1:W-:Y:S04]  /*52eb0*/  STS.U8 [R4+UR6+0x140], R26 ;  /* 0x0001401a04007988 */ /* 0x0003e80008000006 */
[----:B0-----:R-:W2:Y:S04]  /*52ec0*/  LDL.LU R24, [R1+0x1c] ;  /* 0x00001c0001187983 */ /* 0x001ea80000300800 */
[----:B------:R0:W-:Y:S04]  /*52ed0*/  STS.U8 [R4+UR6+0x900], R11 ;  /* 0x0009000b04007988 */ /* 0x0001e80008000006 */
[----:B-1----:R-:W2:Y:S04]  /*52ee0*/  LDL.LU R26, [R1+0x90] ;  /* 0x00009000011a7983 */ /* 0x002ea80000300800 */
[----:B------:R1:W-:Y:S04]  /*52ef0*/  STS.U8 [R4+UR6+0xb40], R7 ;  /* 0x000b400704007988 */ /* 0x0003e80008000006 */
[----:B0-----:R-:W2:Y:S04]  /*52f00*/  LDL.LU R11, [R1+0x55ac] ;  /* 0x0055ac00010b7983 */ /* 0x001ea80000300800 */
[----:B-1----:R-:W4:Y:S04]  /*52f10*/  LDL.LU R7, [R1+0x55a8] ;  /* 0x0055a80001077983 */ /* 0x002f280000300800 */
[----:B---3--:R0:W-:Y:S04]  /*52f20*/  STS.U8 [R4+UR6+0x300], R6 ;  /* 0x0003000604007988 */ /* 0x0081e80008000006 */
[----:B------:R1:W-:Y:S04]  /*52f30*/  STS.U8 [R4+UR6+0x500], R13 ;  /* 0x0005000d04007988 */ /* 0x0003e80008000006 */
[----:B------:R3:W-:Y:S04]  /*52f40*/  STS.U8 [R4+UR6+0x540], R9 ;  /* 0x0005400904007988 */ /* 0x0007e80008000006 */
[----:B0-----:R-:W4:Y:S04]  /*52f50*/  LDL.LU R6, [R1+0x18] ;  /* 0x0000180001067983 */ /* 0x001f280000300800 */
[----:B-1----:R-:W4:Y:S04]  /*52f60*/  LDL.LU R13, [R1+0x14] ;  /* 0x00001400010d7983 */ /* 0x002f280000300800 */
[----:B------:R0:W-:Y:S04]  /*52f70*/  STS.U8 [R4+UR6+0x740], R19 ;  /* 0x0007401304007988 */ /* 0x0001e80008000006 */
[----:B---3--:R-:W3:Y:S04]  /*52f80*/  LDL.LU R9, [R1+0x10] ;  /* 0x0000100001097983 */ /* 0x008ee80000300800 */
[----:B------:R1:W-:Y:S04]  /*52f90*/  STS.U8 [R4+UR6+0x700], R16 ;  /* 0x0007001004007988 */ /* 0x0003e80008000006 */
[----:B0-----:R-:W3:Y:S04]  /*52fa0*/  LDL.LU R19, [R1+0x8] ;  /* 0x0000080001137983 */ /* 0x001ee80000300800 */
[----:B------:R0:W-:Y:S04]  /*52fb0*/  STS.U8 [R4+UR6+0x940], R15 ;  /* 0x0009400f04007988 */ /* 0x0001e80008000006 */
[----:B-1----:R-:W3:Y:S04]  /*52fc0*/  LDL.LU R16, [R1+0x4] ;  /* 0x0000040001107983 */ /* 0x002ee80000300800 */
[----:B------:R1:W-:Y:S04]  /*52fd0*/  STS.U8 [R4+UR6+0xd00], R17 ;  /* 0x000d001104007988 */ /* 0x0003e80008000006 */
[----:B0-----:R-:W3:Y:S04]  /*52fe0*/  LDL.LU R15, [R1] ;  /* 0x00000000010f7983 */ /* 0x001ee80000300800 */
[----:B------:R-:W-:Y:S04]  /*52ff0*/  STS.U8 [R4+UR6+0xf40], R22 ;  /* 0x000f401604007988 */ /* 0x000fe80008000006 */
[----:B-1----:R-:W3:Y:S04]  /*53000*/  LDL.LU R17, [R1+0x70] ;  /* 0x0000700001117983 */ /* 0x002ee80000300800 */
[----:B-----5:R0:W-:Y:S02]  /*53010*/  STS.U8 [R4+UR6+0xb00], R3 ;  /* 0x000b000304007988 */ /* 0x0201e40008000006 */
[----:B0-----:R-:W0:Y:S02]  /*53020*/  S2R R3, SR_TID.X ;  /* 0x0000000000037919 */ /* 0x001e240000002100 */
[----:B--2---:R-:W-:Y:S01]  /*53030*/  STS.U8 [R4+UR6+0xf00], R11 ;  /* 0x000f000b04007988 */ /* 0x004fe20008000006 */
[----:B0-----:R-:W-:-:S03]  /*53040*/  LOP3.LUT R3, R3, 0x3f, RZ, 0xc0, !PT ;  /* 0x0000003f03037812 */ /* 0x001fc600078ec0ff */
[----:B----4-:R0:W-:Y:S01]  /*53050*/  STS.U8 [R4+UR6+0xd40], R7 ;  /* 0x000d400704007988 */ /* 0x0101e20008000006 */
[----:B------:R-:W-:-:S05]  /*53060*/  LOP3.LUT R3, R3, 0x30, RZ, 0x3c, !PT ;  /* 0x0000003003037812 */ /* 0x000fca00078e3cff */
[----:B------:R1:W-:Y:S04]  /*53070*/  STS.U8 [R3+UR6+0x7c0], R8 ;  /* 0x0007c00803007988 */ /* 0x0003e80008000006 */
[----:B0-----:R-:W2:Y:S04]  /*53080*/  LDL.LU R7, [R1+0xe4] ;  /* 0x0000e40001077983 */ /* 0x001ea80000300800 */
[----:B------:R-:W4:Y:S04]  /*53090*/  LDL.LU R22, [R1+0x80] ;  /* 0x0000800001167983 */ /* 0x000f280000300800 */
[----:B-1----:R-:W5:Y:S04]  /*530a0*/  LDL.LU R8, [R1+0x55a4] ;  /* 0x0055a40001087983 */ /* 0x002f680000300800 */
[----:B------:R0:W-:Y:S04]  /*530b0*/  STS.U8 [R3+UR6+0x980], R12 ;  /* 0x0009800c03007988 */ /* 0x0001e80008000006 */
[----:B0-----:R-:W5:Y:S04]  /*530c0*/  LDL.LU R12, [R1+0x55a0] ;  /* 0x0055a000010c7983 */ /* 0x001f680000300800 */
[----:B------:R0:W-:Y:S04]  /*530d0*/  STS.U8 [R3+UR6+0xb80], R26 ;  /* 0x000b801a03007988 */ /* 0x0001e80008000006 */
[----:B------:R-:W-:Y:S04]  /*530e0*/  STS.U8 [R3+UR6+0x380], R10 ;  /* 0x0003800a03007988 */ /* 0x000fe80008000006 */
[----:B------:R-:W-:Y:S01]  /*530f0*/  STS.U8 [R3+UR6+0x580], R2 ;  /* 0x0005800203007988 */ /* 0x000fe20008000006 */
[----:B0-----:R-:W0:Y:S03]  /*53100*/  S2R R26, SR_TID.X ;  /* 0x00000000001a7919 */ /* 0x001e260000002100 */
[----:B------:R-:W-:Y:S04]  /*53110*/  STS.U8 [R3+UR6+0x5c0], R20 ;  /* 0x0005c01403007988 */ /* 0x000fe80008000006 */
[----:B---3--:R-:W-:Y:S04]  /*53120*/  STS.U8 [R3+UR6+0x3c0], R17 ;  /* 0x0003c01103007988 */ /* 0x008fe80008000006 */
[----:B------:R0:W-:Y:S04]  /*53130*/  STS.U8 [R3+UR6+0x780], R0 ;  /* 0x0007800003007988 */ /* 0x0001e80008000006 */
[----:B------:R-:W-:Y:S04]  /*53140*/  STS.U8 [R3+UR6+0x9c0], R23 ;  /* 0x0009c01703007988 */ /* 0x000fe80008000006 */
[----:B------:R-:W-:Y:S04]  /*53150*/  STS.U8 [R3+UR6+0xbc0], R24 ;  /* 0x000bc01803007988 */ /* 0x000fe80008000006 */
[----:B------:R-:W-:Y:S04]  /*53160*/  STS.U8 [R3+UR6+0xd80], R18 ;  /* 0x000d801203007988 */ /* 0x000fe80008000006 */
[----:B------:R1:W-:Y:S01]  /*53170*/  STS.U8 [R3+UR6+0xfc0], R21 ;  /* 0x000fc01503007988 */ /* 0x0003e20008000006 */
[C---:B0-----:R-:W-:Y:S01]  /*53180*/  LOP3.LUT R0, R26.reuse, 0x7, RZ, 0xc0, !PT ;  /* 0x000000071a007812 */ /* 0x041fe200078ec0ff */
[----:B------:R-:W-:-:S02]  /*53190*/  IMAD.SHL.U32 R2, R26, 0x2, RZ ;  /* 0x000000021a027824 */ /* 0x000fc400078e00ff */
[----:B------:R-:W3:Y:S02]  /*531a0*/  LDL.LU R11, [R1+0x38] ;  /* 0x00003800010b7983 */ /* 0x000ee40000300800 */
[----:B------:R-:W-:Y:S02]  /*531b0*/  IMAD R0, R0, 0x90, RZ ;  /* 0x0000009000007824 */ /* 0x000fe400078e02ff */
[----:B------:R-:W3:Y:S03]  /*531c0*/  LDL.LU R10, [R1+0x34] ;  /* 0x00003400010a7983 */ /* 0x000ee60000300800 */
[----:B-1----:R-:W-:Y:S01]  /*531d0*/  LOP3.LUT R21, R0, 0x30, R2, 0x78, !PT ;  /* 0x0000003000157812 */ /* 0x002fe200078e7802 */
[----:B------:R-:W-:Y:S02]  /*531e0*/  IMAD R4, R15, 0x100, R16 ;  /* 0x000001000f047824 */ /* 0x000fe400078e0210 */
[----:B------:R-:W-:-:S02]  /*531f0*/  IMAD R2, R13, 0x100, R6 ;  /* 0x000001000d027824 */ /* 0x000fc400078e0206 */
[----:B------:R-:W-:Y:S01]  /*53200*/  IMAD R6, R28, 0x100, R14 ;  /* 0x000001001c067824 */ /* 0x000fe200078e020e */
[----:B--2---:R-:W-:Y:S04]  /*53210*/  STS.U8 [R3+UR6+0x1c0], R7 ;  /* 0x0001c00703007988 */ /* 0x004fe80008000006 */
[----:B----4-:R0:W-:Y:S04]  /*53220*/  STS.U8 [R3+UR6+0x180], R22 ;  /* 0x0001801603007988 */ /* 0x0101e80008000006 */
[----:B-----5:R-:W-:Y:S04]  /*53230*/  STS.U8 [R3+UR6+0xdc0], R8 ;  /* 0x000dc00803007988 */ /* 0x020fe80008000006 */
[----:B0-----:R-:W2:Y:S04]  /*53240*/  LDL.LU R22, [R1+0x48] ;  /* 0x0000480001167983 */ /* 0x001ea80000300800 */
[----:B------:R-:W2:Y:S04]  /*53250*/  LDL.LU R23, [R1+0x40] ;  /* 0x0000400001177983 */ /* 0x000ea80000300800 */
[----:B------:R0:W-:Y:S04]  /*53260*/  STS.U8 [R3+UR6+0xf80], R12 ;  /* 0x000f800c03007988 */ /* 0x0001e80008000006 */
[----:B------:R-:W4:Y:S04]  /*53270*/  LDL.LU R24, [R1+0x9c] ;  /* 0x00009c0001187983 */ /* 0x000f280000300800 */
[----:B------:R-:W4:Y:S01]  /*53280*/  LDL.LU R26, [R1+0x68] ;  /* 0x00006800011a7983 */ /* 0x000f220000300800 */
[----:B0-----:R-:W-:Y:S01]  /*53290*/  IMAD R3, R19, 0x100, R9 ;  /* 0x0000010013037824 */ /* 0x001fe200078e0209 */
[----:B------:R-:W-:Y:S06]  /*532a0*/  BAR.SYNC.DEFER_BLOCKING 0x0 ;  /* 0x0000000000007b1d */ /* 0x000fec0000010000 */
[----:B------:R-:W0:Y:S04]  /*532b0*/  LDSM.16.M88.4 R16, [R21+UR6] ;  /* 0x000000061510783b */ /* 0x000e280008000200 */
[----:B------:R-:W-:Y:S04]  /*532c0*/  STL [R1+0x530], R21 ;  /* 0x0005301501007387 */ /* 0x000fe80000100800 */
[----:B0-----:R-:W-:Y:S01]  /*532d0*/  STL.64 [R1+0x500], R16 ;  /* 0x0005001001007387 */ /* 0x001fe20000100a00 */
[----:B------:R-:W-:-:S02]  /*532e0*/  IMAD.MOV.U32 R8, RZ, RZ, R16 ;  /* 0x000000ffff087224 */ /* 0x000fc400078e0010 */
[----:B------:R-:W-:Y:S01]  /*532f0*/  IMAD.MOV.U32 R9, RZ, RZ, R17 ;  /* 0x000000ffff097224 */ /* 0x000fe200078e0011 */
[----:B------:R-:W-:Y:S04]  /*53300*/  STL.64 [R1+0x508], R18 ;  /* 0x0005081201007387 */ /* 0x000fe80000100a00 */
[----:B------:R-:W0:Y:S04]  /*53310*/  LDSM.16.M88.4 R16, [R21+UR6+0x400] ;  /* 0x000400061510783b */ /* 0x000e280008000200 */
[----:B0-----:R-:W-:Y:S01]  /*53320*/  STL.64 [R1+0x510], R16 ;  /* 0x0005101001007387 */ /* 0x001fe20000100a00 */
[----:B------:R-:W-:-:S02]  /*53330*/  IMAD.MOV.U32 R20, RZ, RZ, R16 ;  /* 0x000000ffff147224 */ /* 0x000fc400078e0010 */
[----:B------:R-:W-:Y:S01]  /*53340*/  IMAD.MOV.U32 R7, RZ, RZ, R17 ;  /* 0x000000ffff077224 */ /* 0x000fe200078e0011 */
[----:B------:R-:W-:Y:S04]  /*53350*/  STL.64 [R1+0x518], R18 ;  /* 0x0005181201007387 */ /* 0x000fe80000100a00 */
[----:B------:R-:W0:Y:S04]  /*53360*/  LDSM.16.M88.4 R16, [R21+UR6+0x800] ;  /* 0x000800061510783b */ /* 0x000e280008000200 */
[----:B------:R-:W5:Y:S04]  /*53370*/  LDL.LU.64 R12, [R1+0x870] ;  /* 0x00087000010c7983 */ /* 0x000f680000300a00 */
[----:B0-----:R0:W-:Y:S04]  /*53380*/  STL.64 [R1+0x520], R16 ;  /* 0x0005201001007387 */ /* 0x0011e80000100a00 */
[----:B------:R1:W-:Y:S04]  /*53390*/  STL.64 [R1+0x528], R18 ;  /* 0x0005281201007387 */ /* 0x0003e80000100a00 */
[----:B------:R-:W5:Y:S01]  /*533a0*/  LDL.LU.64 R14, [R1+0x878] ;  /* 0x00087800010e7983 */ /* 0x000f620000300a00 */
[----:B------:R-:W-:-:S02]  /*533b0*/  F2FP.F16.E4M3.UNPACK_B R8, R8 ;  /* 0x00000008ff08723e */ /* 0x000fc400020006ff */
[----:B------:R-:W-:Y:S02]  /*533c0*/  F2FP.F16.E4M3.UNPACK_B R9, R9 ;  /* 0x00000009ff09723e */ /* 0x000fe400020006ff */
[----:B0-----:R-:W-:Y:S02]  /*533d0*/  F2FP.F16.E4M3.UNPACK_B R16, R2 ;  /* 0x00000002ff10723e */ /* 0x001fe400020006ff */
[----:B------:R-:W-:Y:S01]  /*533e0*/  F2FP.F16.E4M3.UNPACK_B R17, R3 ;  /* 0x00000003ff11723e */ /* 0x000fe200020006ff */
[----:B---3--:R-:W-:Y:S01]  /*533f0*/  IMAD R10, R10, 0x100, R11 ;  /* 0x000001000a0a7824 */ /* 0x008fe200078e020b */
[----:B-1----:R-:W-:Y:S01]  /*53400*/  F2FP.F16.E4M3.UNPACK_B R18, R4 ;  /* 0x00000004ff12723e */ /* 0x002fe200020006ff */
[----:B------:R-:W-:Y:S01]  /*53410*/  IMAD R0, R29, 0x100, R5 ;  /* 0x000001001d007824 */ /* 0x000fe200078e0205 */
[----:B------:R-:W-:Y:S01]  /*53420*/  F2FP.F16.E4M3.UNPACK_B R19, R6 ;  /* 0x00000006ff13723e */ /* 0x000fe200020006ff */
[----:B------:R-:W3:Y:S04]  /*53430*/  LDL R5, [R1+0x524] ;  /* 0x0005240001057983 */ /* 0x000ee80000100800 */
[----:B------:R-:W3:Y:S01]  /*53440*/  LDL R2, [R1+0x520] ;  /* 0x0005200001027983 */ /* 0x000ee20000100800 */
[----:B------:R-:W-:Y:S01]  /*53450*/  IMAD.MOV.U32 R29, RZ, RZ, R21 ;  /* 0x000000ffff1d7224 */ /* 0x000fe200078e0015 */
[----:B------:R-:W-:Y:S01]  /*53460*/  F2FP.F16.E4M3.UNPACK_B R6, R20 ;  /* 0x00000014ff06723e */ /* 0x000fe200020006ff */
[----:B--2---:R-:W-:-:S05]  /*53470*/  IMAD R11, R23, 0x100, R22 ;  /* 0x00000100170b7824 */ /* 0x004fca00078e0216 */
[----:B------:R-:W-:Y:S04]  /*53480*/  STL.64 [R1+0x5598], R10 ;  /* 0x0055980a01007387 */ /* 0x000fe80000100a00 */
[----:B------:R-:W-:Y:S01]  /*53490*/  STL.64 [R1+0x5590], R8 ;  /* 0x0055900801007387 */ /* 0x000fe20000100a00 */
[----:B----4-:R-:W-:Y:S01]  /*534a0*/  IMAD R20, R26, 0x100, R24 ;  /* 0x000001001a147824 */ /* 0x010fe200078e0218 */
[----:B-----5:R-:W-:-:S15]  /*534b0*/  HMMA.16816.F32 R12, R16, R8, R12 ;  /* 0x00000008100c723c */ /* 0x020fde000000180c */
[----:B------:R-:W-:-:S04]  /*534c0*/  NOP ;  /* 0x0000000000007918 */ /* 0x000fc80000000000 */
[----:B------:R-:W-:Y:S04]  /*534d0*/  STL.64 [R1+0x52e8], R14 ;  /* 0x0052e80e01007387 */ /* 0x000fe80000100a00 */
[----:B------:R0:W-:Y:S04]  /*534e0*/  STL.64 [R1+0x52e0], R12 ;  /* 0x0052e00c01007387 */ /* 0x0001e80000100a00 */
[----:B0-----:R-:W2:Y:S04]  /*534f0*/  LDL.LU.64 R12, [R1+0x8a0] ;  /* 0x0008a000010c7983 */ /* 0x001ea80000300a00 */
[----:B------:R-:W2:Y:S04]  /*53500*/  LDL.LU.64 R14, [R1+0x8a8] ;  /* 0x0008a800010e7983 */ /* 0x000ea80000300a00 */
[----:B------:R-:W4:Y:S04]  /*53510*/  LDL.LU.64 R8, [R1+0x890] ;  /* 0x0008900001087983 */ /* 0x000f280000300a00 */
[----:B------:R-:W4:Y:S04]  /*53520*/  LDL.LU.64 R10, [R1+0x898] ;  /* 0x00089800010a7983 */ /* 0x000f280000300a00 */
[----:B------:R-:W5:Y:S04]  /*53530*/  LDL.LU R28, [R1+0xf8] ;  /* 0x0000f800011c7983 */ /* 0x000f680000300800 */
[----:B------:R-:W5:Y:S04]  /*53540*/  LDL.LU R21, [R1+0xf4] ;  /* 0x0000f40001157983 */ /* 0x000f680000300800 */
[----:B------:R-:W2:Y:S04]  /*53550*/  LDL.LU R22, [R1+0x100] ;  /* 0x0001000001167983 */ /* 0x000ea80000300800 */
[----:B------:R-:W2:Y:S04]  /*53560*/  LDL.LU R23, [R1+0xfc] ;  /* 0x0000fc0001177983 */ /* 0x000ea80000300800 */
[----:B------:R-:W2:Y:S04]  /*53570*/  LDL.LU R24, [R1+0x108] ;  /* 0x0001080001187983 */ /* 0x000ea80000300800 */
[----:B------:R-:W2:Y:S01]  /*53580*/  LDL.LU R26, [R1+0x104] ;  /* 0x00010400011a7983 */ /* 0x000ea20000300800 */
[----:B------:R-:W-:-:S02]  /*53590*/  F2FP.F16.E4M3.UNPACK_B R7, R7 ;  /* 0x00000007ff07723e */ /* 0x000fc400020006ff */
[----:B---3--:R-:W-:Y:S02]  /*535a0*/  F2FP.F16.E4M3.UNPACK_B R4, R2 ;  /* 0x00000002ff04723e */ /* 0x008fe400020006ff */
[----:B------:R-:W-:Y:S01]  /*535b0*/  F2FP.F16.E4M3.UNPACK_B R5, R5 ;  /* 0x00000005ff05723e */ /* 0x000fe200020006ff */
[----:B--2---:R-:W-:Y:S04]  /*535c0*/  STL.64 [R1+0x5568], R26 ;  /* 0x0055681a01007387 */ /* 0x004fe80000100a00 */
[----:B------:R0:W-:Y:S02]  /*535d0*/  STL.64 [R1+0x5560], R24 ;  /* 0x0055601801007387 */ /* 0x0001e40000100a00 */
[----:B0-----:R-:W-:-:S15]  /*535e0*/  HMMA.16816.F32 R24, R16, R6, R12 ;  /* 0x000000061018723c */ /* 0x001fde000000180c */
[----:B------:R-:W-:-:S04]  /*535f0*/  NOP ;  /* 0x0000000000007918 */ /* 0x000fc80000000000 */
[----:B------:R-:W-:Y:S02]  /*53600*/  IMAD.MOV.U32 R15, RZ, RZ, R24 ;  /* 0x000000ffff0f7224 */ /* 0x000fe400078e0018 */
[----:B------:R-:W-:Y:S02]  /*53610*/  IMAD.MOV.U32 R14, RZ, RZ, R25 ;  /* 0x000000ffff0e7224 */ /* 0x000fe400078e0019 */
[----:B------:R-:W-:Y:S02]  /*53620*/  IMAD.MOV.U32 R13, RZ, RZ, R26 ;  /* 0x000000ffff0d7224 */ /* 0x000fe400078e001a */
[----:B------:R-:W-:Y:S01]  /*53630*/  IMAD.MOV.U32 R12, RZ, RZ, R27 ;  /* 0x000000ffff0c7224 */ /* 0x000fe200078e001b */
[----:B------:R-:W-:Y:S04]  /*53640*/  STL.64 [R1+0x5328], R14 ;  /* 0x0053280e01007387 */ /* 0x000fe80000100a00 */
[----:B------:R4:W-:Y:S02]  /*53650*/  STL.64 [R1+0x5320], R12 ;  /* 0x0053200c01007387 */ /* 0x0009e40000100a00 */
[----:B----4-:R-:W-:Y:S02]  /*53660*/  HMMA.16816.F32 R12, R16, R4, R8 ;  /* 0x00000004100c723c */ /* 0x010fe40000001808 */
[----:B------:R-:W2:Y:S04]  /*53670*/  LDL.LU.64 R8, [R1+0x880] ;  /* 0x0008800001087983 */ /* 0x000ea80000300a00 */
[----:B------:R-:W2:-:S13]  /*53680*/  LDL.LU.64 R10, [R1+0x888] ;  /* 0x00088800010a7983 */ /* 0x000e9a0000300a00 */
[----:B------:R-:W-:Y:S04]  /*53690*/  STL.64 [R1+0xc0], R12 ;  /* 0x0000c00c01007387 */ /* 0x000fe80000100a00 */
[----:B------:R-:W-:Y:S04]  /*536a0*/  STL.64 [R1+0xc8], R14 ;  /* 0x0000c80e01007387 */ /* 0x000fe80000100a00 */
[----:B------:R-:W-:Y:S04]  /*536b0*/  STL.64 [R1+0x5588], R6 ;  /* 0x0055880601007387 */ /* 0x000fe80000100a00 */
[----:B------:R0:W-:Y:S04]  /*536c0*/  STL.64 [R1+0x5580], R4 ;  /* 0x0055800401007387 */ /* 0x0001e80000100a00 */
[----:B------:R-:W1:Y:S04]  /*536d0*/  LDSM.16.M88.4 R12, [R29+UR6+0xc00] ;  /* 0x000c00061d0c783b */ /* 0x000e680008000200 */
[----:B0-----:R-:W3:Y:S04]  /*536e0*/  LDL.LU.64 R4, [R1+0x840] ;  /* 0x0008400001047983 */ /* 0x001ee80000300a00 */
[----:B------:R-:W3:Y:S04]  /*536f0*/  LDL.LU.64 R6, [R1+0x848] ;  /* 0x0008480001067983 */ /* 0x000ee80000300a00 */
[----:B------:R-:W4:Y:S04]  /*53700*/  LDL.LU.64 R24, [R1+0x820] ;  /* 0x0008200001187983 */ /* 0x000f280000300a00 */
[----:B------:R-:W3:Y:S01]  /*53710*/  LDL.LU.64 R26, [R1+0x828] ;  /* 0x00082800011a7983 */ /* 0x000ee20000300a00 */
[----:B-1----:R-:W-:-:S02]  /*53720*/  IMAD.MOV.U32 R2, RZ, RZ, R12 ;  /* 0x000000ffff027224 */ /* 0x002fc400078e000c */
[----:B------:R-:W-:-:S03]  /*53730*/  IMAD.MOV.U32 R3, RZ, RZ, R13 ;  /* 0x000000ffff037224 */ /* 0x000fc600078e000d */
[----:B------:R-:W-:Y:S02]  /*53740*/  F2FP.F16.E4M3.UNPACK_B R2, R2 ;  /* 0x00000002ff02723e */ /* 0x000fe400020006ff */
[----:B------:R-:W-:Y:S01]  /*53750*/  F2FP.F16.E4M3.UNPACK_B R3, R3 ;  /* 0x00000003ff03723e */ /* 0x000fe200020006ff */
[----:B------:R-:W-:-:S06]  /*53760*/  IMAD.MOV.U32 R29, RZ, RZ, R14 ;  /* 0x000000ffff1d7224 */ /* 0x000fcc00078e000e */
[----:B--2---:R-:W-:Y:S01]  /*53770*/  HMMA.16816.F32 R16, R16, R2, R8 ;  /* 0x000000021010723c */ /* 0x004fe20000001808 */
[----:B---3--:R-:W-:Y:S04]  /*53780*/  STL.64 [R1+0x5578], R26 ;  /* 0x0055781a01007387 */ /* 0x008fe80000100a00 */
[----:B----4-:R0:W-:Y:S04]  /*53790*/  STL.64 [R1+0x5570], R24 ;  /* 0x0055701801007387 */ /* 0x0101e80000100a00 */
[----:B0-----:R-:W2:Y:S04]  /*537a0*/  LDL.LU.64 R24, [R1+0x830] ;  /* 0x0008300001187983 */ /* 0x001ea80000300a00 */
[----:B------:R-:W2:Y:S04]  /*537b0*/  LDL.LU.64 R26, [R1+0x838] ;  /* 0x00083800011a7983 */ /* 0x000ea80000300a00 */
[----:B------:R0:W-:Y:S04]  /*537c0*/  STL.64 [R1+0x4f0], R12 ;  /* 0x0004f00c01007387 */ /* 0x0001e80000100a00 */
[----:B------:R1:W-:Y:S04]  /*537d0*/  STL [R1+0x4fc], R15 ;  /* 0x0004fc0f01007387 */ /* 0x0003e80000100800 */
[----:B0-----:R-:W3:Y:S04]  /*537e0*/  LDL.LU.64 R12, [R1+0x5f0] ;  /* 0x0005f000010c7983 */ /* 0x001ee80000300a00 */
[----:B-1----:R-:W3:Y:S04]  /*537f0*/  LDL.LU.64 R14, [R1+0x5f8] ;  /* 0x0005f800010e7983 */ /* 0x002ee80000300a00 */
[----:B------:R-:W-:Y:S04]  /*53800*/  STL [R1+0x4f90], R29 ;  /* 0x004f901d01007387 */ /* 0x000fe80000100800 */
[----:B------:R-:W4:Y:S04]  /*53810*/  LDL.LU.64 R10, [R1+0x5598] ;  /* 0x00559800010a7983 */ /* 0x000f280000300a00 */
[----:B------:R-:W2:Y:S04]  /*53820*/  LDL.LU.64 R8, [R1+0x5590] ;  /* 0x0055900001087983 */ /* 0x000ea80000300a00 */
[----:B------:R0:W-:Y:S04]  /*53830*/  STL.64 [R1+0x10], R16 ;  /* 0x0000101001007387 */ /* 0x0001e80000100a00 */
[----:B------:R1:W-:Y:S01]  /*53840*/  STL.64 [R1+0x18], R18 ;  /* 0x0000181201007387 */ /* 0x0003e20000100a00 */
[----:B0-----:R-:W-:-:S02]  /*53850*/  F2FP.F16.E4M3.UNPACK_B R16, R0 ;  /* 0x00000000ff10723e */ /* 0x001fc400020006ff */
[----:B-1----:R-:W-:Y:S02]  /*53860*/  F2FP.F16.E4M3.UNPACK_B R19, R20 ;  /* 0x00000014ff13723e */ /* 0x002fe400020006ff */
[----:B----4-:R-:W-:Y:S02]  /*53870*/  F2FP.F16.E4M3.UNPACK_B R17, R10 ;  /* 0x0000000aff11723e */ /* 0x010fe400020006ff */
[----:B------:R-:W-:-:S07]  /*53880*/  F2FP.F16.E4M3.UNPACK_B R18, R11 ;  /* 0x0000000bff12723e */ /* 0x000fce00020006ff */
[----:B--2---:R-:W-:-:S15]  /*53890*/  HMMA.16816.F32 R4, R16, R8, R4 ;  /* 0x000000081004723c */ /* 0x004fde0000001804 */
[----:B------:R-:W-:-:S04]  /*538a0*/  NOP ;  /* 0x0000000000007918 */ /* 0x000fc80000000000 */
[----:B------:R-:W-:Y:S04]  /*538b0*/  STL.64 [R1+0xb0], R4 ;  /* 0x0000b00401007387 */ /* 0x000fe80000100a00 */
[----:B------:R0:W-:Y:S04]  /*538c0*/  STL.64 [R1+0xb8], R6 ;  /* 0x0000b80601007387 */ /* 0x0001e80000100a00 */
[----:B0-----:R-:W2:Y:S04]  /*538d0*/  LDL.LU.64 R6, [R1+0x5588] ;  /* 0x0055880001067983 */ /* 0x001ea80000300a00 */
[----:B------:R-:W4:Y:S01]  /*538e0*/  LDL.LU.64 R4, [R1+0x5580] ;  /* 0x0055800001047983 */ /* 0x000f220000300a00 */
[----:B--2---:R-:W-:-:S15]  /*538f0*/  HMMA.16816.F32 R24, R16, R6, R24 ;  /* 0x000000061018723c */ /* 0x004fde0000001818 */
[----:B------:R-:W-:-:S04]  /*53900*/  NOP ;  /* 0x0000000000007918 */ /* 0x000fc80000000000 */
[----:B------:R-:W-:Y:S01]  /*53910*/  STL.64 [R1+0xa0], R24 ;  /* 0x0000a01801007387 */ /* 0x000fe20000100a00 */
[----:B------:R-:W-:-:S03]  /*53920*/  IMAD.MOV.U32 R29, RZ, RZ, R27 ;  /* 0x000000ffff1d7224 */ /* 0x000fc600078e001b */
[----:B------:R0:W-:Y:S04]  /*53930*/  STL [R1+0xa8], R26 ;  /* 0x0000a81a01007387 */ /* 0x0001e80000100800 */
[----:B0-----:R-:W4:Y:S04]  /*53940*/  LDL.LU.64 R26, [R1+0x5578] ;  /* 0x00557800011a7983 */ /* 0x001f280000300a00 */
[----:B------:R-:W4:Y:S04]  /*53950*/  LDL.LU.64 R24, [R1+0x5570] ;  /* 0x0055700001187983 */ /* 0x000f280000300a00 */
[----:B------:R-:W-:Y:S01]  /*53960*/  STL [R1+0x52b8], R29 ;  /* 0x0052b81d01007387 */ /* 0x000fe20000100800 */
[----:B-----5:R-:W-:-:S02]  /*53970*/  IMAD R10, R21, 0x100, R28 ;  /* 0x00000100150a7824 */ /* 0x020fc400078e021c */
[----:B------:R-:W-:Y:S01]  /*53980*/  IMAD R11, R23, 0x100, R22 ;  /* 0x00000100170b7824 */ /* 0x000fe200078e0216 */
[----:B----4-:R-:W-:-:S15]  /*53990*/  HMMA.16816.F32 R24, R16, R4, R24 ;  /* 0x000000041018723c */ /* 0x010fde0000001818 */
[----:B------:R-:W-:-:S04]  /*539a0*/  NOP ;  /* 0x0000000000007918 */ /* 0x000fc80000000000 */
[----:B------:R-:W-:Y:S04]  /*539b0*/  STL.64 [R1+0x90], R24 ;  /* 0x0000901801007387 */ /* 0x000fe80000100a00 */
[----:B------:R0:W-:Y:S04]  /*539c0*/  STL.64 [R1+0x98], R26 ;  /* 0x0000981a01007387 */ /* 0x0001e80000100a00 */
[----:B0-----:R-:W2:Y:S04]  /*539d0*/  LDL.LU.64 R26, [R1+0x5568] ;  /* 0x00556800011a7983 */ /* 0x001ea80000300a00 */
[----:B------:R-:W2:Y:S04]  /*539e0*/  LDL.LU.64 R24, [R1+0x5560] ;  /* 0x0055600001187983 */ /* 0x000ea80000300a00 */
[----:B------:R-:W-:Y:S04]  /*539f0*/  STL.64 [R1+0x5558], R6 ;  /* 0x0055580601007387 */ /* 0x000fe80000100a00 */
[----:B------:R3:W-:Y:S02]  /*53a00*/  STL.64 [R1+0x5550], R4 ;  /* 0x0055500401007387 */ /* 0x0007e40000100a00 */
[----:B---3--:R-:W-:-:S15]  /*53a10*/  HMMA.16816.F32 R4, R16, R2, R12 ;  /* 0x000000021004723c */ /* 0x008fde000000180c */
[----:B------:R-:W-:-:S04]  /*53a20*/  NOP ;  /* 0x0000000000007918 */ /* 0x000fc80000000000 */
[----:B------:R0:W-:Y:S04]  /*53a30*/  STL.64 [R1], R4 ;  /* 0x0000000401007387 */ /* 0x0001e80000100a00 */
[----:B------:R1:W-:Y:S04]  /*53a40*/  STL.64 [R1+0x8], R6 ;  /* 0x0000080601007387 */ /* 0x0003e80000100a00 */
[----:B0-----:R-:W3:Y:S04]  /*53a50*/  LDL.LU.64 R4, [R1+0x810] ;  /* 0x0008100001047983 */ /* 0x001ee80000300a00 */
[----:B-1----:R-:W3:Y:S04]  /*53a60*/  LDL.LU.64 R6, [R1+0x818] ;  /* 0x0008180001067983 */ /* 0x002ee80000300a00 */
[----:B------:R-:W4:Y:S04]  /*53a70*/  LDL.LU R17, [R1+0x10c] ;  /* 0x00010c0001117983 */ /* 0x000f280000300800 */
[----:B------:R-:W5:Y:S04]  /*53a80*/  LDL.LU R18, [R1+0x118] ;  /* 0x0001180001127983 */ /* 0x000f680000300800 */
[----:B------:R-:W5:Y:S04]  /*53a90*/  LDL.LU R19, [R1+0x114] ;  /* 0x0001140001137983 */ /* 0x000f680000300800 */
[----:B------:R-:W2:Y:S04]  /*53aa0*/  LDL.LU R20, [R1+0x120] ;  /* 0x0001200001147983 */ /* 0x000ea80000300800 */
[----:B------:R-:W2:Y:S04]  /*53ab0*/  LDL.LU R21, [R1+0x11c] ;  /* 0x00011c0001157983 */ /* 0x000ea80000300800 */
[----:B------:R-:W2:Y:S04]  /*53ac0*/  LDL.LU R22, [R1+0x128] ;  /* 0x0001280001167983 */ /* 0x000ea80000300800 */
[----:B------:R-:W2:Y:S04]  /*53ad0*/  LDL.LU R23, [R1+0x124] ;  /* 0x0001240001177983 */ /* 0x000ea80000300800 */
[----:B--2---:R-:W-:Y:S04]  /*53ae0*/  STL.64 [R1+0x5538], R22 ;  /* 0x0055381601007387 */ /* 0x004fe80000100a00 */
[----:B------:R0:W-:Y:S04]  /*53af0*/  STL.64 [R1+0x5530], R20 ;  /* 0x0055301401007387 */ /* 0x0001e80000100a00 */
[----:B0-----:R-:W2:Y:S04]  /*53b00*/  LDL.LU.64 R20, [R1+0x7f0] ;  /* 0x0007f00001147983 */ /* 0x001ea80000300a00 */
[----:B------:R-:W2:Y:S01]  /*53b10*/  LDL.LU.64 R22, [R1+0x7f8] ;  /* 0x0007f80001167983 */ /* 0x000ea20000300a00 */
[----:B------:R-:W-:-:S02]  /*53b20*/  IMAD R0, R25, 0x100, R27 ;  /* 0x0000010019007824 */ /* 0x000fc400078e021b */
[----:B------:R-:W-:Y:S01]  /*53b30*/  IMAD R16, R26, 0x100, R24 ;  /* 0x000001001a107824 */ /* 0x000fe200078e0218 */
[----:B------:R-:W-:Y:S02]  /*53b40*/  F2FP.F16.E4M3.UNPACK_B R25, R10 ;  /* 0x0000000aff19723e */ /* 0x000fe400020006ff */
[----:B------:R-:W-:Y:S02]  /*53b50*/  F2FP.F16.E4M3.UNPACK_B R24, R0 ;  /* 0x00000000ff18723e */ /* 0x000fe400020006ff */
[----:B------:R-:W-:Y:S02]  /*53b60*/  F2FP.F16.E4M3.UNPACK_B R26, R11 ;  /* 0x0000000bff1a723e */ /* 0x000fe400020006ff */
[----:B------:R-:W-:Y:S01]  /*53b70*/  F2FP.F16.E4M3.UNPACK_B R27, R16 ;  /* 0x00000010ff1b723e */ /* 0x000fe200020006ff */
[----:B--2---:R-:W-:Y:S04]  /*53b80*/  STL.64 [R1+0x5548], R22 ;  /* 0x0055481601007387 */ /* 0x004fe80000100a00 */
[----:B------:R0:W-:Y:S04]  /*53b90*/  STL.64 [R1+0x5540], R20 ;  /* 0x0055401401007387 */ /* 0x0001e80000100a00 */
[----:B0-----:R-:W2:Y:S04]  /*53ba0*/  LDL.LU.64 R20, [R1+0x800] ;  /* 0x0008000001147983 */ /* 0x001ea80000300a00 */
[----:B------:R-:W2:Y:S04]  /*53bb0*/  LDL.LU.64 R22, [R1+0x808] ;  /* 0x0008080001167983 */ /* 0x000ea80000300a00 */
[----:B------:R-:W2:Y:S04]  /*53bc0*/  LDL.LU R13, [R1+0x130] ;  /* 0x00013000010d7983 */ /* 0x000ea80000300800 */
[----:B------:R-:W2:Y:S04]  /*53bd0*/  LDL.LU R14, [R1+0x12c] ;  /* 0x00012c00010e7983 */ /* 0x000ea80000300800 */
[----:B------:R-:W2:Y:S01]  /*53be0*/  LDL.LU R15, [R1+0x138] ;  /* 0x00013800010f7983 */ /* 0x000ea20000300800 */
[C---:B---3--:R-:W-:Y:S03]  /*53bf0*/  HMMA.16816.F32 R4, R24.reuse, R8, R4 ;  /* 0x000000081804723c */ /* 0x048fe60000001804 */
[----:B--2---:R-:W-:Y:S04]  /*53c00*/  STL.64 [R1+0x5508], R14 ;  /* 0x0055080e01007387 */ /* 0x004fe80000100a00 */
[----:B------:R0:W-:Y:S04]  /*53c10*/  STL [R1+0x5500], R13 ;  /* 0x0055000d01007387 */ /* 0x0001e80000100800 */
[----:B0-----:R-:W2:Y:S04]  /*53c20*/  LDL.LU.64 R12, [R1+0x5e0] ;  /* 0x0005e000010c7983 */ /* 0x001ea80000300a00 */
[----:B------:R-:W2:Y:S04]  /*53c30*/  LDL.LU.64 R14, [R1+0x5e8] ;  /* 0x0005e800010e7983 */ /* 0x000ea80000300a00 */
[----:B------:R-:W3:Y:S04]  /*53c40*/  LDL.LU R28, [R1+0x134] ;  /* 0x00013400011c7983 */ /* 0x000ee80000300800 */
[----:B------:R-:W4:Y:S04]  /*53c50*/  LDL.LU R0, [R1+0x110] ;  /* 0x0001100001007983 */ /* 0x000f280000300800 */
[----:B------:R-:W-:Y:S04]  /*53c60*/  STL.64 [R1+0x80], R4 ;  /* 0x0000800401007387 */ /* 0x000fe80000100a00 */
[----:B------:R0:W-:Y:S04]  /*53c70*/  STL.64 [R1+0x88], R6 ;  /* 0x0000880601007387 */ /* 0x0001e80000100a00 */
[----:B0-----:R-:W2:Y:S04]  /*53c80*/  LDL.LU.64 R6, [R1+0x5558] ;  /* 0x0055580001067983 */ /* 0x001ea80000300a00 */
[----:B------:R-:W3:Y:S01]  /*53c90*/  LDL.LU.64 R4, [R1+0x5550] ;  /* 0x0055500001047983 */ /* 0x000ee20000300a00 */
[----:B--2---:R-:W-:-:S15]  /*53ca0*/  HMMA.16816.F32 R20, R24, R6, R20 ;  /* 0x000000061814723c */ /* 0x004fde0000001814 */
[----:B------:R-:W-:-:S04]  /*53cb0*/  NOP ;  /* 0x0000000000007918 */ /* 0x000fc80000000000 */
[----:B------:R-:W-:Y:S04]  /*53cc0*/  STL.64 [R1+0x70], R20 ;  /* 0x0000701401007387 */ /* 0x000fe80000100a00 */
[----:B------:R0:W-:Y:S04]  /*53cd0*/  STL.64 [R1+0x78], R22 ;  /* 0x0000781601007387 */ /* 0x0001e80000100a00 */
[----:B0-----:R-:W3:Y:S04]  /*53ce0*/  LDL.LU.64 R22, [R1+0x5548] ;  /* 0x0055480001167983 */ /* 0x001ee80000300a00 */
[----:B------:R-:W3:Y:S02]  /*53cf0*/  LDL.LU.64 R20, [R1+0x5540] ;  /* 0x0055400001147983 */ /* 0x000ee40000300a00 */
[----:B---3--:R-:W-:-:S15]  /*53d00*/  HMMA.16816.F32 R20, R24, R4, R20 ;  /* 0x000000041814723c */ /* 0x008fde0000001814 */
[----:B------:R-:W-:-:S04]  /*53d10*/  NOP ;  /* 0x0000000000007918 */ /* 0x000fc80000000000 */
[----:B------:R-:W-:Y:S01]  /*53d20*/  STL.64 [R1+0x60], R20 ;  /* 0x0000601401007387 */ /* 0x000fe20000100a00 */
[----:B------:R-:W-:-:S03]  /*53d30*/  IMAD.MOV.U32 R29, RZ, RZ, R23 ;  /* 0x000000ffff1d7224 */ /* 0x000fc600078e0017 */
[----:B------:R0:W-:Y:S04]  /*53d40*/  STL [R1+0x68], R22 ;  /* 0x0000681601007387 */ /* 0x0001e80000100800 */
[----:B0-----:R-:W2:Y:S04]  /*53d50*/  LDL.LU.64 R22, [R1+0x5538] ;  /* 0x0055380001167983 */ /* 0x001ea80000300a00 */
[----:B------:R-:W3:Y:S04]  /*53d60*/  LDL.LU.64 R20, [R1+0x5530] ;  /* 0x0055300001147983 */ /* 0x000ee80000300a00 */
[----:B------:R-:W-:Y:S04]  /*53d70*/  STL.64 [R1+0x5528], R6 ;  /* 0x0055280601007387 */ /* 0x000fe80000100a00 */
[----:B------:R0:W-:Y:S04]  /*53d80*/  STL.64 [R1+0x5520], R4 ;  /* 0x0055200401007387 */ /* 0x0001e80000100a00 */
[----:B------:R-:W-:Y:S01]  /*53d90*/  STL [R1+0x5428], R29 ;  /* 0x0054281d01007387 */ /* 0x000fe20000100800 */
[----:B------:R-:W-:Y:S03]  /*53da0*/  HMMA.16816.F32 R24, R24, R2, R12 ;  /* 0x000000021818723c */ /* 0x000fe6000000180c */
[----:B0-----:R-:W3:Y:S04]  /*53db0*/  LDL.LU.64 R4, [R1+0x7e0] ;  /* 0x0007e00001047983 */ /* 0x001ee80000300a00 */
[----:B------:R-:W3:Y:S04]  /*53dc0*/  LDL.LU.64 R6, [R1+0x7e8] ;  /* 0x0007e80001067983 */ /* 0x000ee80000300a00 */
[----:B------:R-:W3:Y:S04]  /*53dd0*/  LDL.LU.64 R12, [R1+0x7c0] ;  /* 0x0007c000010c7983 */ /* 0x000ee80000300a00 */
[----:B------:R-:W3:Y:S01]  /*53de0*/  LDL.LU.64 R14, [R1+0x7c8] ;  /* 0x0007c800010e7983 */ /* 0x000ee20000300a00 */
[----:B----4-:R-:W-:-:S02]  /*53df0*/  IMAD R0, R17, 0x100, R0 ;  /* 0x0000010011007824 */ /* 0x010fc400078e0200 */
[----:B-----5:R-:W-:Y:S02]  /*53e00*/  IMAD R10, R19, 0x100, R18 ;  /* 0x00000100130a7824 */ /* 0x020fe400078e0212 */
[----:B--2---:R-:W-:Y:S02]  /*53e10*/  IMAD R16, R23, 0x100, R22 ;  /* 0x0000010017107824 */ /* 0x004fe400078e0216 */
[----:B---3--:R-:W-:Y:S01]  /*53e20*/  IMAD R11, R21, 0x100, R20 ;  /* 0x00000100150b7824 */ /* 0x008fe200078e0214 */
[----:B------:R-:W-:Y:S02]  /*53e30*/  F2FP.F16.E4M3.UNPACK_B R20, R0 ;  /* 0x00000000ff14723e */ /* 0x000fe400020006ff */
[----:B------:R-:W-:Y:S02]  /*53e40*/  F2FP.F16.E4M3.UNPACK_B R21, R10 ;  /* 0x0000000aff15723e */ /* 0x000fe400020006ff */
[----:B------:R-:W-:Y:S02]  /*53e50*/  F2FP.F16.E4M3.UNPACK_B R22, R11 ;  /* 0x0000000bff16723e */ /* 0x000fe400020006ff */
[----:B------:R-:W-:-:S07]  /*53e60*/  F2FP.F16.E4M3.UNPACK_B R23, R16 ;  /* 0x00000010ff17723e */ /* 0x000fce00020006ff */
[C---:B------:R-:W-:Y:S01]  /*53e70*/  HMMA.16816.F32 R4, R20.reuse, R8, R4 ;  /* 0x000000081404723c */ /* 0x040fe20000001804 */
[----:B------:R-:W-:Y:S04]  /*53e80*/  STL.64 [R1+0x5518], R14 ;  /* 0x0055180e01007387 */ /* 0x000fe80000100a00 */
[----:B------:R0:W-:Y:S04]  /*53e90*/  STL.64 [R1+0x5510], R12 ;  /* 0x0055100c01007387 */ /* 0x0001e80000100a00 */
[----:B0-----:R-:W2:Y:S04]  /*53ea0*/  LDL.LU.64 R12, [R1+0x7d0] ;  /* 0x0007d000010c7983 */ /* 0x001ea80000300a00 */
[----:B------:R-:W2:Y:S04]  /*53eb0*/  LDL.LU.64 R14, [R1+0x7d8] ;  /* 0x0007d800010e7983 */ /* 0x000ea80000300a00 */
[----:B------:R-:W-:Y:S04]  /*53ec0*/  STL.64 [R1+0x5260], R26 ;  /* 0x0052601a01007387 */ /* 0x000fe80000100a00 */
[----:B------:R0:W-:Y:S04]  /*53ed0*/  STL.64 [R1+0x5258], R24 ;  /* 0x0052581801007387 */ /* 0x0001e80000100a00 */
[----:B0-----:R-:W3:Y:S04]  /*53ee0*/  LDL.LU.64 R24, [R1+0x5d0] ;  /* 0x0005d00001187983 */ /* 0x001ee80000300a00 */
[----:B------:R-:W3:Y:S04]  /*53ef0*/  LDL.LU.64 R26, [R1+0x5d8] ;  /* 0x0005d800011a7983 */ /* 0x000ee80000300a00 */
[----:B------:R-:W4:Y:S04]  /*53f00*/  LDL.LU R17, [R1+0x13c] ;  /* 0x00013c0001117983 */ /* 0x000f280000300800 */
[----:B------:R-:W5:Y:S04]  /*53f10*/  LDL.LU R18, [R1+0x148] ;  /* 0x0001480001127983 */ /* 0x000f680000300800 */
[----:B------:R-:W5:Y:S04]  /*53f20*/  LDL.LU R19, [R1+0x144] ;  /* 0x0001440001137983 */ /* 0x000f680000300800 */
        /* <DEDUP_REMOVED lines=11> */
[C---:B---3--:R-:W-:Y:S08]  /*53fe0*/  HMMA.16816.F32 R12, R20.reuse, R4, R12 ;  /* 0x00000004140c723c */ /* 0x048ff0000000180c */
[----:B------:R-:W-:Y:S11]  /*53ff0*/  HMMA.16816.F32 R20, R20, R2, R24 ;  /* 0x000000021414723c */ /* 0x000ff60000001818 */
[----:B------:R-:W-:Y:S04]  /*54000*/  STL.64 [R1+0x30], R12 ;  /* 0x0000300c01007387 */ /* 0x000fe80000100a00 */
[----:B------:R0:W-:Y:S04]  /*54010*/  STL.64 [R1+0x38], R14 ;  /* 0x0000380e01007387 */ /* 0x0001e80000100a00 */
[----:B0-----:R-:W2:Y:S04]  /*54020*/  LDL.LU.64 R14, [R1+0x5508] ;  /* 0x00550800010e7983 */ /* 0x001ea80000300a00 */
[----:B------:R-:W2:Y:S04]  /*54030*/  LDL.LU R13, [R1+0x5500] ;  /* 0x00550000010d7983 */ /* 0x000ea80000300800 */
[----:B------:R-:W-:Y:S04]  /*54040*/  STL.64 [R1+0x54f8], R6 ;  /* 0x0054f80601007387 */ /* 0x000fe80000100a00 */
[----:B------:R0:W-:Y:S04]  /*54050*/  STL.64 [R1+0x54f0], R4 ;  /* 0x0054f00401007387 */ /* 0x0001e80000100a00 */
[----:B------:R-:W-:Y:S04]  /*54060*/  STL [R1+0x5240], R21 ;  /* 0x0052401501007387 */ /* 0x000fe80000100800 */
[----:B------:R-:W-:Y:S04]  /*54070*/  STL [R1+0x523c], R22 ;  /* 0x00523c1601007387 */ /* 0x000fe80000100800 */
[----:B------:R-:W-:Y:S04]  /*54080*/  STL [R1+0x5238], R23 ;  /* 0x0052381701007387 */ /* 0x000fe80000100800 */
[----:B0-----:R-:W3:Y:S04]  /*54090*/  LDL.LU.64 R4, [R1+0x7b0] ;  /* 0x0007b00001047983 */ /* 0x001ee80000300a00 */
[----:B------:R-:W3:Y:S04]  /*540a0*/  LDL.LU.64 R6, [R1+0x7b8] ;  /* 0x0007b80001067983 */ /* 0x000ee80000300a00 */
[----:B------:R-:W2:Y:S04]  /*540b0*/  LDL.LU R26, [R1+0x170] ;  /* 0x00017000011a7983 */ /* 0x000ea80000300800 */
[----:B------:R-:W2:Y:S04]  /*540c0*/  LDL.LU R27, [R1+0x16c] ;  /* 0x00016c00011b7983 */ /* 0x000ea80000300800 */
[----:B--2---:R0:W-:Y:S04]  /*540d0*/  STL.64 [R1+0x54b0], R26 ;  /* 0x0054b01a01007387 */ /* 0x0041e80000100a00 */
[----:B------:R-:W2:Y:S04]  /*540e0*/  LDL.LU.64 R24, [R1+0x790] ;  /* 0x0007900001187983 */ /* 0x000ea80000300a00 */
[----:B0-----:R-:W2:Y:S04]  /*540f0*/  LDL.LU.64 R26, [R1+0x798] ;  /* 0x00079800011a7983 */ /* 0x001ea80000300a00 */
[----:B------:R-:W2:Y:S01]  /*54100*/  LDL.LU R29, [R1+0x178] ;  /* 0x00017800011d7983 */ /* 0x000ea20000300800 */
[----:B------:R-:W-:-:S02]  /*54110*/  IMAD R0, R14, 0x100, R13 ;  /* 0x000001000e007824 */ /* 0x000fc400078e020d */
[----:B------:R-:W-:Y:S01]  /*54120*/  IMAD R10, R28, 0x100, R15 ;  /* 0x000001001c0a7824 */ /* 0x000fe200078e020f */
[----:B--2---:R-:W-:Y:S04]  /*54130*/  STL [R1+0x54d8], R29 ;  /* 0x0054d81d01007387 */ /* 0x004fe80000100800 */
[----:B------:R-:W2:Y:S04]  /*54140*/  LDL.LU R12, [R1+0x174] ;  /* 0x00017400010c7983 */ /* 0x000ea80000300800 */
[----:B------:R-:W2:Y:S04]  /*54150*/  LDL.LU R13, [R1+0x180] ;  /* 0x00018000010d7983 */ /* 0x000ea80000300800 */
[----:B------:R-:W2:Y:S04]  /*54160*/  LDL.LU R14, [R1+0x17c] ;  /* 0x00017c00010e7983 */ /* 0x000ea80000300800 */
[----:B------:R-:W2:Y:S01]  /*54170*/  LDL.LU R15, [R1+0x188] ;  /* 0x00018800010f7983 */ /* 0x000ea20000300800 */
[----:B----4-:R-:W-:Y:S01]  /*54180*/  IMAD R11, R17, 0x100, R11 ;  /* 0x00000100110b7824 */ /* 0x010fe200078e020b */
[----:B------:R-:W-:Y:S01]  /*54190*/  F2FP.F16.E4M3.UNPACK_B R16, R0 ;  /* 0x00000000ff10723e */ /* 0x000fe200020006ff */
[----:B-----5:R-:W-:Y:S01]  /*541a0*/  IMAD R19, R19, 0x100, R18 ;  /* 0x0000010013137824 */ /* 0x020fe200078e0212 */
[----:B------:R-:W-:-:S02]  /*541b0*/  F2FP.F16.E4M3.UNPACK_B R17, R10 ;  /* 0x0000000aff11723e */ /* 0x000fc400020006ff */
[----:B------:R-:W-:Y:S02]  /*541c0*/  F2FP.F16.E4M3.UNPACK_B R18, R11 ;  /* 0x0000000bff12723e */ /* 0x000fe400020006ff */
[----:B------:R-:W-:-:S07]  /*541d0*/  F2FP.F16.E4M3.UNPACK_B R19, R19 ;  /* 0x00000013ff13723e */ /* 0x000fce00020006ff */
[C---:B---3--:R-:W-:Y:S01]  /*541e0*/  HMMA.16816.F32 R4, R16.reuse, R8, R4 ;  /* 0x000000081004723c */ /* 0x048fe20000001804 */
[----:B--2---:R-:W-:Y:S04]  /*541f0*/  STL.64 [R1+0x54c0], R14 ;  /* 0x0054c00e01007387 */ /* 0x004fe80000100a00 */
[----:B------:R0:W-:Y:S04]  /*54200*/  STL.64 [R1+0x54b8], R12 ;  /* 0x0054b80c01007387 */ /* 0x0001e80000100a00 */
[----:B0-----:R-:W2:Y:S04]  /*54210*/  LDL.LU.64 R12, [R1+0x7a0] ;  /* 0x0007a000010c7983 */ /* 0x001ea80000300a00 */
[----:B------:R-:W2:Y:S04]  /*54220*/  LDL.LU.64 R14, [R1+0x7a8] ;  /* 0x0007a800010e7983 */ /* 0x000ea80000300a00 */
[----:B------:R-:W3:Y:S04]  /*54230*/  LDL.LU R28, [R1+0x184] ;  /* 0x00018400011c7983 */ /* 0x000ee80000300800 */
[----:B------:R-:W4:Y:S04]  /*54240*/  LDL.LU R29, [R1+0x150] ;  /* 0x00015000011d7983 */ /* 0x000f280000300800 */
[----:B------:R-:W4:Y:S04]  /*54250*/  LDL.LU R0, [R1+0x14c] ;  /* 0x00014c0001007983 */ /* 0x000f280000300800 */
[----:B------:R-:W5:Y:S04]  /*54260*/  LDL.LU R10, [R1+0x154] ;  /* 0x00015400010a7983 */ /* 0x000f680000300800 */
[----:B------:R-:W5:Y:S04]  /*54270*/  LDL.LU R11, [R1+0x15c] ;  /* 0x00015c00010b7983 */ /* 0x000f680000300800 */
[----:B------:R-:W-:Y:S04]  /*54280*/  STL.64 [R1+0xd0], R4 ;  /* 0x0000d00401007387 */ /* 0x000fe80000100a00 */
[----:B------:R0:W-:Y:S04]  /*54290*/  STL.64 [R1+0xd8], R6 ;  /* 0x0000d80601007387 */ /* 0x0001e80000100a00 */
[----:B0-----:R-:W2:Y:S04]  /*542a0*/  LDL.LU.64 R6, [R1+0x54f8] ;  /* 0x0054f80001067983 */ /* 0x001ea80000300a00 */
[----:B------:R-:W3:Y:S04]  /*542b0*/  LDL.LU.64 R4, [R1+0x54f0] ;  /* 0x0054f00001047983 */ /* 0x000ee80000300a00 */
[----:B-----5:R-:W-:Y:S04]  /*542c0*/  STL.64 [R1+0x54e8], R10 ;  /* 0x0054e80a01007387 */ /* 0x020fe80000100a00 */
[----:B------:R0:W-:Y:S04]  /*542d0*/  STL.64 [R1+0x54e0], R8 ;  /* 0x0054e00801007387 */ /* 0x0001e80000100a00 */
[----:B0-----:R-:W5:Y:S04]  /*542e0*/  LDL.LU.64 R8, [R1+0x5c0] ;  /* 0x0005c00001087983 */ /* 0x001f680000300a00 */
[----:B------:R-:W5:Y:S01]  /*542f0*/  LDL.LU.64 R10, [R1+0x5c8] ;  /* 0x0005c800010a7983 */ /* 0x000f620000300a00 */
[----:B--2---:R-:W-:-:S15]  /*54300*/  HMMA.16816.F32 R12, R16, R6, R12 ;  /* 0x00000006100c723c */ /* 0x004fde000000180c */
[----:B------:R-:W-:-:S04]  /*54310*/  NOP ;  /* 0x0000000000007918 */ /* 0x000fc80000000000 */
[----:B------:R-:W-:Y:S04]  /*54320*/  STL.64 [R1+0xe0], R12 ;  /* 0x0000e00c01007387 */ /* 0x000fe80000100a00 */
[----:B------:R3:W-:Y:S02]  /*54330*/  STL.64 [R1+0xe8], R14 ;  /* 0x0000e80e01007387 */ /* 0x0007e40000100a00 */
[----:B---3--:R-:W-:-:S15]  /*54340*/  HMMA.16816.F32 R12, R16, R4, R24 ;  /* 0x00000004100c723c */ /* 0x008fde0000001818 */
[----:B------:R-:W-:-:S04]  /*54350*/  NOP ;  /* 0x0000000000007918 */ /* 0x000fc80000000000 */
[----:B------:R-:W-:Y:S01]  /*54360*/  STL [R1+0x11c], R15 ;  /* 0x00011c0f01007387 */ /* 0x000fe20000100800 */
[----:B------:R-:W-:-:S03]  /*54370*/  IMAD.MOV.U32 R21, RZ, RZ, R12 ;  /* 0x000000ffff157224 */ /* 0x000fc600078e000c */
[----:B------:R-:W-:Y:S01]  /*54380*/  STL.64 [R1+0x54d0], R6 ;  /* 0x0054d00601007387 */ /* 0x000fe20000100a00 */
[----:B------:R-:W-:-:S03]  /*54390*/  IMAD.MOV.U32 R22, RZ, RZ, R13 ;  /* 0x000000ffff167224 */ /* 0x000fc600078e000d */
[----:B------:R0:W-:Y:S01]  /*543a0*/  STL.64 [R1+0x54c8], R4 ;  /* 0x0054c80401007387 */ /* 0x0001e20000100a00 */
[----:B------:R-:W-:-:S03]  /*543b0*/  IMAD.MOV.U32 R23, RZ, RZ, R14 ;  /* 0x000000ffff177224 */ /* 0x000fc600078e000e */
[----:B0-----:R-:W2:Y:S04]  /*543c0*/  LDL.LU.64 R4, [R1+0x780] ;  /* 0x0007800001047983 */ /* 0x001ea80000300a00 */
[----:B------:R-:W2:Y:S04]  /*543d0*/  LDL.LU.64 R6, [R1+0x788] ;  /* 0x0007880001067983 */ /* 0x000ea80000300a00 */
[----:B------:R-:W3:Y:S04]  /*543e0*/  LDL.LU.64 R12, [R1+0x770] ;  /* 0x00077000010c7983 */ /* 0x000ee80000300a00 */
[----:B------:R-:W3:Y:S04]  /*543f0*/  LDL.LU.64 R14, [R1+0x778] ;  /* 0x00077800010e7983 */ /* 0x000ee80000300a00 */
[----:B------:R-:W2:Y:S04]  /*54400*/  LDL.LU.64 R24, [R1+0x760] ;  /* 0x0007600001187983 */ /* 0x000ea80000300a00 */
[----:B------:R-:W2:Y:S04]  /*54410*/  LDL.LU.64 R26, [R1+0x768] ;  /* 0x00076800011a7983 */ /* 0x000ea80000300a00 */
[----:B------:R-:W-:Y:S04]  /*54420*/  STL.64 [R1+0x5250], R22 ;  /* 0x0052501601007387 */ /* 0x000fe80000100a00 */
[----:B------:R0:W-:Y:S04]  /*54430*/  STL.64 [R1+0x5248], R20 ;  /* 0x0052481401007387 */ /* 0x0001e80000100a00 */
[----:B0-----:R-:W2:Y:S04]  /*54440*/  LDL.LU.64 R20, [R1+0x5b0] ;  /* 0x0005b00001147983 */ /* 0x001ea80000300a00 */
[----:B------:R-:W2:Y:S01]  /*54450*/  LDL.LU.64 R22, [R1+0x5b8] ;  /* 0x0005b80001167983 */ /* 0x000ea20000300a00 */
[----:B-----5:R-:W-:Y:S03]  /*54460*/  HMMA.16816.F32 R16, R16, R2, R8 ;  /* 0x000000021010723c */ /* 0x020fe60000001808 */
[----:B------:R-:W5:Y:S04]  /*54470*/  LDL.LU.64 R10, [R1+0x54e8] ;  /* 0x0054e800010a7983 */ /* 0x000f680000300a00 */
[----:B------:R-:W2:-:S12]  /*54480*/  LDL.LU.64 R8, [R1+0x54e0] ;  /* 0x0054e00001087983 */ /* 0x000e980000300a00 */
[----:B------:R0:W-:Y:S04]  /*54490*/  STL.64 [R1+0x100], R16 ;  /* 0x0001001001007387 */ /* 0x0001e80000100a00 */
[----:B------:R1:W-:Y:S04]  /*544a0*/  STL.64 [R1+0x108], R18 ;  /* 0x0001081201007387 */ /* 0x0003e80000100a00 */
[----:B0-----:R-:W5:Y:S04]  /*544b0*/  LDL.LU R16, [R1+0x158] ;  /* 0x0001580001107983 */ /* 0x001f680000300800 */
[----:B------:R-:W2:Y:S04]  /*544c0*/  LDL.LU R17, [R1+0x160] ;  /* 0x0001600001117983 */ /* 0x000ea80000300800 */
[----:B-1----:R-:W3:Y:S04]  /*544d0*/  LDL.LU R18, [R1+0x168] ;  /* 0x0001680001127983 */ /* 0x002ee80000300800 */
[----:B------:R-:W3:Y:S01]  /*544e0*/  LDL.LU R19, [R1+0x164] ;  /* 0x0001640001137983 */ /* 0x000ee20000300800 */
[----:B----4-:R-:W-:-:S03]  /*544f0*/  IMAD R0, R0, 0x100, R29 ;  /* 0x0000010000007824 */ /* 0x010fc600078e021d */
[----:B------:R-:W4:Y:S01]  /*54500*/  LDL.LU R29, [R1+0x54d8] ;  /* 0x0054d800011d7983 */ /* 0x000f220000300800 */
[----:B-----5:R-:W-:Y:S02]  /*54510*/  IMAD R10, R10, 0x100, R16 ;  /* 0x000001000a0a7824 */ /* 0x020fe400078e0210 */
[----:B--2---:R-:W-:Y:S01]  /*54520*/  IMAD R11, R11, 0x100, R17 ;  /* 0x000001000b0b7824 */ /* 0x004fe200078e0211 */
[----:B------:R-:W-:Y:S02]  /*54530*/  F2FP.F16.E4M3.UNPACK_B R16, R0 ;  /* 0x00000000ff10723e */ /* 0x000fe400020006ff */
[----:B------:R-:W-:Y:S01]  /*54540*/  F2FP.F16.E4M3.UNPACK_B R17, R10 ;  /* 0x0000000aff11723e */ /* 0x000fe200020006ff */
[----:B---3--:R-:W-:Y:S01]  /*54550*/  IMAD R19, R19, 0x100, R18 ;  /* 0x0000010013137824 */ /* 0x008fe200078e0212 */
[----:B------:R-:W-:-:S04]  /*54560*/  F2FP.F16.E4M3.UNPACK_B R18, R11 ;  /* 0x0000000bff12723e */ /* 0x000fc800020006ff */
[----:B------:R-:W-:-:S07]  /*54570*/  F2FP.F16.E4M3.UNPACK_B R19, R19 ;  /* 0x00000013ff13723e */ /* 0x000fce00020006ff */
[----:B------:R-:W-:-:S15]  /*54580*/  HMMA.16816.F32 R4, R16, R8, R4 ;  /* 0x000000081004723c */ /* 0x000fde0000001804 */
[----:B------:R-:W-:-:S04]  /*54590*/  NOP ;  /* 0x0000000000007918 */ /* 0x000fc80000000000 */
[----:B------:R-:W-:Y:S04]  /*545a0*/  STL.64 [R1+0x120], R4 ;  /* 0x0001200401007387 */ /* 0x000fe80000100a00 */
[----:B------:R0:W-:Y:S04]  /*545b0*/  STL.64 [R1+0x128], R6 ;  /* 0x0001280601007387 */ /* 0x0001e80000100a00 */
[----:B0-----:R-:W2:Y:S04]  /*545c0*/  LDL.LU.64 R6, [R1+0x54d0] ;  /* 0x0054d00001067983 */ /* 0x001ea80000300a00 */
[----:B------:R-:W3:Y:S01]  /*545d0*/  LDL.LU.64 R4, [R1+0x54c8] ;  /* 0x0054c80001047983 */ /* 0x000ee20000300a00 */
[C---:B--2---:R-:W-:Y:S08]  /*545e0*/  HMMA.16816.F32 R12, R16.reuse, R6, R12 ;  /* 0x00000006100c723c */ /* 0x044ff0000000180c */
[C---:B---3--:R-:W-:Y:S11]  /*545f0*/  HMMA.16816.F32 R24, R16.reuse, R4, R24 ;  /* 0x000000041018723c */ /* 0x048ff60000001818 */
[----:B------:R-:W-:Y:S04]  /*54600*/  STL.64 [R1+0x130], R12 ;  /* 0x0001300c01007387 */ /* 0x000fe80000100a00 */
[----:B------:R0:W-:Y:S04]  /*54610*/  STL.64 [R1+0x138], R14 ;  /* 0x0001380e01007387 */ /* 0x0001e80000100a00 */
[----:B0-----:R-:W2:Y:S04]  /*54620*/  LDL.LU.64 R14, [R1+0x54c0] ;  /* 0x0054c000010e7983 */ /* 0x001ea80000300a00 */
[----:B------:R-:W4:Y:S04]  /*54630*/  LDL.LU.64 R12, [R1+0x54b8] ;  /* 0x0054b800010c7983 */ /* 0x000f280000300a00 */
[----:B------:R-:W-:Y:S04]  /*54640*/  STL.64 [R1+0x150], R24 ;  /* 0x0001501801007387 */ /* 0x000fe80000100a00 */
[----:B------:R0:W-:Y:S04]  /*54650*/  STL.64 [R1+0x158], R26 ;  /* 0x0001581a01007387 */ /* 0x0001e80000100a00 */
[----:B0-----:R-:W3:Y:S01]  /*54660*/  LDL.LU.64 R26, [R1+0x54b0] ;  /* 0x0054b000011a7983 */ /* 0x001ee20000300a00 */
[----:B------:R-:W-:-:S15]  /*54670*/  HMMA.16816.F32 R16, R16, R2, R20 ;  /* 0x000000021010723c */ /* 0x000fde0000001814 */
[----:B------:R-:W-:-:S04]  /*54680*/  NOP ;  /* 0x0000000000007918 */ /* 0x000fc80000000000 */
[----:B------:R-:W-:Y:S04]  /*54690*/  STL.64 [R1+0x140], R16 ;  /* 0x0001401001007387 */ /* 0x000fe80000100a00 */
[----:B------:R2:W-:Y:S04]  /*546a0*/  STL.64 [R1+0x148], R18 ;  /* 0x0001481201007387 */ /* 0x0005e80000100a00 */
[----:B------:R-:W5:Y:S04]  /*546b0*/  LDL.LU R20, [R1+0x198] ;  /* 0x0001980001147983 */ /* 0x000f680000300800 */
[----:B------:R-:W4:Y:S01]  /*546c0*/  LDL.LU R25, [R1+0x1b4] ;  /* 0x0001b40001197983 */ /* 0x000f220000300800 */
[----:B---3--:R-:W-:-:S03]  /*546d0*/  IMAD R0, R27, 0x100, R26 ;  /* 0x000001001b007824 */ /* 0x008fc600078e021a */
[----:B------:R-:W3:Y:S04]  /*546e0*/  LDL.LU R26, [R1+0x1b0] ;  /* 0x0001b000011a7983 */ /* 0x000ee80000300800 */
[----:B------:R-:W3:Y:S01]  /*546f0*/  LDL.LU R27, [R1+0x1bc] ;  /* 0x0001bc00011b7983 */ /* 0x000ee20000300800 */
[----:B--2---:R-:W-:-:S03]  /*54700*/  IMAD R19, R28, 0x100, R15 ;  /* 0x000001001c137824 */ /* 0x004fc600078e020f */
[----:B---3--:R-:W-:Y:S04]  /*54710*/  STL.64 [R1+0x54a0], R26 ;  /* 0x0054a01a01007387 */ /* 0x008fe80000100a00 */
[----:B----4-:R0:W-:Y:S04]  /*54720*/  STL [R1+0x5498], R25 ;  /* 0x0054981901007387 */ /* 0x0101e80000100800 */
[----:B0-----:R-:W2:Y:S04]  /*54730*/  LDL.LU.64 R24, [R1+0x740] ;  /* 0x0007400001187983 */ /* 0x001ea80000300a00 */
[----:B------:R-:W2:Y:S04]  /*54740*/  LDL.LU.64 R26, [R1+0x748] ;  /* 0x00074800011a7983 */ /* 0x000ea80000300a00 */
[----:B------:R-:W3:Y:S04]  /*54750*/  LDL.LU R28, [R1+0x1b8] ;  /* 0x0001b800011c7983 */ /* 0x000ee80000300800 */
[----:B------:R-:W5:Y:S01]  /*54760*/  LDL.LU R21, [R1+0x1f4] ;  /* 0x0001f40001157983 */ /* 0x000f620000300800 */
[----:B------:R-:W-:-:S02]  /*54770*/  IMAD R10, R12, 0x100, R29 ;  /* 0x000001000c0a7824 */ /* 0x000fc400078e021d */
[----:B------:R-:W-:Y:S01]  /*54780*/  IMAD R11, R14, 0x100, R13 ;  /* 0x000001000e0b7824 */ /* 0x000fe200078e020d */
[----:B------:R-:W-:Y:S01]  /*54790*/  F2FP.F16.E4M3.UNPACK_B R16, R0 ;  /* 0x00000000ff10723e */ /* 0x000fe200020006ff */
[----:B-----5:R0:W-:Y:S04]  /*547a0*/  STL.64 [R1+0x54a8], R20 ;  /* 0x0054a81401007387 */ /* 0x0201e80000100a00 */
[----:B0-----:R-:W4:Y:S04]  /*547b0*/  LDL.LU.64 R20, [R1+0x750] ;  /* 0x0007500001147983 */ /* 0x001f280000300a00 */
[----:B------:R-:W4:Y:S04]  /*547c0*/  LDL.LU.64 R22, [R1+0x758] ;  /* 0x0007580001167983 */ /* 0x000f280000300a00 */
[----:B------:R-:W5:Y:S04]  /*547d0*/  LDL.LU R29, [R1+0x1f0] ;  /* 0x0001f000011d7983 */ /* 0x000f680000300800 */
[----:B------:R-:W2:Y:S04]  /*547e0*/  LDL.LU R14, [R1+0x1fc] ;  /* 0x0001fc00010e7983 */ /* 0x000ea80000300800 */
[----:B------:R-:W2:Y:S01]  /*547f0*/  LDL.LU R15, [R1+0x1f8] ;  /* 0x0001f800010f7983 */ /* 0x000ea20000300800 */
[----:B------:R-:W-:-:S02]  /*54800*/  F2FP.F16.E4M3.UNPACK_B R17, R10 ;  /* 0x0000000aff11723e */ /* 0x000fc400020006ff */
[----:B------:R-:W-:Y:S02]  /*54810*/  F2FP.F16.E4M3.UNPACK_B R18, R11 ;  /* 0x0000000bff12723e */ /* 0x000fe400020006ff */
[----:B------:R-:W-:-:S07]  /*54820*/  F2FP.F16.E4M3.UNPACK_B R19, R19 ;  /* 0x00000013ff13723e */ /* 0x000fce00020006ff */
[C---:B----4-:R-:W-:Y:S01]  /*54830*/  HMMA.16816.F32 R20, R16.reuse, R8, R20 ;  /* 0x000000081014723c */ /* 0x050fe20000001814 */
[----:B--2---:R0:W-:Y:S04]  /*54840*/  STL.64 [R1+0x5460], R14 ;  /* 0x0054600e01007387 */ /* 0x0041e80000100a00 */
[----:B------:R-:W2:Y:S04]  /*54850*/  LDL.LU R0, [R1+0x190] ;  /* 0x0001900001007983 */ /* 0x000ea80000300800 */
[----:B------:R-:W4:Y:S01]  /*54860*/  LDL.LU R10, [R1+0x19c] ;  /* 0x00019c00010a7983 */ /* 0x000f220000300800 */
[C---:B0-----:R-:W-:Y:S03]  /*54870*/  HMMA.16816.F32 R12, R16.reuse, R6, R24 ;  /* 0x00000006100c723c */ /* 0x041fe60000001818 */
[----:B------:R-:W2:Y:S06]  /*54880*/  LDL.LU R11, [R1+0x194] ;  /* 0x00019400010b7983 */ /* 0x000eac0000300800 */
[----:B------:R0:W-:Y:S04]  /*54890*/  STL.64 [R1+0x160], R20 ;  /* 0x0001601401007387 */ /* 0x0001e80000100a00 */
[----:B------:R1:W-:Y:S04]  /*548a0*/  STL.64 [R1+0x168], R22 ;  /* 0x0001681601007387 */ /* 0x0003e80000100a00 */
[----:B0-----:R-:W2:Y:S04]  /*548b0*/  LDL.LU.64 R20, [R1+0x730] ;  /* 0x0007300001147983 */ /* 0x001ea80000300a00 */
[----:B-1----:R-:W2:Y:S04]  /*548c0*/  LDL.LU.64 R22, [R1+0x738] ;  /* 0x0007380001167983 */ /* 0x002ea80000300a00 */
[----:B------:R0:W-:Y:S04]  /*548d0*/  STL.64 [R1+0x170], R12 ;  /* 0x0001700c01007387 */ /* 0x0001e80000100a00 */
[----:B------:R1:W-:Y:S04]  /*548e0*/  STL.64 [R1+0x178], R14 ;  /* 0x0001780e01007387 */ /* 0x0003e80000100a00 */
[----:B------:R-:W2:Y:S04]  /*548f0*/  LDL.LU.64 R24, [R1+0x5a0] ;  /* 0x0005a00001187983 */ /* 0x000ea80000300a00 */
[----:B------:R-:W2:Y:S04]  /*54900*/  LDL.LU.64 R26, [R1+0x5a8] ;  /* 0x0005a800011a7983 */ /* 0x000ea80000300a00 */
[----:B0-----:R-:W2:Y:S04]  /*54910*/  LDL.LU.64 R12, [R1+0x590] ;  /* 0x00059000010c7983 */ /* 0x001ea80000300a00 */
[----:B-1----:R-:W2:Y:S04]  /*54920*/  LDL.LU.64 R14, [R1+0x598] ;  /* 0x00059800010e7983 */ /* 0x002ea80000300a00 */
[----:B--2---:R-:W-:Y:S04]  /*54930*/  STL.64 [R1+0x5470], R14 ;  /* 0x0054700e01007387 */ /* 0x004fe80000100a00 */
[----:B------:R0:W-:Y:S04]  /*54940*/  STL.64 [R1+0x5468], R12 ;  /* 0x0054680c01007387 */ /* 0x0001e80000100a00 */
[----:B0-----:R-:W2:Y:S04]  /*54950*/  LDL.LU.64 R12, [R1+0x700] ;  /* 0x00070000010c7983 */ /* 0x001ea80000300a00 */
[----:B------:R-:W2:Y:S01]  /*54960*/  LDL.LU.64 R14, [R1+0x708] ;  /* 0x00070800010e7983 */ /* 0x000ea20000300a00 */
[C---:B------:R-:W-:Y:S03]  /*54970*/  HMMA.16816.F32 R20, R16.reuse, R4, R20 ;  /* 0x000000041014723c */ /* 0x040fe60000001814 */
[----:B--2---:R-:W-:Y:S04]  /*54980*/  STL.64 [R1+0x5480], R14 ;  /* 0x0054800e01007387 */ /* 0x004fe80000100a00 */
[----:B------:R0:W-:Y:S04]  /*54990*/  STL.64 [R1+0x5478], R12 ;  /* 0x0054780c01007387 */ /* 0x0001e80000100a00 */
[----:B0-----:R-:W2:Y:S04]  /*549a0*/  LDL.LU.64 R12, [R1+0x710] ;  /* 0x00071000010c7983 */ /* 0x001ea80000300a00 */
[----:B------:R-:W2:Y:S01]  /*549b0*/  LDL.LU.64 R14, [R1+0x718] ;  /* 0x00071800010e7983 */ /* 0x000ea20000300a00 */
[----:B------:R-:W-:Y:S03]  /*549c0*/  HMMA.16816.F32 R16, R16, R2, R24 ;  /* 0x000000021010723c */ /* 0x000fe60000001818 */
[----:B--2---:R-:W-:Y:S04]  /*549d0*/  STL.64 [R1+0x5490], R14 ;  /* 0x0054900e01007387 */ /* 0x004fe80000100a00 */
[----:B------:R0:W-:Y:S04]  /*549e0*/  STL.64 [R1+0x5488], R12 ;  /* 0x0054880c01007387 */ /* 0x0001e80000100a00 */
[----:B0-----:R-:W2:Y:S04]  /*549f0*/  LDL.LU.64 R12, [R1+0x720] ;  /* 0x00072000010c7983 */ /* 0x001ea80000300a00 */
[----:B------:R-:W2:Y:S04]  /*54a00*/  LDL.LU.64 R14, [R1+0x728] ;  /* 0x00072800010e7983 */ /* 0x000ea80000300a00 */
[----:B------:R0:W-:Y:S04]  /*54a10*/  STL.64 [R1+0x1a0], R20 ;  /* 0x0001a01401007387 */ /* 0x0001e80000100a00 */
[----:B------:R1:W-:Y:S04]  /*54a20*/  STL.64 [R1+0x1a8], R22 ;  /* 0x0001a81601007387 */ /* 0x0003e80000100a00 */
[----:B0-----:R-:W4:Y:S04]  /*54a30*/  LDL.LU.64 R20, [R1+0x54a8] ;  /* 0x0054a80001147983 */ /* 0x001f280000300a00 */
[----:B-1----:R-:W2:Y:S04]  /*54a40*/  LDL.LU R22, [R1+0x204] ;  /* 0x0002040001167983 */ /* 0x002ea80000300800 */
[----:B------:R-:W2:Y:S04]  /*54a50*/  LDL.LU R23, [R1+0x200] ;  /* 0x0002000001177983 */ /* 0x000ea80000300800 */
[----:B------:R-:W3:Y:S04]  /*54a60*/  LDL.LU.64 R26, [R1+0x54a0] ;  /* 0x0054a000011a7983 */ /* 0x000ee80000300a00 */
[----:B------:R-:W2:Y:S01]  /*54a70*/  LDL.LU R25, [R1+0x5498] ;  /* 0x0054980001197983 */ /* 0x000ea20000300800 */
[----:B------:R-:W-:-:S03]  /*54a80*/  IMAD R0, R0, 0x100, R11 ;  /* 0x0000010000007824 */ /* 0x000fc600078e020b */
[----:B------:R-:W5:Y:S04]  /*54a90*/  LDL.LU R24, [R1+0x208] ;  /* 0x0002080001187983 */ /* 0x000f680000300800 */
[----:B------:R0:W-:Y:S04]  /*54aa0*/  STL.64 [R1+0x180], R16 ;  /* 0x0001801001007387 */ /* 0x0001e80000100a00 */
[----:B------:R3:W-:Y:S01]  /*54ab0*/  STL.64 [R1+0x188], R18 ;  /* 0x0001881201007387 */ /* 0x0007e20000100a00 */
[----:B0-----:R-:W-:Y:S01]  /*54ac0*/  F2FP.F16.E4M3.UNPACK_B R16, R0 ;  /* 0x00000000ff10723e */ /* 0x001fe200020006ff */
[----:B----4-:R-:W-:-:S05]  /*54ad0*/  IMAD R10, R20, 0x100, R10 ;  /* 0x00000100140a7824 */ /* 0x010fca00078e020a */
[----:B------:R-:W-:Y:S01]  /*54ae0*/  F2FP.F16.E4M3.UNPACK_B R17, R10 ;  /* 0x0000000aff11723e */ /* 0x000fe200020006ff */
[----:B---3--:R-:W-:Y:S02]  /*54af0*/  IMAD R19, R28, 0x100, R27 ;  /* 0x000001001c137824 */ /* 0x008fe400078e021b */
[----:B--2---:R-:W-:-:S03]  /*54b00*/  IMAD R11, R26, 0x100, R25 ;  /* 0x000001001a0b7824 */ /* 0x004fc600078e0219 */
[----:B------:R-:W-:Y:S02]  /*54b10*/  F2FP.F16.E4M3.UNPACK_B R19, R19 ;  /* 0x00000013ff13723e */ /* 0x000fe400020006ff */
[----:B------:R-:W-:-:S07]  /*54b20*/  F2FP.F16.E4M3.UNPACK_B R18, R11 ;  /* 0x0000000bff12723e */ /* 0x000fce00020006ff */
[----:B------:R-:W-:-:S15]  /*54b30*/  HMMA.16816.F32 R12, R16, R8, R12 ;  /* 0x00000008100c723c */ /* 0x000fde000000180c */
[----:B------:R-:W-:-:S04]  /*54b40*/  NOP ;  /* 0x0000000000007918 */ /* 0x000fc80000000000 */
[----:B------:R-:W-:Y:S04]  /*54b50*/  STL.64 [R1+0x1b0], R12 ;  /* 0x0001b00c01007387 */ /* 0x000fe80000100a00 */
[----:B------:R0:W-:Y:S04]  /*54b60*/  STL.64 [R1+0x1b8], R14 ;  /* 0x0001b80e01007387 */ /* 0x0001e80000100a00 */
[----:B0-----:R-:W2:Y:S04]  /*54b70*/  LDL.LU.64 R14, [R1+0x5490] ;  /* 0x00549000010e7983 */ /* 0x001ea80000300a00 */
[----:B------:R-:W2:Y:S02]  /*54b80*/  LDL.LU.64 R12, [R1+0x5488] ;  /* 0x00548800010c7983 */ /* 0x000ea40000300a00 */
[----:B--2---:R-:W-:-:S15]  /*54b90*/  HMMA.16816.F32 R12, R16, R6, R12 ;  /* 0x00000006100c723c */ /* 0x004fde000000180c */
        /* <DEDUP_REMOVED lines=11> */
[----:B--2---:R-:W-:Y:S02]  /*54c50*/  HMMA.16816.F32 R16, R16, R2, R12 ;  /* 0x000000021010723c */ /* 0x004fe4000000180c */
[----:B------:R-:W2:-:S15]  /*54c60*/  LDL.LU.64 R14, [R1+0x5460] ;  /* 0x00546000010e7983 */ /* 0x000e9e0000300a00 */
[----:B------:R-:W-:Y:S02]  /*54c70*/  NOP ;  /* 0x0000000000007918 */ /* 0x000fe40000000000 */
[----:B------:R-:W-:Y:S04]  /*54c80*/  STL.64 [R1+0x1d0], R16 ;  /* 0x0001d01001007387 */ /* 0x000fe80000100a00 */
[----:B------:R0:W-:Y:S04]  /*54c90*/  STL.64 [R1+0x1d8], R18 ;  /* 0x0001d81201007387 */ /* 0x0001e80000100a00 */
[----:B0-----:R-:W3:Y:S04]  /*54ca0*/  LDL.LU R19, [R1+0x20c] ;  /* 0x00020c0001137983 */ /* 0x001ee80000300800 */
[----:B------:R-:W4:Y:S04]  /*54cb0*/  LDL.LU R25, [R1+0x274] ;  /* 0x0002740001197983 */ /* 0x000f280000300800 */
[----:B------:R-:W3:Y:S04]  /*54cc0*/  LDL.LU R26, [R1+0x270] ;  /* 0x00027000011a7983 */ /* 0x000ee80000300800 */
[----:B------:R-:W3:Y:S01]  /*54cd0*/  LDL.LU R27, [R1+0x27c] ;  /* 0x00027c00011b7983 */ /* 0x000ee20000300800 */
[----:B-----5:R-:W-:-:S02]  /*54ce0*/  IMAD R0, R29, 0x100, R21 ;  /* 0x000001001d007824 */ /* 0x020fc400078e0215 */
[----:B--2---:R-:W-:Y:S01]  /*54cf0*/  IMAD R10, R15, 0x100, R14 ;  /* 0x000001000f0a7824 */ /* 0x004fe200078e020e */
[----:B---3--:R-:W-:Y:S04]  /*54d00*/  STL.64 [R1+0x5400], R26 ;  /* 0x0054001a01007387 */ /* 0x008fe80000100a00 */
[----:B----4-:R-:W-:Y:S04]  /*54d10*/  STL [R1+0x53f8], R25 ;  /* 0x0053f81901007387 */ /* 0x010fe80000100800 */
[----:B------:R-:W2:Y:S04]  /*54d20*/  LDL.LU R12, [R1+0x278] ;  /* 0x00027800010c7983 */ /* 0x000ea80000300800 */
[----:B------:R-:W2:Y:S04]  /*54d30*/  LDL.LU R13, [R1+0x284] ;  /* 0x00028400010d7983 */ /* 0x000ea80000300800 */
[----:B------:R-:W3:Y:S04]  /*54d40*/  LDL.LU R28, [R1+0x280] ;  /* 0x00028000011c7983 */ /* 0x000ee80000300800 */
[----:B------:R-:W4:Y:S04]  /*54d50*/  LDL.LU R29, [R1+0x234] ;  /* 0x00023400011d7983 */ /* 0x000f280000300800 */
[----:B------:R-:W5:Y:S04]  /*54d60*/  LDL.LU R14, [R1+0x28c] ;  /* 0x00028c00010e7983 */ /* 0x000f680000300800 */
[----:B------:R-:W5:Y:S01]  /*54d70*/  LDL.LU R15, [R1+0x288] ;  /* 0x00028800010f7983 */ /* 0x000f620000300800 */
[----:B------:R-:W-:-:S03]  /*54d80*/  IMAD R11, R23, 0x100, R22 ;  /* 0x00000100170b7824 */ /* 0x000fc600078e0216 */
[----:B-----5:R-:W-:Y:S04]  /*54d90*/  STL.64 [R1+0x5410], R14 ;  /* 0x0054100e01007387 */ /* 0x020fe80000100a00 */
[----:B--2---:R0:W-:Y:S04]  /*54da0*/  STL.64 [R1+0x5408], R12 ;  /* 0x0054080c01007387 */ /* 0x0041e80000100a00 */
[----:B------:R-:W2:Y:S04]  /*54db0*/  LDL.LU.64 R20, [R1+0x6f0] ;  /* 0x0006f00001147983 */ /* 0x000ea80000300a00 */
[----:B------:R-:W2:Y:S04]  /*54dc0*/  LDL.LU.64 R22, [R1+0x6f8] ;  /* 0x0006f80001167983 */ /* 0x000ea80000300a00 */
[----:B0-----:R-:W5:Y:S04]  /*54dd0*/  LDL.LU.64 R12, [R1+0x6b0] ;  /* 0x0006b000010c7983 */ /* 0x001f680000300a00 */
[----:B------:R-:W2:Y:S04]  /*54de0*/  LDL.LU.64 R14, [R1+0x6b8] ;  /* 0x0006b800010e7983 */ /* 0x000ea80000300a00 */
[----:B--2---:R-:W-:Y:S04]  /*54df0*/  STL.64 [R1+0x5420], R14 ;  /* 0x0054200e01007387 */ /* 0x004fe80000100a00 */
[----:B-----5:R0:W-:Y:S04]  /*54e00*/  STL.64 [R1+0x5418], R12 ;  /* 0x0054180c01007387 */ /* 0x0201e80000100a00 */
[----:B0-----:R-:W2:Y:S04]  /*54e10*/  LDL.LU.64 R12, [R1+0x6c0] ;  /* 0x0006c000010c7983 */ /* 0x001ea80000300a00 */
[----:B------:R-:W5:Y:S04]  /*54e20*/  LDL.LU.64 R14, [R1+0x6c8] ;  /* 0x0006c800010e7983 */ /* 0x000f680000300a00 */
[----:B-----5:R-:W-:Y:S04]  /*54e30*/  STL.64 [R1+0x5438], R14 ;  /* 0x0054380e01007387 */ /* 0x020fe80000100a00 */
[----:B--2---:R0:W-:Y:S04]  /*54e40*/  STL.64 [R1+0x5430], R12 ;  /* 0x0054300c01007387 */ /* 0x0041e80000100a00 */
[----:B0-----:R-:W2:Y:S04]  /*54e50*/  LDL.LU.64 R12, [R1+0x580] ;  /* 0x00058000010c7983 */ /* 0x001ea80000300a00 */
[----:B------:R-:W5:Y:S04]  /*54e60*/  LDL.LU.64 R14, [R1+0x588] ;  /* 0x00058800010e7983 */ /* 0x000f680000300a00 */
[----:B-----5:R-:W-:Y:S04]  /*54e70*/  STL.64 [R1+0x5448], R14 ;  /* 0x0054480e01007387 */ /* 0x020fe80000100a00 */
[----:B--2---:R0:W-:Y:S04]  /*54e80*/  STL.64 [R1+0x5440], R12 ;  /* 0x0054400c01007387 */ /* 0x0041e80000100a00 */
[----:B0-----:R-:W2:Y:S04]  /*54e90*/  LDL.LU.64 R12, [R1+0x6d0] ;  /* 0x0006d000010c7983 */ /* 0x001ea80000300a00 */
[----:B------:R-:W5:Y:S01]  /*54ea0*/  LDL.LU.64 R14, [R1+0x6d8] ;  /* 0x0006d800010e7983 */ /* 0x000f620000300a00 */
[----:B------:R-:W-:Y:S01]  /*54eb0*/  IMAD R19, R24, 0x100, R19 ;  /* 0x0000010018137824 */ /* 0x000fe200078e0213 */
[----:B------:R-:W-:-:S02]  /*54ec0*/  F2FP.F16.E4M3.UNPACK_B R16, R0 ;  /* 0x00000000ff10723e */ /* 0x000fc400020006ff */
[----:B------:R-:W-:Y:S02]  /*54ed0*/  F2FP.F16.E4M3.UNPACK_B R17, R10 ;  /* 0x0000000aff11723e */ /* 0x000fe400020006ff */
[----:B------:R-:W-:Y:S02]  /*54ee0*/  F2FP.F16.E4M3.UNPACK_B R18, R11 ;  /* 0x0000000bff12723e */ /* 0x000fe400020006ff */
[----:B------:R-:W-:Y:S01]  /*54ef0*/  F2FP.F16.E4M3.UNPACK_B R19, R19 ;  /* 0x00000013ff13723e */ /* 0x000fe200020006ff */
[----:B-----5:R-:W-:Y:S04]  /*54f00*/  STL.64 [R1+0x5458], R14 ;  /* 0x0054580e01007387 */ /* 0x020fe80000100a00 */
[----:B--2---:R0:W-:Y:S04]  /*54f10*/  STL.64 [R1+0x5450], R12 ;  /* 0x0054500c01007387 */ /* 0x0041e80000100a00 */
[----:B0-----:R-:W2:Y:S04]  /*54f20*/  LDL.LU.64 R12, [R1+0x6e0] ;  /* 0x0006e000010c7983 */ /* 0x001ea80000300a00 */
[----:B------:R-:W2:Y:S01]  /*54f30*/  LDL.LU.64 R14, [R1+0x6e8] ;  /* 0x0006e800010e7983 */ /* 0x000ea20000300a00 */
[C---:B------:R-:W-:Y:S03]  /*54f40*/  HMMA.16816.F32 R20, R16.reuse, R8, R20 ;  /* 0x000000081014723c */ /* 0x040fe60000001814 */
[----:B------:R-:W5:Y:S04]  /*54f50*/  LDL.LU.64 R24, [R1+0x6a0] ;  /* 0x0006a00001187983 */ /* 0x000f680000300a00 */
[----:B------:R-:W5:Y:S04]  /*54f60*/  LDL.LU.64 R26, [R1+0x6a8] ;  /* 0x0006a800011a7983 */ /* 0x000f680000300a00 */
[----:B------:R-:W4:Y:S04]  /*54f70*/  LDL.LU R0, [R1+0x230] ;  /* 0x0002300001007983 */ /* 0x000f280000300800 */
[----:B------:R-:W3:Y:S04]  /*54f80*/  LDL.LU R10, [R1+0x238] ;  /* 0x00023800010a7983 */ /* 0x000ee80000300800 */
[----:B------:R-:W3:Y:S04]  /*54f90*/  LDL.LU R11, [R1+0x240] ;  /* 0x00024000010b7983 */ /* 0x000ee80000300800 */
[----:B------:R0:W-:Y:S04]  /*54fa0*/  STL.64 [R1+0x1f0], R20 ;  /* 0x0001f01401007387 */ /* 0x0001e80000100a00 */
[----:B------:R1:W-:Y:S04]  /*54fb0*/  STL.64 [R1+0x1f8], R22 ;  /* 0x0001f81601007387 */ /* 0x0003e80000100a00 */
[----:B0-----:R-:W3:Y:S04]  /*54fc0*/  LDL.LU.64 R20, [R1+0x570] ;  /* 0x0005700001147983 */ /* 0x001ee80000300a00 */
[----:B-1----:R-:W3:Y:S01]  /*54fd0*/  LDL.LU.64 R22, [R1+0x578] ;  /* 0x0005780001167983 */ /* 0x002ee20000300a00 */
        /* <DEDUP_REMOVED lines=13> */
[----:B------:R-:W2:Y:S04]  /*550b0*/  LDL.LU.64 R14, [R1+0x5438] ;  /* 0x00543800010e7983 */ /* 0x000ea80000300a00 */
[----:B------:R-:W2:-:S13]  /*550c0*/  LDL.LU.64 R12, [R1+0x5430] ;  /* 0x00543000010c7983 */ /* 0x000e9a0000300a00 */
[----:B------:R0:W-:Y:S04]  /*550d0*/  STL.64 [R1+0x210], R16 ;  /* 0x0002101001007387 */ /* 0x0001e80000100a00 */
[----:B------:R1:W-:Y:S04]  /*550e0*/  STL.64 [R1+0x218], R18 ;  /* 0x0002181201007387 */ /* 0x0003e80000100a00 */
[----:B0-----:R-:W3:Y:S04]  /*550f0*/  LDL.LU R16, [R1+0x23c] ;  /* 0x00023c0001107983 */ /* 0x001ee80000300800 */
[----:B------:R-:W2:Y:S04]  /*55100*/  LDL.LU R17, [R1+0x244] ;  /* 0x0002440001117983 */ /* 0x000ea80000300800 */
[----:B-1----:R-:W5:Y:S04]  /*55110*/  LDL.LU R18, [R1+0x24c] ;  /* 0x00024c0001127983 */ /* 0x002f680000300800 */
[----:B------:R-:W5:Y:S01]  /*55120*/  LDL.LU R19, [R1+0x248] ;  /* 0x0002480001137983 */ /* 0x000f620000300800 */
[----:B----4-:R-:W-:-:S03]  /*55130*/  IMAD R0, R0, 0x100, R29 ;  /* 0x0000010000007824 */ /* 0x010fc600078e021d */
[----:B------:R-:W4:Y:S01]  /*55140*/  LDL.LU R29, [R1+0x5428] ;  /* 0x00542800011d7983 */ /* 0x000f220000300800 */
[----:B---3--:R-:W-:Y:S02]  /*55150*/  IMAD R10, R10, 0x100, R16 ;  /* 0x000001000a0a7824 */ /* 0x008fe400078e0210 */
[----:B--2---:R-:W-:Y:S01]  /*55160*/  IMAD R11, R11, 0x100, R17 ;  /* 0x000001000b0b7824 */ /* 0x004fe200078e0211 */
[----:B------:R-:W-:Y:S02]  /*55170*/  F2FP.F16.E4M3.UNPACK_B R16, R0 ;  /* 0x00000000ff10723e */ /* 0x000fe400020006ff */
[----:B------:R-:W-:Y:S01]  /*55180*/  F2FP.F16.E4M3.UNPACK_B R17, R10 ;  /* 0x0000000aff11723e */ /* 0x000fe200020006ff */
[----:B-----5:R-:W-:Y:S01]  /*55190*/  IMAD R19, R19, 0x100, R18 ;  /* 0x0000010013137824 */ /* 0x020fe200078e0212 */
[----:B------:R-:W-:-:S04]  /*551a0*/  F2FP.F16.E4M3.UNPACK_B R18, R11 ;  /* 0x0000000bff12723e */ /* 0x000fc800020006ff */
[----:B------:R-:W-:-:S07]  /*551b0*/  F2FP.F16.E4M3.UNPACK_B R19, R19 ;  /* 0x00000013ff13723e */ /* 0x000fce00020006ff */
[----:B------:R-:W-:-:S15]  /*551c0*/  HMMA.16816.F32 R12, R16, R8, R12 ;  /* 0x00000008100c723c */ /* 0x000fde000000180c */
[----:B------:R-:W-:-:S04]  /*551d0*/  NOP ;  /* 0x0000000000007918 */ /* 0x000fc80000000000 */
[----:B------:R-:W-:Y:S04]  /*551e0*/  STL.64 [R1+0x230], R12 ;  /* 0x0002300c01007387 */ /* 0x000fe80000100a00 */
[----:B------:R0:W-:Y:S04]  /*551f0*/  STL.64 [R1+0x238], R14 ;  /* 0x0002380e01007387 */ /* 0x0001e80000100a00 */
[----:B0-----:R-:W2:Y:S04]  /*55200*/  LDL.LU.64 R14, [R1+0x5420] ;  /* 0x00542000010e7983 */ /* 0x001ea80000300a00 */
[----:B------:R-:W2:Y:S01]  /*55210*/  LDL.LU.64 R12, [R1+0x5418] ;  /* 0x00541800010c7983 */ /* 0x000ea20000300a00 */
[C---:B------:R-:W-:Y:S08]  /*55220*/  HMMA.16816.F32 R24, R16.reuse, R4, R24 ;  /* 0x000000041018723c */ /* 0x040ff00000001818 */
[----:B--2---:R-:W-:-:S15]  /*55230*/  HMMA.16816.F32 R12, R16, R6, R12 ;  /* 0x00000006100c723c */ /* 0x004fde000000180c */
[----:B------:R-:W-:-:S04]  /*55240*/  NOP ;  /* 0x0000000000007918 */ /* 0x000fc80000000000 */
[----:B------:R-:W-:Y:S04]  /*55250*/  STL.64 [R1+0x240], R12 ;  /* 0x0002400c01007387 */ /* 0x000fe80000100a00 */
[----:B------:R0:W-:Y:S04]  /*55260*/  STL.64 [R1+0x248], R14 ;  /* 0x0002480e01007387 */ /* 0x0001e80000100a00 */
[----:B0-----:R-:W2:Y:S04]  /*55270*/  LDL.LU.64 R14, [R1+0x5410] ;  /* 0x00541000010e7983 */ /* 0x001ea80000300a00 */
[----:B------:R-:W3:Y:S04]  /*55280*/  LDL.LU.64 R12, [R1+0x5408] ;  /* 0x00540800010c7983 */ /* 0x000ee80000300a00 */
[----:B------:R-:W-:Y:S04]  /*55290*/  STL.64 [R1+0x260], R24 ;  /* 0x0002601801007387 */ /* 0x000fe80000100a00 */
[----:B------:R0:W-:Y:S04]  /*552a0*/  STL.64 [R1+0x268], R26 ;  /* 0x0002681a01007387 */ /* 0x0001e80000100a00 */
[----:B0-----:R-:W5:Y:S04]  /*552b0*/  LDL.LU.64 R26, [R1+0x5400] ;  /* 0x00540000011a7983 */ /* 0x001f680000300a00 */
[----:B------:R-:W5:Y:S04]  /*552c0*/  LDL.LU R25, [R1+0x53f8] ;  /* 0x0053f80001197983 */ /* 0x000f680000300800 */
[----:B------:R-:W-:Y:S04]  /*552d0*/  STL.64 [R1+0x53f0], R6 ;  /* 0x0053f00601007387 */ /* 0x000fe80000100a00 */
[----:B------:R0:W-:Y:S02]  /*552e0*/  STL.64 [R1+0x53e8], R4 ;  /* 0x0053e80401007387 */ /* 0x0001e40000100a00 */
[----:B0-----:R-:W-:-:S15]  /*552f0*/  HMMA.16816.F32 R4, R16, R2, R20 ;  /* 0x000000021004723c */ /* 0x001fde0000001814 */
[----:B------:R-:W-:-:S04]  /*55300*/  NOP ;  /* 0x0000000000007918 */ /* 0x000fc80000000000 */
[----:B------:R0:W-:Y:S04]  /*55310*/  STL.64 [R1+0x250], R4 ;  /* 0x0002500401007387 */ /* 0x0001e80000100a00 */
[----:B------:R1:W-:Y:S04]  /*55320*/  STL.64 [R1+0x258], R6 ;  /* 0x0002580601007387 */ /* 0x0003e80000100a00 */
[----:B0-----:R-:W2:Y:S04]  /*55330*/  LDL.LU.64 R4, [R1+0x690] ;  /* 0x0006900001047983 */ /* 0x001ea80000300a00 */
[----:B-1----:R-:W2:Y:S01]  /*55340*/  LDL.LU.64 R6, [R1+0x698] ;  /* 0x0006980001067983 */ /* 0x002ea20000300a00 */
[----:B---3--:R-:W-:-:S03]  /*55350*/  IMAD R11, R28, 0x100, R13 ;  /* 0x000001001c0b7824 */ /* 0x008fc600078e020d */
[----:B------:R-:W3:Y:S04]  /*55360*/  LDL.LU R28, [R1+0x2e8] ;  /* 0x0002e800011c7983 */ /* 0x000ee80000300800 */
[----:B------:R-:W2:Y:S04]  /*55370*/  LDL.LU R22, [R1+0x314] ;  /* 0x0003140001167983 */ /* 0x000ea80000300800 */
[----:B------:R-:W2:Y:S01]  /*55380*/  LDL.LU R23, [R1+0x310] ;  /* 0x0003100001177983 */ /* 0x000ea20000300800 */
[----:B-----5:R-:W-:-:S03]  /*55390*/  IMAD R0, R26, 0x100, R25 ;  /* 0x000001001a007824 */ /* 0x020fc600078e0219 */
[----:B--2---:R0:W-:Y:S04]  /*553a0*/  STL.64 [R1+0x53b8], R22 ;  /* 0x0053b81601007387 */ /* 0x0041e80000100a00 */
[----:B------:R-:W2:Y:S04]  /*553b0*/  LDL.LU.64 R20, [R1+0x670] ;  /* 0x0006700001147983 */ /* 0x000ea80000300a00 */
[----:B0-----:R-:W2:Y:S04]  /*553c0*/  LDL.LU.64 R22, [R1+0x678] ;  /* 0x0006780001167983 */ /* 0x001ea80000300a00 */
[----:B------:R-:W5:Y:S04]  /*553d0*/  LDL.LU R24, [R1+0x31c] ;  /* 0x00031c0001187983 */ /* 0x000f680000300800 */
[----:B------:R-:W5:Y:S01]  /*553e0*/  LDL.LU R25, [R1+0x318] ;  /* 0x0003180001197983 */ /* 0x000f620000300800 */
[----:B------:R-:W-:-:S03]  /*553f0*/  IMAD R10, R12, 0x100, R27 ;  /* 0x000001000c0a7824 */ /* 0x000fc600078e021b */
[----:B-----5:R0:W-:Y:S04]  /*55400*/  STL.64 [R1+0x53d0], R24 ;  /* 0x0053d01801007387 */ /* 0x0201e80000100a00 */
[----:B0-----:R-:W5:Y:S04]  /*55410*/  LDL.LU.64 R24, [R1+0x660] ;  /* 0x0006600001187983 */ /* 0x001f680000300a00 */
[----:B------:R-:W2:Y:S01]  /*55420*/  LDL.LU.64 R26, [R1+0x668] ;  /* 0x00066800011a7983 */ /* 0x000ea20000300a00 */
[----:B------:R-:W-:Y:S01]  /*55430*/  IMAD R19, R15, 0x100, R14 ;  /* 0x000001000f137824 */ /* 0x000fe200078e020e */
[----:B------:R-:W-:-:S02]  /*55440*/  F2FP.F16.E4M3.UNPACK_B R16, R0 ;  /* 0x00000000ff10723e */ /* 0x000fc400020006ff */
[----:B------:R-:W-:Y:S02]  /*55450*/  F2FP.F16.E4M3.UNPACK_B R17, R10 ;  /* 0x0000000aff11723e */ /* 0x000fe400020006ff */
[----:B------:R-:W-:Y:S02]  /*55460*/  F2FP.F16.E4M3.UNPACK_B R18, R11 ;  /* 0x0000000bff12723e */ /* 0x000fe400020006ff */
[----:B------:R-:W-:Y:S01]  /*55470*/  F2FP.F16.E4M3.UNPACK_B R19, R19 ;  /* 0x00000013ff13723e */ /* 0x000fe200020006ff */
[----:B--2---:R-:W-:Y:S04]  /*55480*/  STL.64 [R1+0x53e0], R26 ;  /* 0x0053e01a01007387 */ /* 0x004fe80000100a00 */
[----:B-----5:R0:W-:Y:S04]  /*55490*/  STL.64 [R1+0x53d8], R24 ;  /* 0x0053d81801007387 */ /* 0x0201e80000100a00 */
[----:B0-----:R-:W2:Y:S04]  /*554a0*/  LDL.LU.64 R24, [R1+0x560] ;  /* 0x0005600001187983 */ /* 0x001ea80000300a00 */
[----:B------:R-:W2:Y:S04]  /*554b0*/  LDL.LU.64 R26, [R1+0x568] ;  /* 0x00056800011a7983 */ /* 0x000ea80000300a00 */
[----:B------:R-:W5:Y:S04]  /*554c0*/  LDL.LU R12, [R1+0x324] ;  /* 0x00032400010c7983 */ /* 0x000f680000300800 */
[----:B------:R-:W5:Y:S04]  /*554d0*/  LDL.LU R13, [R1+0x320] ;  /* 0x00032000010d7983 */ /* 0x000f680000300800 */
[----:B------:R-:W2:Y:S04]  /*554e0*/  LDL.LU R14, [R1+0x32c] ;  /* 0x00032c00010e7983 */ /* 0x000ea80000300800 */
[----:B------:R-:W2:Y:S01]  /*554f0*/  LDL.LU R15, [R1+0x328] ;  /* 0x00032800010f7983 */ /* 0x000ea20000300800 */
[C---:B------:R-:W-:Y:S03]  /*55500*/  HMMA.16816.F32 R4, R16.reuse, R8, R4 ;  /* 0x000000081004723c */ /* 0x040fe60000001804 */
[----:B--2---:R-:W-:Y:S04]  /*55510*/  STL.64 [R1+0x53c8], R14 ;  /* 0x0053c80e01007387 */ /* 0x004fe80000100a00 */
[----:B-----5:R0:W-:Y:S04]  /*55520*/  STL.64 [R1+0x53c0], R12 ;  /* 0x0053c00c01007387 */ /* 0x0201e80000100a00 */
[----:B0-----:R-:W2:Y:S04]  /*55530*/  LDL.LU.64 R12, [R1+0x680] ;  /* 0x00068000010c7983 */ /* 0x001ea80000300a00 */
[----:B------:R-:W2:Y:S04]  /*55540*/  LDL.LU.64 R14, [R1+0x688] ;  /* 0x00068800010e7983 */ /* 0x000ea80000300a00 */
[----:B------:R-:W5:Y:S04]  /*55550*/  LDL.LU R0, [R1+0x2d0] ;  /* 0x0002d00001007983 */ /* 0x000f680000300800 */
[----:B------:R-:W2:Y:S04]  /*55560*/  LDL.LU R10, [R1+0x2d8] ;  /* 0x0002d800010a7983 */ /* 0x000ea80000300800 */
[----:B------:R-:W2:Y:S04]  /*55570*/  LDL.LU R11, [R1+0x2e0] ;  /* 0x0002e000010b7983 */ /* 0x000ea80000300800 */
[----:B------:R-:W-:Y:S04]  /*55580*/  STL.64 [R1+0x270], R4 ;  /* 0x0002700401007387 */ /* 0x000fe80000100a00 */
[----:B------:R0:W-:Y:S04]  /*55590*/  STL.64 [R1+0x278], R6 ;  /* 0x0002780601007387 */ /* 0x0001e80000100a00 */
[----:B0-----:R-:W2:Y:S04]  /*555a0*/  LDL.LU.64 R6, [R1+0x53f0] ;  /* 0x0053f00001067983 */ /* 0x001ea80000300a00 */
[----:B------:R-:W3:Y:S01]  /*555b0*/  LDL.LU.64 R4, [R1+0x53e8] ;  /* 0x0053e80001047983 */ /* 0x000ee20000300a00 */
[C---:B--2---:R-:W-:Y:S08]  /*555c0*/  HMMA.16816.F32 R12, R16.reuse, R6, R12 ;  /* 0x00000006100c723c */ /* 0x044ff0000000180c */
[C---:B---3--:R-:W-:Y:S08]  /*555d0*/  HMMA.16816.F32 R20, R16.reuse, R4, R20 ;  /* 0x000000041014723c */ /* 0x048ff00000001814 */
[----:B------:R-:W-:Y:S03]  /*555e0*/  HMMA.16816.F32 R16, R16, R2, R24 ;  /* 0x000000021010723c */ /* 0x000fe60000001818 */
[----:B------:R0:W-:Y:S04]  /*555f0*/  STL.64 [R1+0x280], R12 ;  /* 0x0002800c01007387 */ /* 0x0001e80000100a00 */
[----:B------:R1:W-:Y:S04]  /*55600*/  STL.64 [R1+0x288], R14 ;  /* 0x0002880e01007387 */ /* 0x0003e80000100a00 */
[----:B0-----:R-:W2:Y:S04]  /*55610*/  LDL.LU.64 R12, [R1+0x650] ;  /* 0x00065000010c7983 */ /* 0x001ea80000300a00 */
[----:B-1----:R-:W2:Y:S04]  /*55620*/  LDL.LU.64 R14, [R1+0x658] ;  /* 0x00065800010e7983 */ /* 0x002ea80000300a00 */
[----:B------:R0:W-:Y:S04]  /*55630*/  STL.64 [R1+0x2c0], R20 ;  /* 0x0002c01401007387 */ /* 0x0001e80000100a00 */
[----:B------:R1:W-:Y:S04]  /*55640*/  STL.64 [R1+0x2c8], R22 ;  /* 0x0002c81601007387 */ /* 0x0003e80000100a00 */
[----:B0-----:R-:W3:Y:S04]  /*55650*/  LDL.LU.64 R20, [R1+0x640] ;  /* 0x0006400001147983 */ /* 0x001ee80000300a00 */
[----:B-1----:R-:W3:Y:S04]  /*55660*/  LDL.LU.64 R22, [R1+0x648] ;  /* 0x0006480001167983 */ /* 0x002ee80000300a00 */
[----:B------:R-:W2:Y:S04]  /*55670*/  LDL.LU.64 R26, [R1+0x53e0] ;  /* 0x0053e000011a7983 */ /* 0x000ea80000300a00 */
[----:B------:R-:W2:Y:S04]  /*55680*/  LDL.LU.64 R24, [R1+0x53d8] ;  /* 0x0053d80001187983 */ /* 0x000ea80000300a00 */
[----:B------:R0:W-:Y:S04]  /*55690*/  STL.64 [R1+0x290], R16 ;  /* 0x0002901001007387 */ /* 0x0001e80000100a00 */
[----:B------:R1:W-:Y:S04]  /*556a0*/  STL.64 [R1+0x298], R18 ;  /* 0x0002981201007387 */ /* 0x0003e80000100a00 */
[----:B0-----:R-:W5:Y:S04]  /*556b0*/  LDL.LU R16, [R1+0x2d4] ;  /* 0x0002d40001107983 */ /* 0x001f680000300800 */
[----:B------:R-:W2:Y:S04]  /*556c0*/  LDL.LU R17, [R1+0x2dc] ;  /* 0x0002dc0001117983 */ /* 0x000ea80000300800 */
[----:B-1----:R-:W3:Y:S04]  /*556d0*/  LDL.LU R18, [R1+0x2e4] ;  /* 0x0002e40001127983 */ /* 0x002ee80000300800 */
[----:B------:R-:W4:Y:S01]  /*556e0*/  LDL.LU R19, [R1+0x2ec] ;  /* 0x0002ec0001137983 */ /* 0x000f220000300800 */
[----:B-----5:R-:W-:-:S02]  /*556f0*/  IMAD R0, R0, 0x100, R16 ;  /* 0x0000010000007824 */ /* 0x020fc400078e0210 */
[----:B--2---:R-:W-:Y:S02]  /*55700*/  IMAD R10, R10, 0x100, R17 ;  /* 0x000001000a0a7824 */ /* 0x004fe400078e0211 */
[----:B---3--:R-:W-:Y:S02]  /*55710*/  IMAD R11, R11, 0x100, R18 ;  /* 0x000001000b0b7824 */ /* 0x008fe400078e0212 */
[----:B----4-:R-:W-:Y:S01]  /*55720*/  IMAD R19, R28, 0x100, R19 ;  /* 0x000001001c137824 */ /* 0x010fe200078e0213 */
[----:B------:R-:W-:Y:S02]  /*55730*/  F2FP.F16.E4M3.UNPACK_B R16, R0 ;  /* 0x00000000ff10723e */ /* 0x000fe400020006ff */
[----:B------:R-:W-:Y:S02]  /*55740*/  F2FP.F16.E4M3.UNPACK_B R17, R10 ;  /* 0x0000000aff11723e */ /* 0x000fe400020006ff */
[----:B------:R-:W-:Y:S02]  /*55750*/  F2FP.F16.E4M3.UNPACK_B R18, R11 ;  /* 0x0000000bff12723e */ /* 0x000fe400020006ff */
[----:B------:R-:W-:-:S07]  /*55760*/  F2FP.F16.E4M3.UNPACK_B R19, R19 ;  /* 0x00000013ff13723e */ /* 0x000fce00020006ff */
[----:B------:R-:W-:-:S15]  /*55770*/  HMMA.16816.F32 R24, R16, R8, R24 ;  /* 0x000000081018723c */ /* 0x000fde0000001818 */
[----:B------:R-:W-:-:S04]  /*55780*/  NOP ;  /* 0x0000000000007918 */ /* 0x000fc80000000000 */
[----:B------:R0:W-:Y:S04]  /*55790*/  STL.64 [R1+0x2d0], R24 ;  /* 0x0002d01801007387 */ /* 0x0001e80000100a00 */
[----:B------:R1:W-:Y:S04]  /*557a0*/  STL.64 [R1+0x2d8], R26 ;  /* 0x0002d81a01007387 */ /* 0x0003e80000100a00 */
[----:B0-----:R-:W2:Y:S04]  /*557b0*/  LDL.LU.64 R24, [R1+0x53d0] ;  /* 0x0053d00001187983 */ /* 0x001ea80000300a00 */
[----:B-1----:R-:W3:Y:S04]  /*557c0*/  LDL.LU R26, [R1+0x354] ;  /* 0x00035400011a7983 */ /* 0x002ee80000300800 */
[----:B------:R-:W3:Y:S01]  /*557d0*/  LDL.LU R27, [R1+0x350] ;  /* 0x00035000011b7983 */ /* 0x000ee20000300800 */
[C---:B------:R-:W-:Y:S08]  /*557e0*/  HMMA.16816.F32 R12, R16.reuse, R6, R12 ;  /* 0x00000006100c723c */ /* 0x040ff0000000180c */
[C---:B------:R-:W-:Y:S11]  /*557f0*/  HMMA.16816.F32 R20, R16.reuse, R4, R20 ;  /* 0x000000041014723c */ /* 0x040ff60000001814 */
[----:B------:R-:W-:Y:S01]  /*55800*/  IMAD.MOV.U32 R28, RZ, RZ, R15 ;  /* 0x000000ffff1c7224 */ /* 0x000fe200078e000f */
[----:B---3--:R-:W-:Y:S04]  /*55810*/  STL.64 [R1+0x5390], R26 ;  /* 0x0053901a01007387 */ /* 0x008fe80000100a00 */
[----:B------:R-:W-:Y:S04]  /*55820*/  STL.64 [R1+0x2e0], R12 ;  /* 0x0002e00c01007387 */ /* 0x000fe80000100a00 */
[----:B------:R0:W-:Y:S04]  /*55830*/  STL [R1+0x2e8], R14 ;  /* 0x0002e80e01007387 */ /* 0x0001e80000100800 */
[----:B0-----:R-:W3:Y:S04]  /*55840*/  LDL.LU.64 R14, [R1+0x53c8] ;  /* 0x0053c800010e7983 */ /* 0x001ee80000300a00 */
[----:B------:R-:W4:Y:S04]  /*55850*/  LDL.LU.64 R12, [R1+0x53c0] ;  /* 0x0053c000010c7983 */ /* 0x000f280000300a00 */
[----:B------:R-:W-:Y:S04]  /*55860*/  STL [R1+0x50d0], R28 ;  /* 0x0050d01c01007387 */ /* 0x000fe80000100800 */
[----:B------:R-:W-:Y:S04]  /*55870*/  STL.64 [R1+0x300], R20 ;  /* 0x0003001401007387 */ /* 0x000fe80000100a00 */
[----:B------:R0:W-:Y:S04]  /*55880*/  STL.64 [R1+0x308], R22 ;  /* 0x0003081601007387 */ /* 0x0001e80000100a00 */
[----:B0-----:R-:W5:Y:S04]  /*55890*/  LDL.LU.64 R22, [R1+0x53b8] ;  /* 0x0053b80001167983 */ /* 0x001f680000300a00 */
[----:B------:R-:W-:Y:S04]  /*558a0*/  STL.64 [R1+0x53b0], R6 ;  /* 0x0053b00601007387 */ /* 0x000fe80000100a00 */
[----:B------:R0:W-:Y:S04]  /*558b0*/  STL.64 [R1+0x53a8], R4 ;  /* 0x0053a80401007387 */ /* 0x0001e80000100a00 */
[----:B0-----:R-:W3:Y:S04]  /*558c0*/  LDL.LU.64 R4, [R1+0x550] ;  /* 0x0005500001047983 */ /* 0x001ee80000300a00 */
[----:B------:R-:W3:Y:S01]  /*558d0*/  LDL.LU.64 R6, [R1+0x558] ;  /* 0x0005580001067983 */ /* 0x000ee20000300a00 */
[----:B--2---:R-:W-:Y:S01]  /*558e0*/  IMAD R10, R25, 0x100, R24 ;  /* 0x00000100190a7824 */ /* 0x004fe200078e0218 */
[----:B---3--:R-:W-:-:S15]  /*558f0*/  HMMA.16816.F32 R16, R16, R2, R4 ;  /* 0x000000021010723c */ /* 0x008fde0000001804 */
[----:B------:R-:W-:-:S04]  /*55900*/  NOP ;  /* 0x0000000000007918 */ /* 0x000fc80000000000 */
[----:B------:R-:W-:Y:S01]  /*55910*/  IMAD.MOV.U32 R28, RZ, RZ, R19 ;  /* 0x000000ffff1c7224 */ /* 0x000fe200078e0013 */
[----:B------:R0:W-:Y:S04]  /*55920*/  STL.64 [R1+0x2f0], R16 ;  /* 0x0002f01001007387 */ /* 0x0001e80000100a00 */
[----:B------:R1:W-:Y:S04]  /*55930*/  STL [R1+0x2f8], R18 ;  /* 0x0002f81201007387 */ /* 0x0003e80000100800 */
[----:B------:R-:W-:Y:S04]  /*55940*/  STL [R1+0x50d4], R28 ;  /* 0x0050d41c01007387 */ /* 0x000fe80000100800 */
[----:B------:R-:W2:Y:S04]  /*55950*/  LDL.LU.64 R4, [R1+0x630] ;  /* 0x0006300001047983 */ /* 0x000ea80000300a00 */
[----:B------:R-:W2:Y:S04]  /*55960*/  LDL.LU.64 R6, [R1+0x638] ;  /* 0x0006380001067983 */ /* 0x000ea80000300a00 */
[----:B------:R-:W3:Y:S04]  /*55970*/  LDL.LU.64 R24, [R1+0x610] ;  /* 0x0006100001187983 */ /* 0x000ee80000300a00 */
[----:B------:R-:W3:Y:S01]  /*55980*/  LDL.LU.64 R26, [R1+0x618] ;  /* 0x00061800011a7983 */ /* 0x000ee20000300a00 */
[----:B-----5:R-:W-:-:S02]  /*55990*/  IMAD R0, R23, 0x100, R22 ;  /* 0x0000010017007824 */ /* 0x020fc400078e0216 */
[----:B----4-:R-:W-:Y:S02]  /*559a0*/  IMAD R11, R13, 0x100, R12 ;  /* 0x000001000d0b7824 */ /* 0x010fe400078e020c */
[----:B------:R-:W-:Y:S01]  /*559b0*/  IMAD R19, R15, 0x100, R14 ;  /* 0x000001000f137824 */ /* 0x000fe200078e020e */
[----:B0-----:R-:W-:Y:S02]  /*559c0*/  F2FP.F16.E4M3.UNPACK_B R16, R0 ;  /* 0x00000000ff10723e */ /* 0x001fe400020006ff */
[----:B------:R-:W-:Y:S02]  /*559d0*/  F2FP.F16.E4M3.UNPACK_B R17, R10 ;  /* 0x0000000aff11723e */ /* 0x000fe400020006ff */
[----:B-1----:R-:W-:Y:S02]  /*559e0*/  F2FP.F16.E4M3.UNPACK_B R18, R11 ;  /* 0x0000000bff12723e */ /* 0x002fe400020006ff */
[----:B------:R-:W-:-:S07]  /*559f0*/  F2FP.F16.E4M3.UNPACK_B R19, R19 ;  /* 0x00000013ff13723e */ /* 0x000fce00020006ff */
[C---:B--2---:R-:W-:Y:S01]  /*55a00*/  HMMA.16816.F32 R4, R16.reuse, R8, R4 ;  /* 0x000000081004723c */ /* 0x044fe20000001804 */
[----:B---3--:R-:W-:Y:S04]  /*55a10*/  STL.64 [R1+0x53a0], R26 ;  /* 0x0053a01a01007387 */ /* 0x008fe80000100a00 */
[----:B------:R0:W-:Y:S04]  /*55a20*/  STL.64 [R1+0x5398], R24 ;  /* 0x0053981801007387 */ /* 0x0001e80000100a00 */
[----:B0-----:R-:W2:Y:S04]  /*55a30*/  LDL.LU.64 R24, [R1+0x620] ;  /* 0x0006200001187983 */ /* 0x001ea80000300a00 */
[----:B------:R-:W2:Y:S04]  /*55a40*/  LDL.LU.64 R26, [R1+0x628] ;  /* 0x00062800011a7983 */ /* 0x000ea80000300a00 */
[----:B------:R-:W3:Y:S04]  /*55a50*/  LDL.LU.64 R20, [R1+0x540] ;  /* 0x0005400001147983 */ /* 0x000ee80000300a00 */
[----:B------:R-:W3:Y:S04]  /*55a60*/  LDL.LU.64 R22, [R1+0x548] ;  /* 0x0005480001167983 */ /* 0x000ee80000300a00 */
[----:B------:R-:W4:Y:S04]  /*55a70*/  LDL.LU R12, [R1+0x364] ;  /* 0x00036400010c7983 */ /* 0x000f280000300800 */
[----:B------:R-:W4:Y:S04]  /*55a80*/  LDL.LU R13, [R1+0x360] ;  /* 0x00036000010d7983 */ /* 0x000f280000300800 */
[----:B------:R-:W5:Y:S04]  /*55a90*/  LDL.LU R14, [R1+0x36c] ;  /* 0x00036c00010e7983 */ /* 0x000f680000300800 */
[----:B------:R-:W5:Y:S04]  /*55aa0*/  LDL.LU R15, [R1+0x368] ;  /* 0x00036800010f7983 */ /* 0x000f680000300800 */
[----:B------:R-:W2:Y:S04]  /*55ab0*/  LDL.LU R10, [R1+0x358] ;  /* 0x00035800010a7983 */ /* 0x000ea80000300800 */
[----:B------:R-:W2:Y:S04]  /*55ac0*/  LDL.LU R11, [R1+0x35c] ;  /* 0x00035c00010b7983 */ /* 0x000ea80000300800 */
[----:B------:R-:W-:Y:S04]  /*55ad0*/  STL.64 [R1+0x310], R4 ;  /* 0x0003100401007387 */ /* 0x000fe80000100a00 */
[----:B------:R0:W-:Y:S04]  /*55ae0*/  STL.64 [R1+0x318], R6 ;  /* 0x0003180601007387 */ /* 0x0001e80000100a00 */
[----:B0-----:R-:W2:Y:S04]  /*55af0*/  LDL.LU.64 R6, [R1+0x53b0] ;  /* 0x0053b00001067983 */ /* 0x001ea80000300a00 */
[----:B------:R-:W3:Y:S01]  /*55b00*/  LDL.LU.64 R4, [R1+0x53a8] ;  /* 0x0053a80001047983 */ /* 0x000ee20000300a00 */
[----:B--2---:R-:W-:-:S15]  /*55b10*/  HMMA.16816.F32 R24, R16, R6, R24 ;  /* 0x000000061018723c */ /* 0x004fde0000001818 */
[----:B------:R-:W-:-:S04]  /*55b20*/  NOP ;  /* 0x0000000000007918 */ /* 0x000fc80000000000 */
[----:B------:R-:W-:Y:S01]  /*55b30*/  STL.64 [R1+0x320], R24 ;  /* 0x0003201801007387 */ /* 0x000fe20000100a00 */
[----:B------:R-:W-:-:S03]  /*55b40*/  IMAD.MOV.U32 R28, RZ, RZ, R27 ;  /* 0x000000ffff1c7224 */ /* 0x000fc600078e001b */
[----:B------:R0:W-:Y:S04]  /*55b50*/  STL [R1+0x328], R26 ;  /* 0x0003281a01007387 */ /* 0x0001e80000100800 */
[----:B0-----:R-:W2:Y:S04]  /*55b60*/  LDL.LU.64 R26, [R1+0x53a0] ;  /* 0x0053a000011a7983 */ /* 0x001ea80000300a00 */
[----:B------:R-:W2:Y:S01]  /*55b70*/  LDL.LU.64 R24, [R1+0x5398] ;  /* 0x0053980001187983 */ /* 0x000ea20000300a00 */
[----:B---3--:R-:W-:Y:S03]  /*55b80*/  HMMA.16816.F32 R20, R16, R2, R20 ;  /* 0x000000021014723c */ /* 0x008fe60000001814 */
[----:B------:R0:W-:-:S15]  /*55b90*/  STL [R1+0x50d8], R28 ;  /* 0x0050d81c01007387 */ /* 0x0001de0000100800 */
[----:B------:R-:W-:Y:S01]  /*55ba0*/  NOP ;  /* 0x0000000000007918 */ /* 0x000fe20000000000 */
[----:B0-----:R-:W-:Y:S01]  /*55bb0*/  IMAD.MOV.U32 R28, RZ, RZ, R23 ;  /* 0x000000ffff1c7224 */ /* 0x001fe200078e0017 */
[----:B--2---:R-:W-:-:S15]  /*55bc0*/  HMMA.16816.F32 R24, R16, R4, R24 ;  /* 0x000000041018723c */ /* 0x004fde0000001818 */
[----:B------:R-:W-:-:S04]  /*55bd0*/  NOP ;  /* 0x0000000000007918 */ /* 0x000fc80000000000 */
[----:B------:R-:W-:Y:S04]  /*55be0*/  STL.64 [R1+0x340], R24 ;  /* 0x0003401801007387 */ /* 0x000fe80000100a00 */
[----:B------:R0:W-:Y:S04]  /*55bf0*/  STL.64 [R1+0x348], R26 ;  /* 0x0003481a01007387 */ /* 0x0001e80000100a00 */
[----:B0-----:R-:W2:Y:S04]  /*55c00*/  LDL.LU.64 R26, [R1+0x5390] ;  /* 0x00539000011a7983 */ /* 0x001ea80000300a00 */
[----:B------:R-:W-:Y:S04]  /*55c10*/  STL.64 [R1+0x5388], R6 ;  /* 0x0053880601007387 */ /* 0x000fe80000100a00 */
[----:B------:R-:W-:Y:S04]  /*55c20*/  STL.64 [R1+0x5380], R4 ;  /* 0x0053800401007387 */ /* 0x000fe80000100a00 */
[----:B------:R0:W-:Y:S04]  /*55c30*/  STL.64 [R1+0x330], R20 ;  /* 0x0003301401007387 */ /* 0x0001e80000100a00 */
[----:B------:R1:W-:Y:S04]  /*55c40*/  STL [R1+0x338], R22 ;  /* 0x0003381601007387 */ /* 0x0003e80000100800 */
[----:B------:R-:W-:Y:S04]  /*55c50*/  STL [R1+0x50dc], R28 ;  /* 0x0050dc1c01007387 */ /* 0x000fe80000100800 */
[----:B0-----:R-:W3:Y:S04]  /*55c60*/  LDL.LU R20, [R1+0x3f4] ;  /* 0x0003f40001147983 */ /* 0x001ee80000300800 */
[----:B------:R-:W3:Y:S04]  /*55c70*/  LDL.LU R21, [R1+0x3f0] ;  /* 0x0003f00001157983 */ /* 0x000ee80000300800 */
[----:B-1----:R-:W3:Y:S04]  /*55c80*/  LDL.LU R22, [R1+0x3fc] ;  /* 0x0003fc0001167983 */ /* 0x002ee80000300800 */
[----:B------:R-:W3:Y:S01]  /*55c90*/  LDL.LU R23, [R1+0x3f8] ;  /* 0x0003f80001177983 */ /* 0x000ee20000300800 */
[----:B--2---:R-:W-:-:S03]  /*55ca0*/  IMAD R0, R27, 0x100, R26 ;  /* 0x000001001b007824 */ /* 0x004fc600078e021a */
[----:B---3--:R-:W-:Y:S04]  /*55cb0*/  STL.64 [R1+0x5338], R22 ;  /* 0x0053381601007387 */ /* 0x008fe80000100a00 */
[----:B------:R-:W-:Y:S04]  /*55cc0*/  STL.64 [R1+0x5330], R20 ;  /* 0x0053301401007387 */ /* 0x000fe80000100a00 */
[----:B------:R-:W2:Y:S04]  /*55cd0*/  LDL.LU R24, [R1+0x404] ;  /* 0x0004040001187983 */ /* 0x000ea80000300800 */
[----:B------:R-:W2:Y:S04]  /*55ce0*/  LDL.LU R25, [R1+0x400] ;  /* 0x0004000001197983 */ /* 0x000ea80000300800 */
[----:B------:R-:W3:Y:S04]  /*55cf0*/  LDL.LU R26, [R1+0x40c] ;  /* 0x00040c00011a7983 */ /* 0x000ee80000300800 */
[----:B------:R-:W3:Y:S04]  /*55d00*/  LDL.LU R27, [R1+0x408] ;  /* 0x00040800011b7983 */ /* 0x000ee80000300800 */
[----:B---3--:R-:W-:Y:S04]  /*55d10*/  STL.64 [R1+0x5348], R26 ;  /* 0x0053481a01007387 */ /* 0x008fe80000100a00 */
[----:B--2---:R0:W-:Y:S04]  /*55d20*/  STL.64 [R1+0x5340], R24 ;  /* 0x0053401801007387 */ /* 0x0041e80000100a00 */
[----:B------:R-:W2:Y:S04]  /*55d30*/  LDL.LU.64 R4, [R1+0x600] ;  /* 0x0006000001047983 */ /* 0x000ea80000300a00 */
[----:B------:R-:W2:Y:S04]  /*55d40*/  LDL.LU.64 R6, [R1+0x608] ;  /* 0x0006080001067983 */ /* 0x000ea80000300a00 */
[----:B0-----:R-:W3:Y:S04]  /*55d50*/  LDL.LU.64 R24, [R1+0x8d0] ;  /* 0x0008d00001187983 */ /* 0x001ee80000300a00 */
[----:B------:R-:W2:Y:S04]  /*55d60*/  LDL.LU.64 R26, [R1+0x8d8] ;  /* 0x0008d800011a7983 */ /* 0x000ea80000300a00 */
[----:B--2---:R-:W-:Y:S04]  /*55d70*/  STL.64 [R1+0x5358], R26 ;  /* 0x0053581a01007387 */ /* 0x004fe80000100a00 */
[----:B---3--:R0:W-:Y:S04]  /*55d80*/  STL.64 [R1+0x5350], R24 ;  /* 0x0053501801007387 */ /* 0x0081e80000100a00 */
[----:B0-----:R-:W2:Y:S04]  /*55d90*/  LDL.LU.64 R24, [R1+0x370] ;  /* 0x0003700001187983 */ /* 0x001ea80000300a00 */
[----:B------:R-:W3:Y:S01]  /*55da0*/  LDL.LU.64 R26, [R1+0x378] ;  /* 0x00037800011a7983 */ /* 0x000ee20000300a00 */
[----:B------:R-:W-:-:S02]  /*55db0*/  IMAD R10, R10, 0x100, R11 ;  /* 0x000001000a0a7824 */ /* 0x000fc400078e020b */
[----:B----4-:R-:W-:Y:S02]  /*55dc0*/  IMAD R11, R13, 0x100, R12 ;  /* 0x000001000d0b7824 */ /* 0x010fe400078e020c */
[----:B-----5:R-:W-:Y:S01]  /*55dd0*/  IMAD R19, R15, 0x100, R14 ;  /* 0x000001000f137824 */ /* 0x020fe200078e020e */
[----:B------:R-:W-:Y:S02]  /*55de0*/  F2FP.F16.E4M3.UNPACK_B R16, R0 ;  /* 0x00000000ff10723e */ /* 0x000fe400020006ff */
[----:B------:R-:W-:Y:S02]  /*55df0*/  F2FP.F16.E4M3.UNPACK_B R17, R10 ;  /* 0x0000000aff11723e */ /* 0x000fe400020006ff */
[----:B------:R-:W-:Y:S02]  /*55e00*/  F2FP.F16.E4M3.UNPACK_B R18, R11 ;  /* 0x0000000bff12723e */ /* 0x000fe400020006ff */
[----:B------:R-:W-:Y:S01]  /*55e10*/  F2FP.F16.E4M3.UNPACK_B R19, R19 ;  /* 0x00000013ff13723e */ /* 0x000fe200020006ff */
[----:B---3--:R-:W-:Y:S04]  /*55e20*/  STL.64 [R1+0x5368], R26 ;  /* 0x0053681a01007387 */ /* 0x008fe80000100a00 */
[----:B--2---:R0:W-:Y:S04]  /*55e30*/  STL.64 [R1+0x5360], R24 ;  /* 0x0053601801007387 */ /* 0x0041e80000100a00 */
[----:B0-----:R-:W2:Y:S04]  /*55e40*/  LDL.LU.64 R24, [R1+0x850] ;  /* 0x0008500001187983 */ /* 0x001ea80000300a00 */
[----:B------:R-:W3:Y:S01]  /*55e50*/  LDL.LU.64 R26, [R1+0x858] ;  /* 0x00085800011a7983 */ /* 0x000ee20000300a00 */
[C---:B------:R-:W-:Y:S03]  /*55e60*/  HMMA.16816.F32 R4, R16.reuse, R8, R4 ;  /* 0x000000081004723c */ /* 0x040fe60000001804 */
[----:B---3--:R-:W-:Y:S04]  /*55e70*/  STL.64 [R1+0x5378], R26 ;  /* 0x0053781a01007387 */ /* 0x008fe80000100a00 */
[----:B--2---:R0:W-:Y:S04]  /*55e80*/  STL.64 [R1+0x5370], R24 ;  /* 0x0053701801007387 */ /* 0x0041e80000100a00 */
[----:B0-----:R-:W2:Y:S04]  /*55e90*/  LDL.LU.64 R24, [R1+0x860] ;  /* 0x0008600001187983 */ /* 0x001ea80000300a00 */
[----:B------:R-:W2:Y:S04]  /*55ea0*/  LDL.LU.64 R26, [R1+0x868] ;  /* 0x00086800011a7983 */ /* 0x000ea80000300a00 */
[----:B------:R-:W3:Y:S04]  /*55eb0*/  LDL.LU.64 R20, [R1+0x8c0] ;  /* 0x0008c00001147983 */ /* 0x000ee80000300a00 */
[----:B------:R-:W3:Y:S04]  /*55ec0*/  LDL.LU.64 R22, [R1+0x8c8] ;  /* 0x0008c80001167983 */ /* 0x000ee80000300a00 */
[----:B------:R-:W4:Y:S04]  /*55ed0*/  LDL.LU.64 R12, [R1+0x8b0] ;  /* 0x0008b000010c7983 */ /* 0x000f280000300a00 */
[----:B------:R-:W4:Y:S04]  /*55ee0*/  LDL.LU.64 R14, [R1+0x8b8] ;  /* 0x0008b800010e7983 */ /* 0x000f280000300a00 */
        /* <DEDUP_REMOVED lines=19> */
[----:B------:R-:W2:Y:S04]  /*56020*/  LDL.LU.64 R24, [R1+0x5360] ;  /* 0x0053600001187983 */ /* 0x000ea80000300a00 */
[----:B------:R0:W-:Y:S04]  /*56030*/  STL [R1+0x5100], R28 ;  /* 0x0051001c01007387 */ /* 0x0001e80000100800 */
[----:B0-----:R-:W3:Y:S01]  /*56040*/  LDL.LU R28, [R1+0x3a8] ;  /* 0x0003a800011c7983 */ /* 0x001ee20000300800 */
[----:B--2---:R-:W-:Y:S03]  /*56050*/  HMMA.16816.F32 R16, R16, R2, R24 ;  /* 0x000000021010723c */ /* 0x004fe60000001818 */
[----:B------:R-:W2:Y:S04]  /*56060*/  LDL.LU.64 R26, [R1+0x5358] ;  /* 0x00535800011a7983 */ /* 0x000ea80000300a00 */
[----:B------:R-:W2:-:S12]  /*56070*/  LDL.LU.64 R24, [R1+0x5350] ;  /* 0x0053500001187983 */ /* 0x000e980000300a00 */
        /* <DEDUP_REMOVED lines=14> */
[C---:B------:R-:W-:Y:S08]  /*56160*/  HMMA.16816.F32 R24, R16.reuse, R8, R24 ;  /* 0x000000081018723c */ /* 0x040ff00000001818 */
[C---:B------:R-:W-:Y:S08]  /*56170*/  HMMA.16816.F32 R20, R16.reuse, R6, R20 ;  /* 0x000000061014723c */ /* 0x040ff00000001814 */
[C---:B------:R-:W-:Y:S03]  /*56180*/  HMMA.16816.F32 R12, R16.reuse, R4, R12 ;  /* 0x00000004100c723c */ /* 0x040fe6000000180c */
[----:B------:R-:W-:Y:S04]  /*56190*/  STL.64 [R1+0x390], R24 ;  /* 0x0003901801007387 */ /* 0x000fe80000100a00 */
[----:B------:R0:W-:Y:S04]  /*561a0*/  STL.64 [R1+0x398], R26 ;  /* 0x0003981a01007387 */ /* 0x0001e80000100a00 */
[----:B0-----:R-:W2:Y:S04]  /*561b0*/  LDL.LU.64 R26, [R1+0x5348] ;  /* 0x00534800011a7983 */ /* 0x001ea80000300a00 */
[----:B------:R-:W3:Y:S04]  /*561c0*/  LDL.LU.64 R24, [R1+0x5340] ;  /* 0x0053400001187983 */ /* 0x000ee80000300a00 */
[----:B------:R-:W-:Y:S04]  /*561d0*/  STL.64 [R1+0x3a0], R20 ;  /* 0x0003a01401007387 */ /* 0x000fe80000100a00 */
[----:B------:R0:W-:Y:S04]  /*561e0*/  STL.64 [R1+0x3a8], R22 ;  /* 0x0003a81601007387 */ /* 0x0001e80000100a00 */
[----:B0-----:R-:W4:Y:S04]  /*561f0*/  LDL.LU.64 R22, [R1+0x5338] ;  /* 0x0053380001167983 */ /* 0x001f280000300a00 */
[----:B------:R-:W5:Y:S04]  /*56200*/  LDL.LU.64 R20, [R1+0x5330] ;  /* 0x0053300001147983 */ /* 0x000f680000300a00 */
[----:B------:R-:W-:Y:S04]  /*56210*/  STL.64 [R1+0x3c0], R12 ;  /* 0x0003c00c01007387 */ /* 0x000fe80000100a00 */
[----:B------:R0:W-:Y:S04]  /*56220*/  STL.64 [R1+0x3c8], R14 ;  /* 0x0003c80e01007387 */ /* 0x0001e80000100a00 */
[----:B0-----:R-:W2:Y:S04]  /*56230*/  LDL.LU.64 R14, [R1+0x5328] ;  /* 0x00532800010e7983 */ /* 0x001ea80000300a00 */
[----:B------:R-:W2:Y:S04]  /*56240*/  LDL.LU.64 R12, [R1+0x5320] ;  /* 0x00532000010c7983 */ /* 0x000ea80000300a00 */
[----:B------:R-:W-:Y:S04]  /*56250*/  STL.64 [R1+0x5318], R6 ;  /* 0x0053180601007387 */ /* 0x000fe80000100a00 */
[----:B------:R0:W-:Y:S04]  /*56260*/  STL.64 [R1+0x5310], R4 ;  /* 0x0053100401007387 */ /* 0x0001e80000100a00 */
[----:B0-----:R-:W2:Y:S04]  /*56270*/  LDL.LU.64 R4, [R1+0x3b0] ;  /* 0x0003b00001047983 */ /* 0x001ea80000300a00 */
[----:B------:R-:W2:Y:S02]  /*56280*/  LDL.LU.64 R6, [R1+0x3b8] ;  /* 0x0003b80001067983 */ /* 0x000ea40000300a00 */
[----:B--2---:R-:W-:Y:S01]  /*56290*/  HMMA.16816.F32 R4, R16, R2, R4 ;  /* 0x000000021004723c */ /* 0x004fe20000001804 */
[----:B-----5:R-:W-:-:S02]  /*562a0*/  IMAD R16, R21, 0x100, R20 ;  /* 0x0000010015107824 */ /* 0x020fc400078e0214 */
[----:B----4-:R-:W-:-:S15]  /*562b0*/  IMAD R17, R23, 0x100, R22 ;  /* 0x0000010017117824 */ /* 0x010fde00078e0216 */
[----:B------:R-:W-:Y:S01]  /*562c0*/  NOP ;  /* 0x0000000000007918 */ /* 0x000fe20000000000 */
[----:B------:R0:W-:Y:S04]  /*562d0*/  STL.64 [R1+0x3b0], R4 ;  /* 0x0003b00401007387 */ /* 0x0001e80000100a00 */
[----:B------:R1:W-:Y:S04]  /*562e0*/  STL.64 [R1+0x3b8], R6 ;  /* 0x0003b80601007387 */ /* 0x0003e80000100a00 */
[----:B0-----:R-:W2:Y:S04]  /*562f0*/  LDL.LU.64 R4, [R1+0x3e0] ;  /* 0x0003e00001047983 */ /* 0x001ea80000300a00 */
[----:B-1----:R-:W2:Y:S04]  /*56300*/  LDL.LU.64 R6, [R1+0x3e8] ;  /* 0x0003e80001067983 */ /* 0x002ea80000300a00 */
[----:B------:R-:W4:Y:S04]  /*56310*/  LDL.LU R28, [R1+0x4f4] ;  /* 0x0004f400011c7983 */ /* 0x000f280000300800 */
[----:B------:R-:W5:Y:S04]  /*56320*/  LDL.LU R20, [R1+0x494] ;  /* 0x0004940001147983 */ /* 0x000f680000300800 */
[----:B------:R-:W5:Y:S04]  /*56330*/  LDL.LU R21, [R1+0x490] ;  /* 0x0004900001157983 */ /* 0x000f680000300800 */
[----:B------:R-:W2:Y:S04]  /*56340*/  LDL.LU R22, [R1+0x49c] ;  /* 0x00049c0001167983 */ /* 0x000ea80000300800 */
[----:B------:R-:W2:Y:S04]  /*56350*/  LDL.LU R23, [R1+0x498] ;  /* 0x0004980001177983 */ /* 0x000ea80000300800 */
[----:B--2---:R-:W-:Y:S04]  /*56360*/  STL.64 [R1+0x52c8], R22 ;  /* 0x0052c81601007387 */ /* 0x004fe80000100a00 */
[----:B-----5:R0:W-:Y:S04]  /*56370*/  STL.64 [R1+0x52c0], R20 ;  /* 0x0052c01401007387 */ /* 0x0201e80000100a00 */
[----:B0-----:R-:W2:Y:S04]  /*56380*/  LDL.LU R20, [R1+0xc0] ;  /* 0x0000c00001147983 */ /* 0x001ea80000300800 */
[----:B------:R-:W2:Y:S04]  /*56390*/  LDL.LU R21, [R1+0xc4] ;  /* 0x0000c40001157983 */ /* 0x000ea80000300800 */
[----:B------:R-:W5:Y:S04]  /*563a0*/  LDL.LU R22, [R1+0xc8] ;  /* 0x0000c80001167983 */ /* 0x000f680000300800 */
[----:B------:R-:W5:Y:S01]  /*563b0*/  LDL.LU R23, [R1+0xcc] ;  /* 0x0000cc0001177983 */ /* 0x000f620000300800 */
[----:B---3--:R-:W-:-:S02]  /*563c0*/  IMAD R18, R25, 0x100, R24 ;  /* 0x0000010019127824 */ /* 0x008fc400078e0218 */
[----:B------:R-:W-:Y:S01]  /*563d0*/  IMAD R19, R27, 0x100, R26 ;  /* 0x000001001b137824 */ /* 0x000fe200078e021a */
[----:B------:R-:W-:Y:S01]  /*563e0*/  F2FP.F16.E4M3.UNPACK_B R16, R16 ;  /* 0x00000010ff10723e */ /* 0x000fe200020006ff */
[----:B-----5:R0:W-:Y:S04]  /*563f0*/  STL.64 [R1+0x52d8], R22 ;  /* 0x0052d81601007387 */ /* 0x0201e80000100a00 */
[----:B--2---:R1:W-:Y:S01]  /*56400*/  STL.64 [R1+0x52d0], R20 ;  /* 0x0052d01401007387 */ /* 0x0043e20000100a00 */
[----:B0-----:R-:W-:Y:S02]  /*56410*/  IMAD.MOV.U32 R22, RZ, RZ, R13 ;  /* 0x000000ffff167224 */ /* 0x001fe400078e000d */
[----:B------:R-:W-:Y:S02]  /*56420*/  IMAD.MOV.U32 R23, RZ, RZ, R12 ;  /* 0x000000ffff177224 */ /* 0x000fe400078e000c */
[----:B-1----:R-:W-:-:S02]  /*56430*/  IMAD.MOV.U32 R20, RZ, RZ, R15 ;  /* 0x000000ffff147224 */ /* 0x002fc400078e000f */
[----:B------:R-:W-:Y:S01]  /*56440*/  IMAD.MOV.U32 R21, RZ, RZ, R14 ;  /* 0x000000ffff157224 */ /* 0x000fe200078e000e */
[----:B------:R-:W-:Y:S04]  /*56450*/  STL.64 [R1+0x52f8], R22 ;  /* 0x0052f81601007387 */ /* 0x000fe80000100a00 */
[----:B------:R0:W-:Y:S04]  /*56460*/  STL.64 [R1+0x52f0], R20 ;  /* 0x0052f01401007387 */ /* 0x0001e80000100a00 */
[----:B0-----:R-:W2:Y:S04]  /*56470*/  LDL.LU.64 R20, [R1+0x2b0] ;  /* 0x0002b00001147983 */ /* 0x001ea80000300a00 */
[----:B------:R-:W3:Y:S01]  /*56480*/  LDL.LU.64 R22, [R1+0x2b8] ;  /* 0x0002b80001167983 */ /* 0x000ee20000300a00 */
[----:B------:R-:W-:-:S02]  /*56490*/  F2FP.F16.E4M3.UNPACK_B R17, R17 ;  /* 0x00000011ff11723e */ /* 0x000fc400020006ff */
[----:B------:R-:W-:Y:S02]  /*564a0*/  F2FP.F16.E4M3.UNPACK_B R18, R18 ;  /* 0x00000012ff12723e */ /* 0x000fe400020006ff */
[----:B------:R-:W-:-:S07]  /*564b0*/  F2FP.F16.E4M3.UNPACK_B R19, R19 ;  /* 0x00000013ff13723e */ /* 0x000fce00020006ff */
[C---:B------:R-:W-:Y:S01]  /*564c0*/  HMMA.16816.F32 R4, R16.reuse, R8, R4 ;  /* 0x000000081004723c */ /* 0x040fe20000001804 */
[----:B---3--:R-:W-:Y:S04]  /*564d0*/  STL.64 [R1+0x5308], R22 ;  /* 0x0053081601007387 */ /* 0x008fe80000100a00 */
[----:B--2---:R0:W-:Y:S04]  /*564e0*/  STL.64 [R1+0x5300], R20 ;  /* 0x0053001401007387 */ /* 0x0041e80000100a00 */
[----:B0-----:R-:W2:Y:S04]  /*564f0*/  LDL.LU.64 R20, [R1+0x3d0] ;  /* 0x0003d00001147983 */ /* 0x001ea80000300a00 */
[----:B------:R-:W2:Y:S04]  /*56500*/  LDL.LU.64 R22, [R1+0x3d8] ;  /* 0x0003d80001167983 */ /* 0x000ea80000300a00 */
[----:B------:R-:W3:Y:S04]  /*56510*/  LDL.LU.64 R12, [R1+0x2a0] ;  /* 0x0002a000010c7983 */ /* 0x000ee80000300a00 */
[----:B------:R-:W3:Y:S04]  /*56520*/  LDL.LU.64 R14, [R1+0x2a8] ;  /* 0x0002a800010e7983 */ /* 0x000ee80000300a00 */
[----:B------:R-:W5:Y:S04]  /*56530*/  LDL.LU R11, [R1+0x520] ;  /* 0x00052000010b7983 */ /* 0x000f680000300800 */
[----:B------:R-:W2:Y:S04]  /*56540*/  LDL.LU R10, [R1+0x524] ;  /* 0x00052400010a7983 */ /* 0x000ea80000300800 */
[----:B------:R-:W2:Y:S04]  /*56550*/  LDL.LU R0, [R1+0x4f0] ;  /* 0x0004f00001007983 */ /* 0x000ea80000300800 */
[----:B------:R-:W2:Y:S04]  /*56560*/  LDL.LU R24, [R1+0x4c4] ;  /* 0x0004c40001187983 */ /* 0x000ea80000300800 */
[----:B------:R-:W2:Y:S04]  /*56570*/  LDL.LU R25, [R1+0x4c0] ;  /* 0x0004c00001197983 */ /* 0x000ea80000300800 */
[----:B------:R-:W2:Y:S04]  /*56580*/  LDL.LU R26, [R1+0x4cc] ;  /* 0x0004cc00011a7983 */ /* 0x000ea80000300800 */
[----:B------:R-:W2:Y:S04]  /*56590*/  LDL.LU R27, [R1+0x4c8] ;  /* 0x0004c800011b7983 */ /* 0x000ea80000300800 */
[----:B------:R-:W-:Y:S04]  /*565a0*/  STL.64 [R1+0x450], R4 ;  /* 0x0004500401007387 */ /* 0x000fe80000100a00 */
[----:B------:R0:W-:Y:S04]  /*565b0*/  STL.64 [R1+0x458], R6 ;  /* 0x0004580601007387 */ /* 0x0001e80000100a00 */
[----:B0-----:R-:W2:Y:S04]  /*565c0*/  LDL.LU.64 R6, [R1+0x5318] ;  /* 0x0053180001067983 */ /* 0x001ea80000300a00 */
[----:B------:R-:W3:Y:S04]  /*565d0*/  LDL.LU.64 R4, [R1+0x5310] ;  /* 0x0053100001047983 */ /* 0x000ee80000300a00 */
[----:B------:R-:W3:Y:S04]  /*565e0*/  LDL.LU R8, [R1+0x500] ;  /* 0x0005000001087983 */ /* 0x000ee80000300800 */
[----:B------:R-:W3:Y:S01]  /*565f0*/  LDL.LU R9, [R1+0x504] ;  /* 0x0005040001097983 */ /* 0x000ee20000300800 */
[----:B--2---:R-:W-:-:S15]  /*56600*/  HMMA.16816.F32 R20, R16, R6, R20 ;  /* 0x000000061014723c */ /* 0x004fde0000001814 */
[----:B------:R-:W-:-:S04]  /*56610*/  NOP ;  /* 0x0000000000007918 */ /* 0x000fc80000000000 */
[----:B------:R-:W-:Y:S04]  /*56620*/  STL.64 [R1+0x440], R20 ;  /* 0x0004401401007387 */ /* 0x000fe80000100a00 */
[----:B------:R0:W-:Y:S04]  /*56630*/  STL.64 [R1+0x448], R22 ;  /* 0x0004481601007387 */ /* 0x0001e80000100a00 */
[----:B0-----:R-:W3:Y:S04]  /*56640*/  LDL.LU.64 R22, [R1+0x5308] ;  /* 0x0053080001167983 */ /* 0x001ee80000300a00 */
[----:B------:R-:W3:Y:S04]  /*56650*/  LDL.LU.64 R20, [R1+0x5300] ;  /* 0x0053000001147983 */ /* 0x000ee80000300a00 */
[----:B------:R-:W2:Y:S04]  /*56660*/  LDL.LU R6, [R1+0x510] ;  /* 0x0005100001067983 */ /* 0x000ea80000300800 */
[----:B------:R-:W2:Y:S01]  /*56670*/  LDL.LU R7, [R1+0x514] ;  /* 0x0005140001077983 */ /* 0x000ea20000300800 */
[C---:B---3--:R-:W-:Y:S08]  /*56680*/  HMMA.16816.F32 R20, R16.reuse, R4, R20 ;  /* 0x000000041014723c */ /* 0x048ff00000001814 */
[----:B------:R-:W-:Y:S11]  /*56690*/  HMMA.16816.F32 R16, R16, R2, R12 ;  /* 0x000000021010723c */ /* 0x000ff6000000180c */
[----:B------:R-:W-:Y:S04]  /*566a0*/  STL.64 [R1+0x430], R20 ;  /* 0x0004301401007387 */ /* 0x000fe80000100a00 */
[----:B------:R0:W-:Y:S04]  /*566b0*/  STL.64 [R1+0x438], R22 ;  /* 0x0004381601007387 */ /* 0x0001e80000100a00 */
[----:B0-----:R-:W3:Y:S04]  /*566c0*/  LDL.LU.64 R22, [R1+0x52f8] ;  /* 0x0052f80001167983 */ /* 0x001ee80000300a00 */
[----:B------:R-:W3:Y:S04]  /*566d0*/  LDL.LU.64 R20, [R1+0x52f0] ;  /* 0x0052f00001147983 */ /* 0x000ee80000300a00 */
[----:B------:R-:W3:Y:S04]  /*566e0*/  LDL.LU R4, [R1+0x46c] ;  /* 0x00046c0001047983 */ /* 0x000ee80000300800 */
[----:B------:R-:W3:Y:S04]  /*566f0*/  LDL.LU R5, [R1+0x468] ;  /* 0x0004680001057983 */ /* 0x000ee80000300800 */
[----:B------:R-:W3:Y:S04]  /*56700*/  LDL.LU.64 R14, [R1+0x52e8] ;  /* 0x0052e800010e7983 */ /* 0x000ee80000300a00 */
[----:B------:R-:W3:Y:S04]  /*56710*/  LDL.LU.64 R12, [R1+0x52e0] ;  /* 0x0052e000010c7983 */ /* 0x000ee80000300a00 */
[----:B------:R0:W-:Y:S04]  /*56720*/  STL.64 [R1+0x420], R16 ;  /* 0x0004201001007387 */ /* 0x0001e80000100a00 */
[----:B------:R1:W-:Y:S04]  /*56730*/  STL.64 [R1+0x428], R18 ;  /* 0x0004281201007387 */ /* 0x0003e80000100a00 */
[----:B0-----:R-:W3:Y:S04]  /*56740*/  LDL.LU R16, [R1+0x414] ;  /* 0x0004140001107983 */ /* 0x001ee80000300800 */
[----:B------:R-:W3:Y:S04]  /*56750*/  LDL.LU R17, [R1+0x410] ;  /* 0x0004100001117983 */ /* 0x000ee80000300800 */
[----:B-1----:R-:W4:Y:S04]  /*56760*/  LDL.LU R18, [R1+0x41c] ;  /* 0x00041c0001127983 */ /* 0x002f280000300800 */
[----:B------:R-:W4:Y:S04]  /*56770*/  LDL.LU R19, [R1+0x418] ;  /* 0x0004180001137983 */ /* 0x000f280000300800 */
[----:B------:R-:W5:Y:S04]  /*56780*/  LDL.LU R2, [R1+0x464] ;  /* 0x0004640001027983 */ /* 0x000f680000300800 */
[----:B------:R-:W5:Y:S01]  /*56790*/  LDL.LU R3, [R1+0x460] ;  /* 0x0004600001037983 */ /* 0x000f620000300800 */
[----:B------:R-:W-:-:S02]  /*567a0*/  F2FP.F16.E4M3.UNPACK_B R8, R8.H1 ;  /* 0x00000008ff08723e */ /* 0x000fc400030006ff */
[----:B------:R-:W-:Y:S02]  /*567b0*/  F2FP.F16.E4M3.UNPACK_B R9, R9.H1 ;  /* 0x00000009ff09723e */ /* 0x000fe400030006ff */
[----:B--2---:R-:W-:Y:S02]  /*567c0*/  F2FP.F16.E4M3.UNPACK_B R6, R6.H1 ;  /* 0x00000006ff06723e */ /* 0x004fe400030006ff */
[----:B------:R-:W-:Y:S01]  /*567d0*/  F2FP.F16.E4M3.UNPACK_B R7, R7.H1 ;  /* 0x00000007ff07723e */ /* 0x000fe200030006ff */
[----:B---3--:R-:W-:Y:S02]  /*567e0*/  IMAD R16, R17, 0x100, R16 ;  /* 0x0000010011107824 */ /* 0x008fe400078e0210 */
[----:B----4-:R-:W-:Y:S02]  /*567f0*/  IMAD R17, R19, 0x100, R18 ;  /* 0x0000010013117824 */ /* 0x010fe400078e0212 */
[----:B------:R-:W-:Y:S01]  /*56800*/  IMAD R19, R5, 0x100, R4 ;  /* 0x0000010005137824 */ /* 0x000fe200078e0204 */
[----:B------:R-:W-:Y:S01]  /*56810*/  F2FP.F16.E4M3.UNPACK_B R16, R16 ;  /* 0x00000010ff10723e */ /* 0x000fe200020006ff */
[----:B-----5:R-:W-:Y:S01]  /*56820*/  IMAD R18, R3, 0x100, R2 ;  /* 0x0000010003127824 */ /* 0x020fe200078e0202 */
[----:B------:R-:W-:-:S02]  /*56830*/  F2FP.F16.E4M3.UNPACK_B R17, R17 ;  /* 0x00000011ff11723e */ /* 0x000fc400020006ff */
[----:B------:R-:W-:Y:S02]  /*56840*/  F2FP.F16.E4M3.UNPACK_B R19, R19 ;  /* 0x00000013ff13723e */ /* 0x000fe400020006ff */
[----:B------:R-:W-:-:S07]  /*56850*/  F2FP.F16.E4M3.UNPACK_B R18, R18 ;  /* 0x00000012ff12723e */ /* 0x000fce00020006ff */
[C---:B------:R-:W-:Y:S08]  /*56860*/  HMMA.16816.F32 R12, R16.reuse, R8, R12 ;  /* 0x00000008100c723c */ /* 0x040ff0000000180c */
[----:B------:R-:W-:Y:S11]  /*56870*/  HMMA.16816.F32 R20, R16, R6, R20 ;  /* 0x000000061014723c */ /* 0x000ff60000001814 */
[----:B------:R0:W-:Y:S04]  /*56880*/  STL.64 [R1+0x480], R12 ;  /* 0x0004800c01007387 */ /* 0x0001e80000100a00 */
[----:B------:R1:W-:Y:S04]  /*56890*/  STL.64 [R1+0x488], R14 ;  /* 0x0004880e01007387 */ /* 0x0003e80000100a00 */
[----:B0-----:R-:W2:Y:S04]  /*568a0*/  LDL.LU R12, [R1+0x10] ;  /* 0x00001000010c7983 */ /* 0x001ea80000300800 */
[----:B------:R-:W2:Y:S04]  /*568b0*/  LDL.LU R13, [R1+0x14] ;  /* 0x00001400010d7983 */ /* 0x000ea80000300800 */
[----:B-1----:R-:W2:Y:S04]  /*568c0*/  LDL.LU R14, [R1+0x18] ;  /* 0x00001800010e7983 */ /* 0x002ea80000300800 */
[----:B------:R-:W2:Y:S04]  /*568d0*/  LDL.LU R15, [R1+0x1c] ;  /* 0x00001c00010f7983 */ /* 0x000ea80000300800 */
[----:B------:R-:W-:Y:S04]  /*568e0*/  STL.64 [R1+0x4a0], R20 ;  /* 0x0004a01401007387 */ /* 0x000fe80000100a00 */
[----:B------:R0:W-:Y:S04]  /*568f0*/  STL.64 [R1+0x4a8], R22 ;  /* 0x0004a81601007387 */ /* 0x0001e80000100a00 */
[----:B0-----:R-:W3:Y:S04]  /*56900*/  LDL.LU.64 R22, [R1+0x52d8] ;  /* 0x0052d80001167983 */ /* 0x001ee80000300a00 */
[----:B------:R-:W3:Y:S01]  /*56910*/  LDL.LU.64 R20, [R1+0x52d0] ;  /* 0x0052d00001147983 */ /* 0x000ee20000300a00 */
[----:B------:R-:W-:-:S02]  /*56920*/  F2FP.F16.E4M3.UNPACK_B R4, R11.H1 ;  /* 0x0000000bff04723e */ /* 0x000fc400030006ff */
[----:B------:R-:W-:Y:S02]  /*56930*/  F2FP.F16.E4M3.UNPACK_B R5, R10.H1 ;  /* 0x0000000aff05723e */ /* 0x000fe400030006ff */
[----:B------:R-:W-:Y:S02]  /*56940*/  F2FP.F16.E4M3.UNPACK_B R2, R0.H1 ;  /* 0x00000000ff02723e */ /* 0x000fe400030006ff */
[----:B------:R-:W-:-:S03]  /*56950*/  F2FP.F16.E4M3.UNPACK_B R3, R28.H1 ;  /* 0x0000001cff03723e */ /* 0x000fc600030006ff */
[----:B---3--:R-:W-:-:S15]  /*56960*/  HMMA.16816.F32 R20, R16, R4, R20 ;  /* 0x000000041014723c */ /* 0x008fde0000001814 */
[----:B------:R-:W-:-:S04]  /*56970*/  NOP ;  /* 0x0000000000007918 */ /* 0x000fc80000000000 */
[----:B------:R-:W-:Y:S04]  /*56980*/  STL.64 [R1+0x4b0], R20 ;  /* 0x0004b01401007387 */ /* 0x000fe80000100a00 */
[----:B------:R0:W-:Y:S04]  /*56990*/  STL.64 [R1+0x4b8], R22 ;  /* 0x0004b81601007387 */ /* 0x0001e80000100a00 */
[----:B0-----:R-:W3:Y:S04]  /*569a0*/  LDL.LU.64 R22, [R1+0x52c8] ;  /* 0x0052c80001167983 */ /* 0x001ee80000300a00 */
[----:B------:R-:W4:Y:S04]  /*569b0*/  LDL.LU.64 R20, [R1+0x52c0] ;  /* 0x0052c00001147983 */ /* 0x000f280000300a00 */
[----:B------:R-:W-:Y:S04]  /*569c0*/  STL.64 [R1+0x52b0], R6 ;  /* 0x0052b00601007387 */ /* 0x000fe80000100a00 */
[----:B------:R2:W-:Y:S02]  /*569d0*/  STL.64 [R1+0x52a8], R4 ;  /* 0x0052a80401007387 */ /* 0x0005e40000100a00 */
[----:B--2---:R-:W-:Y:S01]  /*569e0*/  HMMA.16816.F32 R4, R16, R2, R12 ;  /* 0x000000021004723c */ /* 0x004fe2000000180c */
[----:B------:R-:W-:-:S02]  /*569f0*/  IMAD R14, R25, 0x100, R24 ;  /* 0x00000100190e7824 */ /* 0x000fc400078e0218 */
[----:B------:R-:W-:Y:S02]  /*56a00*/  IMAD R15, R27, 0x100, R26 ;  /* 0x000001001b0f7824 */ /* 0x000fe400078e021a */
[----:B------:R-:W-:-:S14]  /*56a10*/  IMAD.MOV.U32 R27, RZ, RZ, R29 ;  /* 0x000000ffff1b7224 */ /* 0x000fdc00078e001d */
[----:B------:R0:W-:Y:S04]  /*56a20*/  STL.64 [R1+0x470], R4 ;  /* 0x0004700401007387 */ /* 0x0001e80000100a00 */
[----:B------:R1:W-:Y:S04]  /*56a30*/  STL.64 [R1+0x478], R6 ;  /* 0x0004780601007387 */ /* 0x0003e80000100a00 */
[----:B------:R-:W2:Y:S04]  /*56a40*/  LDL.LU R24, [R1+0x60] ;  /* 0x0000600001187983 */ /* 0x000ea80000300800 */
[----:B------:R-:W2:Y:S04]  /*56a50*/  LDL.LU R25, [R1+0x64] ;  /* 0x0000640001197983 */ /* 0x000ea80000300800 */
[----:B------:R-:W5:Y:S04]  /*56a60*/  LDL.LU R26, [R1+0x68] ;  /* 0x00006800011a7983 */ /* 0x000f680000300800 */
[----:B------:R-:W2:Y:S01]  /*56a70*/  LDL.LU R29, [R1+0x52b8] ;  /* 0x0052b800011d7983 */ /* 0x000ea20000300800 */
[----:B---3--:R-:W-:-:S02]  /*56a80*/  IMAD R13, R23, 0x100, R22 ;  /* 0x00000100170d7824 */ /* 0x008fc400078e0216 */
[----:B----4-:R-:W-:Y:S02]  /*56a90*/  IMAD R12, R21, 0x100, R20 ;  /* 0x00000100150c7824 */ /* 0x010fe400078e0214 */
[----:B------:R-:W3:Y:S04]  /*56aa0*/  LDL.LU R20, [R1+0x90] ;  /* 0x0000900001147983 */ /* 0x000ee80000300800 */
[----:B------:R-:W3:Y:S04]  /*56ab0*/  LDL.LU R21, [R1+0x94] ;  /* 0x0000940001157983 */ /* 0x000ee80000300800 */
[----:B------:R-:W3:Y:S04]  /*56ac0*/  LDL.LU R22, [R1+0x98] ;  /* 0x0000980001167983 */ /* 0x000ee80000300800 */
[----:B------:R-:W3:Y:S04]  /*56ad0*/  LDL.LU R23, [R1+0x9c] ;  /* 0x00009c0001177983 */ /* 0x000ee80000300800 */
[----:B0-----:R-:W4:Y:S04]  /*56ae0*/  LDL.LU R4, [R1+0xb0] ;  /* 0x0000b00001047983 */ /* 0x001f280000300800 */
[----:B------:R-:W4:Y:S04]  /*56af0*/  LDL.LU R5, [R1+0xb4] ;  /* 0x0000b40001057983 */ /* 0x000f280000300800 */
[----:B-1----:R-:W4:Y:S04]  /*56b00*/  LDL.LU R6, [R1+0xb8] ;  /* 0x0000b80001067983 */ /* 0x002f280000300800 */
[----:B------:R-:W4:Y:S04]  /*56b10*/  LDL.LU R7, [R1+0xbc] ;  /* 0x0000bc0001077983 */ /* 0x000f280000300800 */
[----:B------:R-:W3:Y:S04]  /*56b20*/  LDL.LU R16, [R1+0xa0] ;  /* 0x0000a00001107983 */ /* 0x000ee80000300800 */
[----:B------:R-:W3:Y:S04]  /*56b30*/  LDL.LU R17, [R1+0xa4] ;  /* 0x0000a40001117983 */ /* 0x000ee80000300800 */
[----:B------:R-:W3:Y:S01]  /*56b40*/  LDL.LU R18, [R1+0xa8] ;  /* 0x0000a80001127983 */ /* 0x000ee20000300800 */
[----:B--2---:R-:W-:-:S03]  /*56b50*/  IMAD.MOV.U32 R19, RZ, RZ, R29 ;  /* 0x000000ffff137224 */ /* 0x004fc600078e001d */
[----:B------:R-:W2:Y:S04]  /*56b60*/  LDL.LU R29, [R1+0x4e8] ;  /* 0x0004e800011d7983 */ /* 0x000ea80000300800 */
[----:B--2---:R-:W-:Y:S04]  /*56b70*/  STL [R1+0x5288], R29 ;  /* 0x0052881d01007387 */ /* 0x004fe80000100800 */
[----:B-----5:R-:W-:Y:S04]  /*56b80*/  STL.64 [R1+0x5270], R26 ;  /* 0x0052701a01007387 */ /* 0x020fe80000100a00 */
[----:B------:R0:W-:Y:S04]  /*56b90*/  STL.64 [R1+0x5268], R24 ;  /* 0x0052681801007387 */ /* 0x0001e80000100a00 */
[----:B0-----:R-:W2:Y:S04]  /*56ba0*/  LDL.LU R24, [R1+0x70] ;  /* 0x0000700001187983 */ /* 0x001ea80000300800 */
[----:B------:R-:W2:Y:S04]  /*56bb0*/  LDL.LU R25, [R1+0x74] ;  /* 0x0000740001197983 */ /* 0x000ea80000300800 */
[----:B------:R-:W5:Y:S04]  /*56bc0*/  LDL.LU R26, [R1+0x78] ;  /* 0x00007800011a7983 */ /* 0x000f680000300800 */
[----:B------:R-:W5:Y:S04]  /*56bd0*/  LDL.LU R27, [R1+0x7c] ;  /* 0x00007c00011b7983 */ /* 0x000f680000300800 */
[----:B------:R-:W2:Y:S04]  /*56be0*/  LDL.LU R29, [R1+0x4e4] ;  /* 0x0004e400011d7983 */ /* 0x000ea80000300800 */
[----:B--2---:R0:W-:Y:S04]  /*56bf0*/  STL [R1+0x528c], R29 ;  /* 0x00528c1d01007387 */ /* 0x0041e80000100800 */
[----:B0-----:R-:W2:Y:S01]  /*56c00*/  LDL.LU R29, [R1+0x4dc] ;  /* 0x0004dc00011d7983 */ /* 0x001ea20000300800 */
[----:B------:R-:W-:-:S02]  /*56c10*/  F2FP.F16.E4M3.UNPACK_B R12, R12 ;  /* 0x0000000cff0c723e */ /* 0x000fc400020006ff */
[----:B------:R-:W-:Y:S02]  /*56c20*/  F2FP.F16.E4M3.UNPACK_B R13, R13 ;  /* 0x0000000dff0d723e */ /* 0x000fe400020006ff */
[----:B------:R-:W-:Y:S02]  /*56c30*/  F2FP.F16.E4M3.UNPACK_B R14, R14 ;  /* 0x0000000eff0e723e */ /* 0x000fe400020006ff */
[----:B------:R-:W-:Y:S01]  /*56c40*/  F2FP.F16.E4M3.UNPACK_B R15, R15 ;  /* 0x0000000fff0f723e */ /* 0x000fe200020006ff */
[----:B--2---:R0:W-:Y:S04]  /*56c50*/  STL [R1+0x5290], R29 ;  /* 0x0052901d01007387 */ /* 0x0041e80000100800 */
[----:B0-----:R-:W2:Y:S04]  /*56c60*/  LDL.LU R29, [R1+0x4d4] ;  /* 0x0004d400011d7983 */ /* 0x001ea80000300800 */
[----:B-----5:R-:W-:Y:S04]  /*56c70*/  STL.64 [R1+0x5280], R26 ;  /* 0x0052801a01007387 */ /* 0x020fe80000100a00 */
[----:B------:R0:W-:Y:S04]  /*56c80*/  STL.64 [R1+0x5278], R24 ;  /* 0x0052781801007387 */ /* 0x0001e80000100a00 */
[----:B0-----:R-:W5:Y:S04]  /*56c90*/  LDL.LU R24, [R1+0x80] ;  /* 0x0000800001187983 */ /* 0x001f680000300800 */
[----:B------:R-:W5:Y:S04]  /*56ca0*/  LDL.LU R25, [R1+0x84] ;  /* 0x0000840001197983 */ /* 0x000f680000300800 */
[----:B------:R-:W2:Y:S04]  /*56cb0*/  LDL.LU R26, [R1+0x88] ;  /* 0x00008800011a7983 */ /* 0x000ea80000300800 */
[----:B------:R-:W2:Y:S01]  /*56cc0*/  LDL.LU R27, [R1+0x8c] ;  /* 0x00008c00011b7983 */ /* 0x000ea20000300800 */
[C---:B----4-:R-:W-:Y:S03]  /*56cd0*/  HMMA.16816.F32 R4, R12.reuse, R8, R4 ;  /* 0x000000080c04723c */ /* 0x050fe60000001804 */
[----:B--2---:R-:W-:Y:S04]  /*56ce0*/  STL.64 [R1+0x52a0], R26 ;  /* 0x0052a01a01007387 */ /* 0x004fe80000100a00 */
[----:B-----5:R0:W-:Y:S04]  /*56cf0*/  STL.64 [R1+0x5298], R24 ;  /* 0x0052981801007387 */ /* 0x0201e80000100a00 */
[----:B0-----:R-:W2:Y:S04]  /*56d00*/  LDL.LU R24, [R1] ;  /* 0x0000000001187983 */ /* 0x001ea80000300800 */
[----:B------:R-:W2:Y:S04]  /*56d10*/  LDL.LU R25, [R1+0x4] ;  /* 0x0000040001197983 */ /* 0x000ea80000300800 */
[----:B------:R-:W2:Y:S04]  /*56d20*/  LDL.LU R26, [R1+0x8] ;  /* 0x00000800011a7983 */ /* 0x000ea80000300800 */
[----:B------:R-:W2:Y:S04]  /*56d30*/  LDL.LU R27, [R1+0xc] ;  /* 0x00000c00011b7983 */ /* 0x000ea80000300800 */
[----:B------:R-:W-:Y:S04]  /*56d40*/  STL.64 [R1+0x490], R4 ;  /* 0x0004900401007387 */ /* 0x000fe80000100a00 */
[----:B------:R0:W-:Y:S04]  /*56d50*/  STL.64 [R1+0x498], R6 ;  /* 0x0004980601007387 */ /* 0x0001e80000100a00 */
[----:B0-----:R-:W3:Y:S04]  /*56d60*/  LDL.LU.64 R6, [R1+0x52b0] ;  /* 0x0052b00001067983 */ /* 0x001ee80000300a00 */
[----:B------:R-:W4:Y:S01]  /*56d70*/  LDL.LU.64 R4, [R1+0x52a8] ;  /* 0x0052a80001047983 */ /* 0x000f220000300a00 */
[----:B---3--:R-:W-:-:S15]  /*56d80*/  HMMA.16816.F32 R16, R12, R6, R16 ;  /* 0x000000060c10723c */ /* 0x008fde0000001810 */
[----:B------:R-:W-:-:S04]  /*56d90*/  NOP ;  /* 0x0000000000007918 */ /* 0x000fc80000000000 */
[----:B------:R-:W-:Y:S04]  /*56da0*/  STL.64 [R1+0x460], R16 ;  /* 0x0004601001007387 */ /* 0x000fe80000100a00 */
[----:B------:R4:W-:Y:S04]  /*56db0*/  STL.64 [R1+0x468], R18 ;  /* 0x0004681201007387 */ /* 0x0009e80000100a00 */
[----:B------:R-:W3:Y:S04]  /*56dc0*/  LDL.LU R11, [R1+0x8e8] ;  /* 0x0008e800010b7983 */ /* 0x000ee80000300800 */
[----:B------:R-:W3:Y:S01]  /*56dd0*/  LDL.LU R10, [R1+0x8e4] ;  /* 0x0008e400010a7983 */ /* 0x000ee20000300800 */
[C---:B----4-:R-:W-:Y:S08]  /*56de0*/  HMMA.16816.F32 R16, R12.reuse, R4, R20 ;  /* 0x000000040c10723c */ /* 0x050ff00000001814 */
[----:B--2---:R-:W-:Y:S11]  /*56df0*/  HMMA.16816.F32 R12, R12, R2, R24 ;  /* 0x000000020c0c723c */ /* 0x004ff60000001818 */
[----:B------:R0:W-:Y:S04]  /*56e00*/  STL.64 [R1+0x410], R16 ;  /* 0x0004101001007387 */ /* 0x0001e80000100a00 */
[----:B------:R1:W-:Y:S04]  /*56e10*/  STL.64 [R1+0x418], R18 ;  /* 0x0004181201007387 */ /* 0x0003e80000100a00 */
[----:B------:R-:W2:Y:S04]  /*56e20*/  LDL.LU R0, [R1+0x8f0] ;  /* 0x0008f00001007983 */ /* 0x000ea80000300800 */
[----:B------:R-:W2:Y:S04]  /*56e30*/  LDL.LU R28, [R1+0x8ec] ;  /* 0x0008ec00011c7983 */ /* 0x000ea80000300800 */
[----:B0-----:R-:W4:Y:S04]  /*56e40*/  LDL.LU R16, [R1+0x30] ;  /* 0x0000300001107983 */ /* 0x001f280000300800 */
[----:B------:R-:W4:Y:S04]  /*56e50*/  LDL.LU R17, [R1+0x34] ;  /* 0x0000340001117983 */ /* 0x000f280000300800 */
[----:B-1----:R-:W4:Y:S04]  /*56e60*/  LDL.LU R18, [R1+0x38] ;  /* 0x0000380001127983 */ /* 0x002f280000300800 */
[----:B------:R-:W4:Y:S04]  /*56e70*/  LDL.LU R19, [R1+0x3c] ;  /* 0x00003c0001137983 */ /* 0x000f280000300800 */
[----:B------:R-:W5:Y:S04]  /*56e80*/  LDL.LU R20, [R1+0x50] ;  /* 0x0000500001147983 */ /* 0x000f680000300800 */
[----:B------:R-:W5:Y:S04]  /*56e90*/  LDL.LU R21, [R1+0x54] ;  /* 0x0000540001157983 */ /* 0x000f680000300800 */
[----:B------:R-:W5:Y:S04]  /*56ea0*/  LDL.LU R22, [R1+0x58] ;  /* 0x0000580001167983 */ /* 0x000f680000300800 */
[----:B------:R-:W5:Y:S04]  /*56eb0*/  LDL.LU R23, [R1+0x5c] ;  /* 0x00005c0001177983 */ /* 0x000f680000300800 */
[----:B------:R-:W2:Y:S04]  /*56ec0*/  LDL.LU.64 R26, [R1+0x52a0] ;  /* 0x0052a000011a7983 */ /* 0x000ea80000300a00 */
[----:B------:R-:W2:Y:S04]  /*56ed0*/  LDL.LU.64 R24, [R1+0x5298] ;  /* 0x0052980001187983 */ /* 0x000ea80000300a00 */
[----:B------:R0:W-:Y:S04]  /*56ee0*/  STL.64 [R1+0x400], R12 ;  /* 0x0004000c01007387 */ /* 0x0001e80000100a00 */
[----:B------:R1:W-:Y:S04]  /*56ef0*/  STL.64 [R1+0x408], R14 ;  /* 0x0004080e01007387 */ /* 0x0003e80000100a00 */
[----:B0-----:R-:W2:Y:S04]  /*56f00*/  LDL.LU R12, [R1+0x4d0] ;  /* 0x0004d000010c7983 */ /* 0x001ea80000300800 */
[----:B------:R-:W3:Y:S04]  /*56f10*/  LDL.LU R13, [R1+0x4d8] ;  /* 0x0004d800010d7983 */ /* 0x000ee80000300800 */
[----:B-1----:R-:W3:Y:S04]  /*56f20*/  LDL.LU R14, [R1+0x4e0] ;  /* 0x0004e000010e7983 */ /* 0x002ee80000300800 */
[----:B------:R-:W3:Y:S01]  /*56f30*/  LDL.LU R15, [R1+0x4ec] ;  /* 0x0004ec00010f7983 */ /* 0x000ee20000300800 */
[----:B--2---:R-:W-:-:S03]  /*56f40*/  IMAD R12, R12, 0x100, R29 ;  /* 0x000001000c0c7824 */ /* 0x004fc600078e021d */
[----:B------:R-:W3:Y:S02]  /*56f50*/  LDL.LU R29, [R1+0x5290] ;  /* 0x00529000011d7983 */ /* 0x000ee40000300800 */
[----:B---3--:R-:W-:Y:S02]  /*56f60*/  IMAD R13, R13, 0x100, R29 ;  /* 0x000001000d0d7824 */ /* 0x008fe400078e021d */
[----:B------:R-:W2:Y:S02]  /*56f70*/  LDL.LU R29, [R1+0x528c] ;  /* 0x00528c00011d7983 */ /* 0x000ea40000300800 */
[----:B--2---:R-:W-:Y:S02]  /*56f80*/  IMAD R14, R14, 0x100, R29 ;  /* 0x000001000e0e7824 */ /* 0x004fe400078e021d */
[----:B------:R-:W2:Y:S01]  /*56f90*/  LDL.LU R29, [R1+0x5288] ;  /* 0x00528800011d7983 */ /* 0x000ea20000300800 */
[----:B------:R-:W-:Y:S02]  /*56fa0*/  F2FP.F16.E4M3.UNPACK_B R12, R12 ;  /* 0x0000000cff0c723e */ /* 0x000fe400020006ff */
[----:B------:R-:W-:-:S02]  /*56fb0*/  F2FP.F16.E4M3.UNPACK_B R13, R13 ;  /* 0x0000000dff0d723e */ /* 0x000fc400020006ff */
[----:B------:R-:W-:Y:S01]  /*56fc0*/  F2FP.F16.E4M3.UNPACK_B R14, R14 ;  /* 0x0000000eff0e723e */ /* 0x000fe200020006ff */
[----:B--2---:R-:W-:-:S05]  /*56fd0*/  IMAD R15, R29, 0x100, R15 ;  /* 0x000001001d0f7824 */ /* 0x004fca00078e020f */
[----:B------:R-:W-:-:S07]  /*56fe0*/  F2FP.F16.E4M3.UNPACK_B R15, R15 ;  /* 0x0000000fff0f723e */ /* 0x000fce00020006ff */
[----:B------:R-:W-:-:S15]  /*56ff0*/  HMMA.16816.F32 R24, R12, R8, R24 ;  /* 0x000000080c18723c */ /* 0x000fde0000001818 */
[----:B------:R-:W-:-:S04]  /*57000*/  NOP ;  /* 0x0000000000007918 */ /* 0x000fc80000000000 */
[----:B------:R-:W-:Y:S01]  /*57010*/  STL [R1+0x3f0], R24 ;  /* 0x0003f01801007387 */ /* 0x000fe20000100800 */
[----:B------:R-:W-:-:S03]  /*57020*/  IMAD.MOV.U32 R29, RZ, RZ, R25 ;  /* 0x000000ffff1d7224 */ /* 0x000fc600078e0019 */
[----:B------:R0:W-:Y:S04]  /*57030*/  STL.64 [R1+0x3f8], R26 ;  /* 0x0003f81a01007387 */ /* 0x0001e80000100a00 */
[----:B0-----:R-:W2:Y:S04]  /*57040*/  LDL.LU.64 R26, [R1+0x5280] ;  /* 0x00528000011a7983 */ /* 0x001ea80000300a00 */
[----:B------:R-:W2:Y:S04]  /*57050*/  LDL.LU.64 R24, [R1+0x5278] ;  /* 0x0052780001187983 */ /* 0x000ea80000300a00 */
[----:B------:R0:W-:Y:S04]  /*57060*/  STL [R1+0x4fd8], R29 ;  /* 0x004fd81d01007387 */ /* 0x0001e80000100800 */
[----:B0-----:R-:W3:Y:S01]  /*57070*/  LDL.LU R29, [R1+0x53c] ;  /* 0x00053c00011d7983 */ /* 0x001ee20000300800 */
        /* <DEDUP_REMOVED lines=13> */
[----:B------:R-:W2:Y:S04]  /*57150*/  LDL.LU R13, [R1+0x538] ;  /* 0x00053800010d7983 */ /* 0x000ea80000300800 */
[----:B------:R-:W2:-:S13]  /*57160*/  LDL.LU R14, [R1+0x534] ;  /* 0x00053400010e7983 */ /* 0x000e9a0000300800 */
[----:B------:R0:W-:Y:S04]  /*57170*/  STL.64 [R1+0x2b0], R24 ;  /* 0x0002b01801007387 */ /* 0x0001e80000100a00 */
[----:B------:R1:W-:Y:S04]  /*57180*/  STL.64 [R1+0x2b8], R26 ;  /* 0x0002b81a01007387 */ /* 0x0003e80000100a00 */
[----:B------:R-:W3:Y:S04]  /*57190*/  LDL.LU R15, [R1+0x8e0] ;  /* 0x0008e000010f7983 */ /* 0x000ee80000300800 */
[----:B0-----:R-:W4:Y:S04]  /*571a0*/  LDL.LU R24, [R1+0x40] ;  /* 0x0000400001187983 */ /* 0x001f280000300800 */
[----:B------:R-:W4:Y:S04]  /*571b0*/  LDL.LU R25, [R1+0x44] ;  /* 0x0000440001197983 */ /* 0x000f280000300800 */
[----:B-1----:R-:W4:Y:S04]  /*571c0*/  LDL.LU R26, [R1+0x48] ;  /* 0x00004800011a7983 */ /* 0x002f280000300800 */
[----:B------:R-:W4:Y:S01]  /*571d0*/  LDL.LU R27, [R1+0x4c] ;  /* 0x00004c00011b7983 */ /* 0x000f220000300800 */
[----:B--2---:R-:W-:-:S02]  /*571e0*/  IMAD R12, R14, 0x100, R13 ;  /* 0x000001000e0c7824 */ /* 0x004fc400078e020d */
[----:B------:R-:W-:-:S03]  /*571f0*/  IMAD R14, R10, 0x100, R11 ;  /* 0x000001000a0e7824 */ /* 0x000fc600078e020b */
[----:B------:R-:W-:Y:S02]  /*57200*/  F2FP.F16.E4M3.UNPACK_B R12, R12 ;  /* 0x0000000cff0c723e */ /* 0x000fe400020006ff */
[----:B------:R-:W-:Y:S01]  /*57210*/  F2FP.F16.E4M3.UNPACK_B R14, R14 ;  /* 0x0000000eff0e723e */ /* 0x000fe200020006ff */
[----:B---3--:R-:W-:Y:S02]  /*57220*/  IMAD R13, R29, 0x100, R15 ;  /* 0x000001001d0d7824 */ /* 0x008fe400078e020f */
[----:B------:R-:W-:Y:S01]  /*57230*/  IMAD R15, R28, 0x100, R0 ;  /* 0x000001001c0f7824 */ /* 0x000fe200078e0200 */
[----:B------:R-:W2:Y:S02]  /*57240*/  LDL.LU R29, [R1+0x8fc] ;  /* 0x0008fc00011d7983 */ /* 0x000ea40000300800 */
[----:B------:R-:W-:Y:S02]  /*57250*/  F2FP.F16.E4M3.UNPACK_B R13, R13 ;  /* 0x0000000dff0d723e */ /* 0x000fe400020006ff */
[----:B------:R-:W-:Y:S01]  /*57260*/  F2FP.F16.E4M3.UNPACK_B R15, R15 ;  /* 0x0000000fff0f723e */ /* 0x000fe200020006ff */
[----:B------:R-:W3:Y:S04]  /*57270*/  LDL.LU R0, [R1+0x908] ;  /* 0x0009080001007983 */ /* 0x000ee80000300800 */
[----:B------:R-:W3:Y:S02]  /*57280*/  LDL.LU R28, [R1+0x904] ;  /* 0x00090400011c7983 */ /* 0x000ee40000300800 */
[----:B-----5:R-:W-:-:S15]  /*57290*/  HMMA.16816.F32 R20, R12, R8, R20 ;  /* 0x000000080c14723c */ /* 0x020fde0000001814 */
[----:B------:R-:W-:-:S04]  /*572a0*/  NOP ;  /* 0x0000000000007918 */ /* 0x000fc80000000000 */
[----:B------:R-:W-:Y:S04]  /*572b0*/  STL.64 [R1+0x2a0], R20 ;  /* 0x0002a01401007387 */ /* 0x000fe80000100a00 */
[----:B------:R0:W-:Y:S04]  /*572c0*/  STL.64 [R1+0x2a8], R22 ;  /* 0x0002a81601007387 */ /* 0x0001e80000100a00 */
[----:B0-----:R-:W5:Y:S04]  /*572d0*/  LDL.LU.64 R22, [R1+0x5250] ;  /* 0x0052500001167983 */ /* 0x001f680000300a00 */
[----:B------:R-:W2:Y:S01]  /*572e0*/  LDL.LU.64 R20, [R1+0x5248] ;  /* 0x0052480001147983 */ /* 0x000ea20000300a00 */
[C---:B----4-:R-:W-:Y:S03]  /*572f0*/  HMMA.16816.F32 R24, R12.reuse, R6, R24 ;  /* 0x000000060c18723c */ /* 0x050fe60000001818 */
[----:B------:R-:W4:Y:S04]  /*57300*/  LDL.LU R11, [R1+0x910] ;  /* 0x00091000010b7983 */ /* 0x000f280000300800 */
[----:B------:R-:W4:Y:S01]  /*57310*/  LDL.LU R10, [R1+0x90c] ;  /* 0x00090c00010a7983 */ /* 0x000f220000300800 */
[----:B------:R-:W-:Y:S03]  /*57320*/  HMMA.16816.F32 R16, R12, R4, R16 ;  /* 0x000000040c10723c */ /* 0x000fe60000001810 */
[----:B------:R-:W-:Y:S08]  /*57330*/  STL.64 [R1+0x5230], R6 ;  /* 0x0052300601007387 */ /* 0x000ff00000100a00 */
[----:B------:R-:W-:Y:S04]  /*57340*/  STL.64 [R1+0x190], R24 ;  /* 0x0001901801007387 */ /* 0x000fe80000100a00 */
[----:B------:R-:W-:Y:S04]  /*57350*/  STL.64 [R1+0x198], R26 ;  /* 0x0001981a01007387 */ /* 0x000fe80000100a00 */
[----:B------:R0:W-:Y:S04]  /*57360*/  STL.64 [R1+0x5228], R4 ;  /* 0x0052280401007387 */ /* 0x0001e80000100a00 */
[----:B------:R1:W-:Y:S04]  /*57370*/  STL.64 [R1+0xf0], R16 ;  /* 0x0000f01001007387 */ /* 0x0003e80000100a00 */
[----:B------:R1:W-:Y:S04]  /*57380*/  STL.64 [R1+0xf8], R18 ;  /* 0x0000f81201007387 */ /* 0x0003e80000100a00 */
[----:B0-----:R-:W3:Y:S04]  /*57390*/  LDL.LU R4, [R1+0xd0] ;  /* 0x0000d00001047983 */ /* 0x001ee80000300800 */
[----:B------:R-:W3:Y:S04]  /*573a0*/  LDL.LU R5, [R1+0xd4] ;  /* 0x0000d40001057983 */ /* 0x000ee80000300800 */
[----:B------:R-:W3:Y:S04]  /*573b0*/  LDL.LU R6, [R1+0xd8] ;  /* 0x0000d80001067983 */ /* 0x000ee80000300800 */
[----:B------:R-:W3:Y:S01]  /*573c0*/  LDL.LU R7, [R1+0xdc] ;  /* 0x0000dc0001077983 */ /* 0x000ee20000300800 */
[----:B-----5:R-:W-:-:S02]  /*573d0*/  IMAD.MOV.U32 R25, RZ, RZ, R22 ;  /* 0x000000ffff197224 */ /* 0x020fc400078e0016 */
[----:B------:R-:W-:Y:S02]  /*573e0*/  IMAD.MOV.U32 R26, RZ, RZ, R23 ;  /* 0x000000ffff1a7224 */ /* 0x000fe400078e0017 */
[----:B--2---:R-:W-:Y:S02]  /*573f0*/  IMAD.MOV.U32 R24, RZ, RZ, R21 ;  /* 0x000000ffff187224 */ /* 0x004fe400078e0015 */
[----:B------:R-:W2:Y:S04]  /*57400*/  LDL.LU R21, [R1+0x5240] ;  /* 0x0052400001157983 */ /* 0x000ea80000300800 */
[----:B------:R-:W2:Y:S04]  /*57410*/  LDL.LU R22, [R1+0x523c] ;  /* 0x00523c0001167983 */ /* 0x000ea80000300800 */
[----:B------:R-:W2:Y:S04]  /*57420*/  LDL.LU R23, [R1+0x5238] ;  /* 0x0052380001177983 */ /* 0x000ea80000300800 */
[----:B------:R-:W5:Y:S04]  /*57430*/  LDL.LU R27, [R1+0x11c] ;  /* 0x00011c00011b7983 */ /* 0x000f680000300800 */
[----:B-1----:R-:W3:Y:S04]  /*57440*/  LDL.LU R16, [R1+0x100] ;  /* 0x0001000001107983 */ /* 0x002ee80000300800 */
[----:B------:R-:W3:Y:S04]  /*57450*/  LDL.LU R17, [R1+0x104] ;  /* 0x0001040001117983 */ /* 0x000ee80000300800 */
[----:B------:R-:W3:Y:S04]  /*57460*/  LDL.LU R18, [R1+0x108] ;  /* 0x0001080001127983 */ /* 0x000ee80000300800 */
[----:B------:R-:W3:Y:S01]  /*57470*/  LDL.LU R19, [R1+0x10c] ;  /* 0x00010c0001137983 */ /* 0x000ee20000300800 */
[----:B--2---:R-:W-:Y:S03]  /*57480*/  HMMA.16816.F32 R20, R12, R2, R20 ;  /* 0x000000020c14723c */ /* 0x004fe60000001814 */
[----:B------:R-:W2:Y:S04]  /*57490*/  LDL.LU R13, [R1+0x8f8] ;  /* 0x0008f800010d7983 */ /* 0x000ea80000300800 */
[----:B------:R-:W2:Y:S04]  /*574a0*/  LDL.LU R14, [R1+0x8f4] ;  /* 0x0008f400010e7983 */ /* 0x000ea80000300800 */
[----:B------:R-:W4:Y:S08]  /*574b0*/  LDL.LU R15, [R1+0x900] ;  /* 0x00090000010f7983 */ /* 0x000f300000300800 */
[----:B------:R0:W-:Y:S04]  /*574c0*/  STL [R1+0x4e8c], R20 ;  /* 0x004e8c1401007387 */ /* 0x0001e80000100800 */
[----:B------:R1:W-:Y:S04]  /*574d0*/  STL [R1+0x4e88], R21 ;  /* 0x004e881501007387 */ /* 0x0003e80000100800 */
[----:B------:R1:W-:Y:S04]  /*574e0*/  STL [R1+0x4e84], R22 ;  /* 0x004e841601007387 */ /* 0x0003e80000100800 */
[----:B------:R3:W-:Y:S04]  /*574f0*/  STL [R1+0x4e80], R23 ;  /* 0x004e801701007387 */ /* 0x0007e80000100800 */
[----:B0-----:R-:W5:Y:S04]  /*57500*/  LDL.LU R20, [R1+0xe0] ;  /* 0x0000e00001147983 */ /* 0x001f680000300800 */
[----:B-1----:R-:W5:Y:S04]  /*57510*/  LDL.LU R21, [R1+0xe4] ;  /* 0x0000e40001157983 */ /* 0x002f680000300800 */
[----:B------:R-:W5:Y:S04]  /*57520*/  LDL.LU R22, [R1+0xe8] ;  /* 0x0000e80001167983 */ /* 0x000f680000300800 */
[----:B---3--:R-:W5:Y:S01]  /*57530*/  LDL.LU R23, [R1+0xec] ;  /* 0x0000ec0001177983 */ /* 0x008f620000300800 */
[----:B--2---:R-:W-:-:S02]  /*57540*/  IMAD R12, R14, 0x100, R13 ;  /* 0x000001000e0c7824 */ /* 0x004fc400078e020d */
[----:B------:R-:W-:Y:S02]  /*57550*/  IMAD R14, R28, 0x100, R0 ;  /* 0x000001001c0e7824 */ /* 0x000fe400078e0200 */
[----:B----4-:R-:W-:Y:S01]  /*57560*/  IMAD R13, R29, 0x100, R15 ;  /* 0x000001001d0d7824 */ /* 0x010fe200078e020f */
[----:B------:R-:W-:Y:S01]  /*57570*/  F2FP.F16.E4M3.UNPACK_B R12, R12 ;  /* 0x0000000cff0c723e */ /* 0x000fe200020006ff */
[----:B------:R-:W-:Y:S01]  /*57580*/  IMAD R15, R10, 0x100, R11 ;  /* 0x000001000a0f7824 */ /* 0x000fe200078e020b */
[----:B------:R-:W-:Y:S01]  /*57590*/  F2FP.F16.E4M3.UNPACK_B R14, R14 ;  /* 0x0000000eff0e723e */ /* 0x000fe200020006ff */
[----:B------:R-:W2:Y:S01]  /*575a0*/  LDL.LU R0, [R1+0x918] ;  /* 0x0009180001007983 */ /* 0x000ea20000300800 */
[----:B------:R-:W-:Y:S02]  /*575b0*/  F2FP.F16.E4M3.UNPACK_B R13, R13 ;  /* 0x0000000dff0d723e */ /* 0x000fe400020006ff */
[----:B------:R-:W-:Y:S01]  /*575c0*/  F2FP.F16.E4M3.UNPACK_B R15, R15 ;  /* 0x0000000fff0f723e */ /* 0x000fe200020006ff */
[----:B------:R-:W2:Y:S06]  /*575d0*/  LDL.LU R28, [R1+0x914] ;  /* 0x00091400011c7983 */ /* 0x000eac0000300800 */
[----:B------:R-:W-:-:S15]  /*575e0*/  HMMA.16816.F32 R4, R12, R8, R4 ;  /* 0x000000080c04723c */ /* 0x000fde0000001804 */
[----:B------:R-:W-:-:S04]  /*575f0*/  NOP ;  /* 0x0000000000007918 */ /* 0x000fc80000000000 */
[----:B------:R-:W-:Y:S04]  /*57600*/  STL.64 [R1+0xd0], R4 ;  /* 0x0000d00401007387 */ /* 0x000fe80000100a00 */
[----:B------:R0:W-:Y:S04]  /*57610*/  STL.64 [R1+0xd8], R6 ;  /* 0x0000d80601007387 */ /* 0x0001e80000100a00 */
[----:B0-----:R-:W5:Y:S04]  /*57620*/  LDL.LU.64 R6, [R1+0x5230] ;  /* 0x0052300001067983 */ /* 0x001f680000300a00 */
[----:B------:R-:W3:Y:S04]  /*57630*/  LDL.LU.64 R4, [R1+0x5228] ;  /* 0x0052280001047983 */ /* 0x000ee80000300a00 */
[----:B------:R-:W-:Y:S04]  /*57640*/  STL [R1+0x521c], R8 ;  /* 0x00521c0801007387 */ /* 0x000fe80000100800 */
[----:B------:R5:W-:Y:S02]  /*57650*/  STL [R1+0x5218], R9 ;  /* 0x0052180901007387 */ /* 0x000be40000100800 */
[----:B-----5:R-:W-:-:S15]  /*57660*/  HMMA.16816.F32 R8, R12, R6, R20 ;  /* 0x000000060c08723c */ /* 0x020fde0000001814 */
[----:B------:R-:W-:-:S04]  /*57670*/  NOP ;  /* 0x0000000000007918 */ /* 0x000fc80000000000 */
[----:B------:R-:W-:Y:S02]  /*57680*/  IMAD.MOV.U32 R23, RZ, RZ, R8 ;  /* 0x000000ffff177224 */ /* 0x000fe400078e0008 */
[----:B------:R-:W-:Y:S02]  /*57690*/  IMAD.MOV.U32 R22, RZ, RZ, R9 ;  /* 0x000000ffff167224 */ /* 0x000fe400078e0009 */
[----:B------:R-:W-:Y:S02]  /*576a0*/  IMAD.MOV.U32 R21, RZ, RZ, R10 ;  /* 0x000000ffff157224 */ /* 0x000fe400078e000a */
[----:B------:R-:W-:Y:S02]  /*576b0*/  IMAD.MOV.U32 R20, RZ, RZ, R11 ;  /* 0x000000ffff147224 */ /* 0x000fe400078e000b */
[C---:B---3--:R-:W-:Y:S03]  /*576c0*/  HMMA.16816.F32 R8, R12.reuse, R4, R24 ;  /* 0x000000040c08723c */ /* 0x048fe60000001818 */
[----:B------:R-:W-:Y:S04]  /*576d0*/  STL [R1+0x4f0c], R20 ;  /* 0x004f0c1401007387 */ /* 0x000fe80000100800 */
[----:B------:R-:W-:Y:S04]  /*576e0*/  STL [R1+0x4f08], R21 ;  /* 0x004f081501007387 */ /* 0x000fe80000100800 */
[----:B------:R-:W-:Y:S04]  /*576f0*/  STL [R1+0x4f04], R22 ;  /* 0x004f041601007387 */ /* 0x000fe80000100800 */
[----:B------:R-:W-:Y:S04]  /*57700*/  STL [R1+0x4f00], R23 ;  /* 0x004f001701007387 */ /* 0x000fe80000100800 */
[----:B------:R-:W-:Y:S04]  /*57710*/  STL.64 [R1+0x5210], R6 ;  /* 0x0052100601007387 */ /* 0x000fe80000100a00 */
[----:B------:R-:W-:Y:S04]  /*57720*/  STL.64 [R1+0x5208], R4 ;  /* 0x0052080401007387 */ /* 0x000fe80000100a00 */
[----:B------:R-:W-:Y:S04]  /*57730*/  STL.64 [R1+0xb0], R8 ;  /* 0x0000b00801007387 */ /* 0x000fe80000100a00 */
[----:B------:R0:W-:Y:S02]  /*57740*/  STL.64 [R1+0xb8], R10 ;  /* 0x0000b80a01007387 */ /* 0x0001e40000100a00 */
[----:B0-----:R-:W-:Y:S02]  /*57750*/  HMMA.16816.F32 R8, R12, R2, R16 ;  /* 0x000000020c08723c */ /* 0x001fe40000001810 */
[----:B------:R-:W-:-:S15]  /*57760*/  STL [R1+0x5220], R3 ;  /* 0x0052200301007387 */ /* 0x000fde0000100800 */
[----:B------:R-:W-:Y:S02]  /*57770*/  NOP ;  /* 0x0000000000007918 */ /* 0x000fe40000000000 */
[----:B------:R-:W-:Y:S02]  /*57780*/  IMAD.MOV.U32 R23, RZ, RZ, R11 ;  /* 0x000000ffff177224 */ /* 0x000fe400078e000b */
[----:B------:R-:W-:Y:S02]  /*57790*/  IMAD.MOV.U32 R22, RZ, RZ, R10 ;  /* 0x000000ffff167224 */ /* 0x000fe400078e000a */
[----:B------:R-:W-:Y:S02]  /*577a0*/  IMAD.MOV.U32 R21, RZ, RZ, R9 ;  /* 0x000000ffff157224 */ /* 0x000fe400078e0009 */
[----:B------:R-:W-:Y:S01]  /*577b0*/  IMAD.MOV.U32 R20, RZ, RZ, R8 ;  /* 0x000000ffff147224 */ /* 0x000fe200078e0008 */
[----:B------:R-:W-:Y:S04]  /*577c0*/  STL [R1+0x4f60], R23 ;  /* 0x004f601701007387 */ /* 0x000fe80000100800 */
[----:B------:R-:W-:Y:S04]  /*577d0*/  STL [R1+0x4f18], R22 ;  /* 0x004f181601007387 */ /* 0x000fe80000100800 */
[----:B------:R-:W-:Y:S04]  /*577e0*/  STL [R1+0x4f14], R21 ;  /* 0x004f141501007387 */ /* 0x000fe80000100800 */
[----:B------:R0:W-:Y:S04]  /*577f0*/  STL [R1+0x4f10], R20 ;  /* 0x004f101401007387 */ /* 0x0001e80000100800 */
[----:B0-----:R-:W3:Y:S04]  /*57800*/  LDL.LU R20, [R1+0x180] ;  /* 0x0001800001147983 */ /* 0x001ee80000300800 */
[----:B------:R-:W3:Y:S04]  /*57810*/  LDL.LU R21, [R1+0x184] ;  /* 0x0001840001157983 */ /* 0x000ee80000300800 */
[----:B------:R-:W4:Y:S04]  /*57820*/  LDL.LU R22, [R1+0x188] ;  /* 0x0001880001167983 */ /* 0x000f280000300800 */
[----:B------:R-:W4:Y:S04]  /*57830*/  LDL.LU R23, [R1+0x18c] ;  /* 0x00018c0001177983 */ /* 0x000f280000300800 */
[----:B----4-:R-:W-:Y:S04]  /*57840*/  STL.64 [R1+0x51b0], R22 ;  /* 0x0051b01601007387 */ /* 0x010fe80000100a00 */
[----:B---3--:R0:W-:Y:S04]  /*57850*/  STL.64 [R1+0x51a8], R20 ;  /* 0x0051a81401007387 */ /* 0x0081e80000100a00 */
[----:B0-----:R-:W3:Y:S04]  /*57860*/  LDL.LU R20, [R1+0x170] ;  /* 0x0001700001147983 */ /* 0x001ee80000300800 */
[----:B------:R-:W3:Y:S04]  /*57870*/  LDL.LU R21, [R1+0x174] ;  /* 0x0001740001157983 */ /* 0x000ee80000300800 */
[----:B------:R-:W4:Y:S04]  /*57880*/  LDL.LU R22, [R1+0x178] ;  /* 0x0001780001167983 */ /* 0x000f280000300800 */
[----:B------:R-:W4:Y:S04]  /*57890*/  LDL.LU R23, [R1+0x17c] ;  /* 0x00017c0001177983 */ /* 0x000f280000300800 */
[----:B------:R-:W5:Y:S04]  /*578a0*/  LDL.LU R24, [R1+0x934] ;  /* 0x0009340001187983 */ /* 0x000f680000300800 */
[----:B------:R-:W2:Y:S04]  /*578b0*/  LDL.LU R25, [R1+0x93c] ;  /* 0x00093c0001197983 */ /* 0x000ea80000300800 */
[----:B--2---:R0:W-:Y:S04]  /*578c0*/  STL [R1+0x51d0], R25 ;  /* 0x0051d01901007387 */ /* 0x0041e80000100800 */
[----:B0-----:R-:W5:Y:S04]  /*578d0*/  LDL.LU R25, [R1+0x938] ;  /* 0x0009380001197983 */ /* 0x001f680000300800 */
[----:B------:R-:W2:Y:S04]  /*578e0*/  LDL.LU R26, [R1+0x944] ;  /* 0x00094400011a7983 */ /* 0x000ea80000300800 */
[----:B--2---:R0:W-:Y:S04]  /*578f0*/  STL [R1+0x51cc], R26 ;  /* 0x0051cc1a01007387 */ /* 0x0041e80000100800 */
[----:B0-----:R-:W2:Y:S04]  /*57900*/  LDL.LU R26, [R1+0x940] ;  /* 0x00094000011a7983 */ /* 0x001ea80000300800 */
[----:B------:R-:W2:Y:S04]  /*57910*/  LDL.LU R27, [R1+0x950] ;  /* 0x00095000011b7983 */ /* 0x000ea80000300800 */
[----:B--2---:R0:W-:Y:S04]  /*57920*/  STL [R1+0x51c8], R27 ;  /* 0x0051c81b01007387 */ /* 0x0041e80000100800 */
[----:B0-----:R-:W2:Y:S04]  /*57930*/  LDL.LU R27, [R1+0x948] ;  /* 0x00094800011b7983 */ /* 0x001ea80000300800 */
[----:B--2---:R-:W-:Y:S04]  /*57940*/  STL.64 [R1+0x51e0], R26 ;  /* 0x0051e01a01007387 */ /* 0x004fe80000100a00 */
[----:B-----5:R0:W-:Y:S04]  /*57950*/  STL.64 [R1+0x51d8], R24 ;  /* 0x0051d81801007387 */ /* 0x0201e80000100a00 */
[----:B0-----:R-:W2:Y:S04]  /*57960*/  LDL.LU R24, [R1+0x140] ;  /* 0x0001400001187983 */ /* 0x001ea80000300800 */
[----:B------:R-:W2:Y:S04]  /*57970*/  LDL.LU R25, [R1+0x144] ;  /* 0x0001440001197983 */ /* 0x000ea80000300800 */
[----:B------:R-:W5:Y:S04]  /*57980*/  LDL.LU R26, [R1+0x148] ;  /* 0x00014800011a7983 */ /* 0x000f680000300800 */
[----:B------:R-:W5:Y:S04]  /*57990*/  LDL.LU R27, [R1+0x14c] ;  /* 0x00014c00011b7983 */ /* 0x000f680000300800 */
[----:B------:R-:W2:Y:S04]  /*579a0*/  LDL.LU R3, [R1+0x920] ;  /* 0x0009200001037983 */ /* 0x000ea80000300800 */
        /* <DEDUP_REMOVED lines=9> */
[----:B-----5:R-:W-:Y:S04]  /*57a40*/  STL.64 [R1+0x51f0], R26 ;  /* 0x0051f01a01007387 */ /* 0x020fe80000100a00 */
[----:B--2---:R0:W-:Y:S04]  /*57a50*/  STL.64 [R1+0x51e8], R24 ;  /* 0x0051e81801007387 */ /* 0x0041e80000100a00 */
[----:B0-----:R-:W2:Y:S04]  /*57a60*/  LDL.LU R24, [R1+0x150] ;  /* 0x0001500001187983 */ /* 0x001ea80000300800 */
[----:B------:R-:W2:Y:S04]  /*57a70*/  LDL.LU R25, [R1+0x154] ;  /* 0x0001540001197983 */ /* 0x000ea80000300800 */
[----:B------:R-:W5:Y:S04]  /*57a80*/  LDL.LU R26, [R1+0x158] ;  /* 0x00015800011a7983 */ /* 0x000f680000300800 */
[----:B------:R-:W5:Y:S01]  /*57a90*/  LDL.LU R27, [R1+0x15c] ;  /* 0x00015c00011b7983 */ /* 0x000f620000300800 */
[----:B------:R-:W-:-:S02]  /*57aa0*/  IMAD R12, R28, 0x100, R0 ;  /* 0x000001001c0c7824 */ /* 0x000fc400078e0200 */
[----:B---3--:R-:W-:Y:S02]  /*57ab0*/  IMAD R13, R13, 0x100, R3 ;  /* 0x000001000d0d7824 */ /* 0x008fe400078e0203 */
[----:B------:R-:W-:Y:S02]  /*57ac0*/  IMAD R14, R14, 0x100, R8 ;  /* 0x000001000e0e7824 */ /* 0x000fe400078e0208 */
[----:B------:R-:W-:Y:S01]  /*57ad0*/  IMAD R15, R15, 0x100, R9 ;  /* 0x000001000f0f7824 */ /* 0x000fe200078e0209 */
[----:B-----5:R-:W-:Y:S04]  /*57ae0*/  STL.64 [R1+0x5200], R26 ;  /* 0x0052001a01007387 */ /* 0x020fe80000100a00 */
[----:B--2---:R0:W-:Y:S04]  /*57af0*/  STL.64 [R1+0x51f8], R24 ;  /* 0x0051f81801007387 */ /* 0x0041e80000100a00 */
[----:B0-----:R-:W2:Y:S04]  /*57b00*/  LDL.LU R24, [R1+0x130] ;  /* 0x0001300001187983 */ /* 0x001ea80000300800 */
[----:B------:R-:W2:Y:S04]  /*57b10*/  LDL.LU R25, [R1+0x134] ;  /* 0x0001340001197983 */ /* 0x000ea80000300800 */
[----:B------:R-:W2:Y:S04]  /*57b20*/  LDL.LU R26, [R1+0x138] ;  /* 0x00013800011a7983 */ /* 0x000ea80000300800 */
[----:B------:R-:W2:Y:S04]  /*57b30*/  LDL.LU R27, [R1+0x13c] ;  /* 0x00013c00011b7983 */ /* 0x000ea80000300800 */
[----:B------:R-:W3:Y:S04]  /*57b40*/  LDL.LU R29, [R1+0x94c] ;  /* 0x00094c00011d7983 */ /* 0x000ee80000300800 */
[----:B----4-:R-:W-:Y:S04]  /*57b50*/  STL.64 [R1+0x51c0], R22 ;  /* 0x0051c01601007387 */ /* 0x010fe80000100a00 */
[----:B------:R0:W-:Y:S04]  /*57b60*/  STL.64 [R1+0x51b8], R20 ;  /* 0x0051b81401007387 */ /* 0x0001e80000100a00 */
[----:B0-----:R-:W4:Y:S04]  /*57b70*/  LDL.LU R20, [R1+0x160] ;  /* 0x0001600001147983 */ /* 0x001f280000300800 */
[----:B------:R-:W4:Y:S04]  /*57b80*/  LDL.LU R21, [R1+0x164] ;  /* 0x0001640001157983 */ /* 0x000f280000300800 */
[----:B------:R-:W4:Y:S04]  /*57b90*/  LDL.LU R22, [R1+0x168] ;  /* 0x0001680001167983 */ /* 0x000f280000300800 */
[----:B------:R-:W4:Y:S04]  /*57ba0*/  LDL.LU R23, [R1+0x16c] ;  /* 0x00016c0001177983 */ /* 0x000f280000300800 */
[----:B------:R-:W5:Y:S04]  /*57bb0*/  LDL.LU R16, [R1+0x958] ;  /* 0x0009580001107983 */ /* 0x000f680000300800 */
[----:B------:R-:W5:Y:S04]  /*57bc0*/  LDL.LU R17, [R1+0x954] ;  /* 0x0009540001117983 */ /* 0x000f680000300800 */
        /* <DEDUP_REMOVED lines=8> */
[----:B------:R-:W2:Y:S01]  /*57c50*/  LDL.LU R9, [R1+0x5218] ;  /* 0x0052180001097983 */ /* 0x000ea20000300800 */
[----:B------:R-:W-:-:S02]  /*57c60*/  F2FP.F16.E4M3.UNPACK_B R12, R12 ;  /* 0x0000000cff0c723e */ /* 0x000fc400020006ff */
[----:B------:R-:W-:Y:S02]  /*57c70*/  F2FP.F16.E4M3.UNPACK_B R13, R13 ;  /* 0x0000000dff0d723e */ /* 0x000fe400020006ff */
[----:B------:R-:W-:Y:S02]  /*57c80*/  F2FP.F16.E4M3.UNPACK_B R14, R14 ;  /* 0x0000000eff0e723e */ /* 0x000fe400020006ff */
[----:B------:R-:W-:-:S07]  /*57c90*/  F2FP.F16.E4M3.UNPACK_B R15, R15 ;  /* 0x0000000fff0f723e */ /* 0x000fce00020006ff */
[----:B--2---:R-:W-:-:S15]  /*57ca0*/  HMMA.16816.F32 R4, R12, R8, R4 ;  /* 0x000000080c04723c */ /* 0x004fde0000001804 */
[----:B------:R-:W-:-:S04]  /*57cb0*/  NOP ;  /* 0x0000000000007918 */ /* 0x000fc80000000000 */
        /* <DEDUP_REMOVED lines=12> */
[----:B------:R-:W-:Y:S04]  /*57d80*/  STL.64 [R1+0x80], R24 ;  /* 0x0000801801007387 */ /* 0x000fe80000100a00 */
[----:B------:R0:W-:Y:S04]  /*57d90*/  STL.64 [R1+0x88], R26 ;  /* 0x0000881a01007387 */ /* 0x0001e80000100a00 */
[----:B0-----:R-:W2:Y:S04]  /*57da0*/  LDL.LU.64 R26, [R1+0x51f0] ;  /* 0x0051f000011a7983 */ /* 0x001ea80000300a00 */
[----:B------:R-:W2:Y:S02]  /*57db0*/  LDL.LU.64 R24, [R1+0x51e8] ;  /* 0x0051e80001187983 */ /* 0x000ea40000300a00 */
[----:B--2---:R-:W-:Y:S02]  /*57dc0*/  HMMA.16816.F32 R12, R12, R2, R24 ;  /* 0x000000020c0c723c */ /* 0x004fe40000001818 */
[----:B------:R-:W2:Y:S04]  /*57dd0*/  LDL.LU.64 R26, [R1+0x51e0] ;  /* 0x0051e000011a7983 */ /* 0x000ea80000300a00 */
[----:B------:R-:W3:-:S13]  /*57de0*/  LDL.LU.64 R24, [R1+0x51d8] ;  /* 0x0051d80001187983 */ /* 0x000eda0000300a00 */
[----:B------:R0:W-:Y:S04]  /*57df0*/  STL.64 [R1], R12 ;  /* 0x0000000c01007387 */ /* 0x0001e80000100a00 */
[----:B------:R1:W-:Y:S04]  /*57e00*/  STL.64 [R1+0x8], R14 ;  /* 0x0000080e01007387 */ /* 0x0003e80000100a00 */
[----:B0-----:R-:W2:Y:S04]  /*57e10*/  LDL.LU R12, [R1+0x1a0] ;  /* 0x0001a000010c7983 */ /* 0x001ea80000300800 */
[----:B------:R-:W2:Y:S04]  /*57e20*/  LDL.LU R13, [R1+0x1a4] ;  /* 0x0001a400010d7983 */ /* 0x000ea80000300800 */
[----:B-1----:R-:W2:Y:S04]  /*57e30*/  LDL.LU R14, [R1+0x1a8] ;  /* 0x0001a800010e7983 */ /* 0x002ea80000300800 */
[----:B------:R-:W2:Y:S01]  /*57e40*/  LDL.LU R15, [R1+0x1ac] ;  /* 0x0001ac00010f7983 */ /* 0x000ea20000300800 */
[----:B---3--:R-:W-:-:S03]  /*57e50*/  IMAD R24, R24, 0x100, R25 ;  /* 0x0000010018187824 */ /* 0x008fc600078e0219 */
[----:B------:R-:W2:Y:S02]  /*57e60*/  LDL.LU R25, [R1+0x51d0] ;  /* 0x0051d00001197983 */ /* 0x000ea40000300800 */
[----:B--2---:R-:W-:Y:S02]  /*57e70*/  IMAD R25, R25, 0x100, R26 ;  /* 0x0000010019197824 */ /* 0x004fe400078e021a */
        /* <DEDUP_REMOVED lines=8> */
[----:B----4-:R-:W-:-:S15]  /*57f00*/  HMMA.16816.F32 R20, R24, R8, R20 ;  /* 0x000000081814723c */ /* 0x010fde0000001814 */
        /* <DEDUP_REMOVED lines=10> */
[----:B------:R-:W2:Y:S01]  /*57fb0*/  LDL.LU.64 R20, [R1+0x51a8] ;  /* 0x0051a80001147983 */ /* 0x000ea20000300a00 */
[----:B------:R-:W-:Y:S03]  /*57fc0*/  HMMA.16816.F32 R12, R24, R4, R12 ;  /* 0x00000004180c723c */ /* 0x000fe6000000180c */
[----:B------:R-:W-:Y:S04]  /*57fd0*/  STL.64 [R1+0x51a0], R6 ;  /* 0x0051a00601007387 */ /* 0x000fe80000100a00 */
[----:B------:R-:W-:-:S12]  /*57fe0*/  STL.64 [R1+0x5198], R4 ;  /* 0x0051980401007387 */ /* 0x000fd80000100a00 */
[----:B------:R5:W-:Y:S04]  /*57ff0*/  STL.64 [R1+0x50], R12 ;  /* 0x0000500c01007387 */ /* 0x000be80000100a00 */
[----:B------:R-:W-:Y:S01]  /*58000*/  STL.64 [R1+0x58], R14 ;  /* 0x0000580e01007387 */ /* 0x000fe20000100a00 */
[----:B-----5:R-:W-:Y:S01]  /*58010*/  IMAD R12, R17, 0x100, R16 ;  /* 0x00000100110c7824 */ /* 0x020fe200078e0210 */
[----:B--2---:R-:W-:-:S15]  /*58020*/  HMMA.16816.F32 R24, R24, R2, R20 ;  /* 0x000000021818723c */ /* 0x004fde0000001814 */
[----:B------:R-:W-:-:S04]  /*58030*/  NOP ;  /* 0x0000000000007918 */ /* 0x000fc80000000000 */
[----:B------:R-:W-:Y:S04]  /*58040*/  STL.64 [R1+0x4df0], R26 ;  /* 0x004df01a01007387 */ /* 0x000fe80000100a00 */
[----:B------:R0:W-:Y:S04]  /*58050*/  STL.64 [R1+0x4de8], R24 ;  /* 0x004de81801007387 */ /* 0x0001e80000100a00 */
[----:B0-----:R-:W2:Y:S04]  /*58060*/  LDL.LU R24, [R1+0x220] ;  /* 0x0002200001187983 */ /* 0x001ea80000300800 */
[----:B------:R-:W2:Y:S04]  /*58070*/  LDL.LU R25, [R1+0x224] ;  /* 0x0002240001197983 */ /* 0x000ea80000300800 */
[----:B------:R-:W3:Y:S04]  /*58080*/  LDL.LU R26, [R1+0x228] ;  /* 0x00022800011a7983 */ /* 0x000ee80000300800 */
[----:B------:R-:W3:Y:S04]  /*58090*/  LDL.LU R27, [R1+0x22c] ;  /* 0x00022c00011b7983 */ /* 0x000ee80000300800 */
[----:B------:R-:W4:Y:S04]  /*580a0*/  LDL.LU R16, [R1+0x974] ;  /* 0x0009740001107983 */ /* 0x000f280000300800 */
[----:B------:R-:W5:Y:S01]  /*580b0*/  LDL.LU R29, [R1+0x980] ;  /* 0x00098000011d7983 */ /* 0x000f620000300800 */
[----:B------:R-:W-:-:S03]  /*580c0*/  IMAD R13, R19, 0x100, R18 ;  /* 0x00000100130d7824 */ /* 0x000fc600078e0212 */
[----:B-----5:R0:W-:Y:S04]  /*580d0*/  STL [R1+0x5160], R29 ;  /* 0x0051601d01007387 */ /* 0x0201e80000100800 */
[----:B0-----:R-:W5:Y:S04]  /*580e0*/  LDL.LU R29, [R1+0x978] ;  /* 0x00097800011d7983 */ /* 0x001f680000300800 */
[----:B------:R-:W4:Y:S04]  /*580f0*/  LDL.LU R17, [R1+0x97c] ;  /* 0x00097c0001117983 */ /* 0x000f280000300800 */
[----:B------:R-:W2:Y:S04]  /*58100*/  LDL.LU R18, [R1+0x988] ;  /* 0x0009880001127983 */ /* 0x000ea80000300800 */
[----:B------:R-:W2:Y:S04]  /*58110*/  LDL.LU R19, [R1+0x984] ;  /* 0x0009840001137983 */ /* 0x000ea80000300800 */
[----:B--2---:R-:W-:Y:S04]  /*58120*/  STL.64 [R1+0x5170], R18 ;  /* 0x0051701201007387 */ /* 0x004fe80000100a00 */
[----:B----4-:R0:W-:Y:S04]  /*58130*/  STL.64 [R1+0x5168], R16 ;  /* 0x0051681001007387 */ /* 0x0101e80000100a00 */
[----:B0-----:R-:W2:Y:S04]  /*58140*/  LDL.LU R16, [R1+0x1d0] ;  /* 0x0001d00001107983 */ /* 0x001ea80000300800 */
[----:B------:R-:W2:Y:S04]  /*58150*/  LDL.LU R17, [R1+0x1d4] ;  /* 0x0001d40001117983 */ /* 0x000ea80000300800 */
[----:B------:R-:W4:Y:S04]  /*58160*/  LDL.LU R18, [R1+0x1d8] ;  /* 0x0001d80001127983 */ /* 0x000f280000300800 */
[----:B------:R-:W4:Y:S04]  /*58170*/  LDL.LU R19, [R1+0x1dc] ;  /* 0x0001dc0001137983 */ /* 0x000f280000300800 */
[----:B------:R-:W2:Y:S04]  /*58180*/  LDL.LU R4, [R1+0x1b0] ;  /* 0x0001b00001047983 */ /* 0x000ea80000300800 */
[----:B------:R-:W3:Y:S04]  /*58190*/  LDL.LU R5, [R1+0x1b4] ;  /* 0x0001b40001057983 */ /* 0x000ee80000300800 */
[----:B------:R-:W3:Y:S04]  /*581a0*/  LDL.LU R6, [R1+0x1b8] ;  /* 0x0001b80001067983 */ /* 0x000ee80000300800 */
[----:B------:R-:W3:Y:S04]  /*581b0*/  LDL.LU R7, [R1+0x1bc] ;  /* 0x0001bc0001077983 */ /* 0x000ee80000300800 */
[----:B----4-:R-:W-:Y:S04]  /*581c0*/  STL.64 [R1+0x5180], R18 ;  /* 0x0051801201007387 */ /* 0x010fe80000100a00 */
[----:B--2---:R0:W-:Y:S04]  /*581d0*/  STL.64 [R1+0x5178], R16 ;  /* 0x0051781001007387 */ /* 0x0041e80000100a00 */
[----:B0-----:R-:W2:Y:S04]  /*581e0*/  LDL.LU R16, [R1+0x1e0] ;  /* 0x0001e00001107983 */ /* 0x001ea80000300800 */
[----:B------:R-:W2:Y:S04]  /*581f0*/  LDL.LU R17, [R1+0x1e4] ;  /* 0x0001e40001117983 */ /* 0x000ea80000300800 */
[----:B------:R-:W4:Y:S04]  /*58200*/  LDL.LU R18, [R1+0x1e8] ;  /* 0x0001e80001127983 */ /* 0x000f280000300800 */
[----:B------:R-:W4:Y:S01]  /*58210*/  LDL.LU R19, [R1+0x1ec] ;  /* 0x0001ec0001137983 */ /* 0x000f220000300800 */
[----:B------:R-:W-:-:S02]  /*58220*/  IMAD R14, R10, 0x100, R11 ;  /* 0x000001000a0e7824 */ /* 0x000fc400078e020b */
[----:B------:R-:W-:Y:S01]  /*58230*/  IMAD R15, R28, 0x100, R0 ;  /* 0x000001001c0f7824 */ /* 0x000fe200078e0200 */
[----:B------:R-:W-:Y:S02]  /*58240*/  F2FP.F16.E4M3.UNPACK_B R12, R12 ;  /* 0x0000000cff0c723e */ /* 0x000fe400020006ff */
[----:B------:R-:W-:Y:S02]  /*58250*/  F2FP.F16.E4M3.UNPACK_B R13, R13 ;  /* 0x0000000dff0d723e */ /* 0x000fe400020006ff */
[----:B------:R-:W-:Y:S02]  /*58260*/  F2FP.F16.E4M3.UNPACK_B R14, R14 ;  /* 0x0000000eff0e723e */ /* 0x000fe400020006ff */
[----:B------:R-:W-:-:S07]  /*58270*/  F2FP.F16.E4M3.UNPACK_B R15, R15 ;  /* 0x0000000fff0f723e */ /* 0x000fce00020006ff */
[C---:B---3--:R-:W-:Y:S01]  /*58280*/  HMMA.16816.F32 R4, R12.reuse, R8, R4 ;  /* 0x000000080c04723c */ /* 0x048fe20000001804 */
[----:B----4-:R-:W-:Y:S04]  /*58290*/  STL.64 [R1+0x5190], R18 ;  /* 0x0051901201007387 */ /* 0x010fe80000100a00 */
[----:B--2---:R0:W-:Y:S04]  /*582a0*/  STL.64 [R1+0x5188], R16 ;  /* 0x0051881001007387 */ /* 0x0041e80000100a00 */
[----:B0-----:R-:W2:Y:S04]  /*582b0*/  LDL.LU R16, [R1+0x1c0] ;  /* 0x0001c00001107983 */ /* 0x001ea80000300800 */
[----:B------:R-:W2:Y:S04]  /*582c0*/  LDL.LU R17, [R1+0x1c4] ;  /* 0x0001c40001117983 */ /* 0x000ea80000300800 */
[----:B------:R-:W2:Y:S04]  /*582d0*/  LDL.LU R18, [R1+0x1c8] ;  /* 0x0001c80001127983 */ /* 0x000ea80000300800 */
[----:B------:R-:W2:Y:S04]  /*582e0*/  LDL.LU R19, [R1+0x1cc] ;  /* 0x0001cc0001137983 */ /* 0x000ea80000300800 */
[----:B------:R-:W3:Y:S04]  /*582f0*/  LDL.LU R11, [R1+0x990] ;  /* 0x00099000010b7983 */ /* 0x000ee80000300800 */
[----:B------:R-:W3:Y:S04]  /*58300*/  LDL.LU R10, [R1+0x98c] ;  /* 0x00098c00010a7983 */ /* 0x000ee80000300800 */
[----:B------:R-:W-:Y:S04]  /*58310*/  STL.64 [R1+0x5158], R26 ;  /* 0x0051581a01007387 */ /* 0x000fe80000100a00 */
[----:B------:R0:W-:Y:S04]  /*58320*/  STL.64 [R1+0x5150], R24 ;  /* 0x0051501801007387 */ /* 0x0001e80000100a00 */
[----:B0-----:R-:W4:Y:S04]  /*58330*/  LDL.LU R24, [R1+0x1f0] ;  /* 0x0001f00001187983 */ /* 0x001f280000300800 */
[----:B------:R-:W4:Y:S04]  /*58340*/  LDL.LU R25, [R1+0x1f4] ;  /* 0x0001f40001197983 */ /* 0x000f280000300800 */
[----:B------:R-:W4:Y:S04]  /*58350*/  LDL.LU R26, [R1+0x1f8] ;  /* 0x0001f800011a7983 */ /* 0x000f280000300800 */
[----:B------:R-:W4:Y:S04]  /*58360*/  LDL.LU R27, [R1+0x1fc] ;  /* 0x0001fc00011b7983 */ /* 0x000f280000300800 */
        /* <DEDUP_REMOVED lines=24> */
[----:B------:R-:W5:-:S13]  /*584f0*/  LDL.LU.64 R16, [R1+0x5168] ;  /* 0x0051680001107983 */ /* 0x000f5a0000300a00 */
[----:B------:R0:W-:Y:S04]  /*58500*/  STL [R1+0x4dcc], R12 ;  /* 0x004dcc0c01007387 */ /* 0x0001e80000100800 */
[----:B------:R1:W-:Y:S04]  /*58510*/  STL [R1+0x4dc8], R13 ;  /* 0x004dc80d01007387 */ /* 0x0003e80000100800 */
[----:B------:R3:W-:Y:S04]  /*58520*/  STL [R1+0x4dc4], R14 ;  /* 0x004dc40e01007387 */ /* 0x0007e80000100800 */
[----:B------:R3:W-:Y:S04]  /*58530*/  STL [R1+0x4dc0], R15 ;  /* 0x004dc00f01007387 */ /* 0x0007e80000100800 */
[----:B0-----:R-:W4:Y:S04]  /*58540*/  LDL.LU R12, [R1+0x200] ;  /* 0x00020000010c7983 */ /* 0x001f280000300800 */
[----:B-1----:R-:W4:Y:S04]  /*58550*/  LDL.LU R13, [R1+0x204] ;  /* 0x00020400010d7983 */ /* 0x002f280000300800 */
[----:B---3--:R-:W3:Y:S04]  /*58560*/  LDL.LU R14, [R1+0x208] ;  /* 0x00020800010e7983 */ /* 0x008ee80000300800 */
[----:B------:R-:W3:Y:S01]  /*58570*/  LDL.LU R15, [R1+0x20c] ;  /* 0x00020c00010f7983 */ /* 0x000ee20000300800 */
[----:B-----5:R-:W-:-:S03]  /*58580*/  IMAD R16, R16, 0x100, R29 ;  /* 0x0000010010107824 */ /* 0x020fc600078e021d */
[----:B------:R-:W5:Y:S01]  /*58590*/  LDL.LU R29, [R1+0x5160] ;  /* 0x00516000011d7983 */ /* 0x000f620000300800 */
[----:B--2---:R-:W-:Y:S02]  /*585a0*/  IMAD R18, R19, 0x100, R18 ;  /* 0x0000010013127824 */ /* 0x004fe400078e0212 */
[----:B------:R-:W-:Y:S01]  /*585b0*/  IMAD R19, R10, 0x100, R11 ;  /* 0x000001000a137824 */ /* 0x000fe200078e020b */
[----:B------:R-:W-:Y:S02]  /*585c0*/  F2FP.F16.E4M3.UNPACK_B R16, R16 ;  /* 0x00000010ff10723e */ /* 0x000fe400020006ff */
[----:B------:R-:W-:Y:S02]  /*585d0*/  F2FP.F16.E4M3.UNPACK_B R18, R18 ;  /* 0x00000012ff12723e */ /* 0x000fe400020006ff */
[----:B------:R-:W-:Y:S01]  /*585e0*/  F2FP.F16.E4M3.UNPACK_B R19, R19 ;  /* 0x00000013ff13723e */ /* 0x000fe200020006ff */
[----:B-----5:R-:W-:-:S05]  /*585f0*/  IMAD R17, R17, 0x100, R29 ;  /* 0x0000010011117824 */ /* 0x020fca00078e021d */
[----:B------:R-:W-:-:S07]  /*58600*/  F2FP.F16.E4M3.UNPACK_B R17, R17 ;  /* 0x00000011ff11723e */ /* 0x000fce00020006ff */
[----:B----4-:R-:W-:-:S15]  /*58610*/  HMMA.16816.F32 R24, R16, R8, R24 ;  /* 0x000000081018723c */ /* 0x010fde0000001818 */
[----:B------:R-:W-:-:S04]  /*58620*/  NOP ;  /* 0x0000000000007918 */ /* 0x000fc80000000000 */
[----:B------:R-:W-:Y:S04]  /*58630*/  STL.64 [R1+0xe0], R24 ;  /* 0x0000e01801007387 */ /* 0x000fe80000100a00 */
[----:B------:R0:W-:Y:S04]  /*58640*/  STL.64 [R1+0xe8], R26 ;  /* 0x0000e81a01007387 */ /* 0x0001e80000100a00 */
[----:B0-----:R-:W2:Y:S04]  /*58650*/  LDL.LU.64 R26, [R1+0x5158] ;  /* 0x00515800011a7983 */ /* 0x001ea80000300a00 */
[----:B------:R-:W2:Y:S01]  /*58660*/  LDL.LU.64 R24, [R1+0x5150] ;  /* 0x0051500001187983 */ /* 0x000ea20000300a00 */
[----:B---3--:R-:W-:-:S15]  /*58670*/  HMMA.16816.F32 R12, R16, R6, R12 ;  /* 0x00000006100c723c */ /* 0x008fde000000180c */
[----:B------:R-:W-:-:S04]  /*58680*/  NOP ;  /* 0x0000000000007918 */ /* 0x000fc80000000000 */
[----:B------:R0:W-:Y:S04]  /*58690*/  STL [R1+0x104], R13 ;  /* 0x0001040d01007387 */ /* 0x0001e80000100800 */
[----:B------:R-:W-:Y:S01]  /*586a0*/  STL.64 [R1+0x108], R14 ;  /* 0x0001080e01007387 */ /* 0x000fe20000100a00 */
[----:B0-----:R-:W-:-:S05]  /*586b0*/  IMAD.MOV.U32 R13, RZ, RZ, R12 ;  /* 0x000000ffff0d7224 */ /* 0x001fca00078e000c */
[----:B------:R-:W-:Y:S01]  /*586c0*/  STL [R1+0x4dd0], R13 ;  /* 0x004dd00d01007387 */ /* 0x000fe20000100800 */
[C---:B--2---:R-:W-:Y:S08]  /*586d0*/  HMMA.16816.F32 R24, R16.reuse, R4, R24 ;  /* 0x000000041018723c */ /* 0x044ff00000001818 */
[----:B------:R-:W-:Y:S11]  /*586e0*/  HMMA.16816.F32 R16, R16, R2, R20 ;  /* 0x000000021010723c */ /* 0x000ff60000001814 */
[----:B------:R-:W-:Y:S01]  /*586f0*/  IMAD.MOV.U32 R12, RZ, RZ, R27 ;  /* 0x000000ffff0c7224 */ /* 0x000fe200078e001b */
[----:B------:R0:W-:Y:S04]  /*58700*/  STL.64 [R1+0x140], R24 ;  /* 0x0001401801007387 */ /* 0x0001e80000100a00 */
[----:B------:R1:W-:Y:S04]  /*58710*/  STL [R1+0x148], R26 ;  /* 0x0001481a01007387 */ /* 0x0003e80000100800 */
[----:B------:R-:W-:Y:S04]  /*58720*/  STL.64 [R1+0x5148], R6 ;  /* 0x0051480601007387 */ /* 0x000fe80000100a00 */
[----:B------:R-:W-:Y:S04]  /*58730*/  STL.64 [R1+0x5140], R4 ;  /* 0x0051400401007387 */ /* 0x000fe80000100a00 */
[----:B------:R-:W-:Y:S04]  /*58740*/  STL [R1+0x4dd4], R12 ;  /* 0x004dd40c01007387 */ /* 0x000fe80000100800 */
[----:B------:R2:W-:Y:S04]  /*58750*/  STL.64 [R1+0x130], R16 ;  /* 0x0001301001007387 */ /* 0x0005e80000100a00 */
[----:B------:R-:W-:Y:S04]  /*58760*/  STL [R1+0x138], R18 ;  /* 0x0001381201007387 */ /* 0x000fe80000100800 */
[----:B0-----:R-:W3:Y:S04]  /*58770*/  LDL.LU R24, [R1+0x290] ;  /* 0x0002900001187983 */ /* 0x001ee80000300800 */
[----:B------:R-:W3:Y:S04]  /*58780*/  LDL.LU R25, [R1+0x294] ;  /* 0x0002940001197983 */ /* 0x000ee80000300800 */
[----:B-1----:R-:W4:Y:S04]  /*58790*/  LDL.LU R26, [R1+0x298] ;  /* 0x00029800011a7983 */ /* 0x002f280000300800 */
[----:B------:R-:W4:Y:S01]  /*587a0*/  LDL.LU R27, [R1+0x29c] ;  /* 0x00029c00011b7983 */ /* 0x000f220000300800 */
[----:B--2---:R-:W-:-:S03]  /*587b0*/  IMAD R16, R28, 0x100, R0 ;  /* 0x000001001c107824 */ /* 0x004fc600078e0200 */
[----:B----4-:R-:W-:Y:S04]  /*587c0*/  STL.64 [R1+0x50e8], R26 ;  /* 0x0050e81a01007387 */ /* 0x010fe80000100a00 */
[----:B---3--:R0:W-:Y:S04]  /*587d0*/  STL.64 [R1+0x50e0], R24 ;  /* 0x0050e01801007387 */ /* 0x0081e80000100a00 */
[----:B0-----:R-:W2:Y:S04]  /*587e0*/  LDL.LU R24, [R1+0x280] ;  /* 0x0002800001187983 */ /* 0x001ea80000300800 */
[----:B------:R-:W2:Y:S04]  /*587f0*/  LDL.LU R25, [R1+0x284] ;  /* 0x0002840001197983 */ /* 0x000ea80000300800 */
[----:B------:R-:W3:Y:S04]  /*58800*/  LDL.LU R26, [R1+0x288] ;  /* 0x00028800011a7983 */ /* 0x000ee80000300800 */
[----:B------:R-:W3:Y:S04]  /*58810*/  LDL.LU R27, [R1+0x28c] ;  /* 0x00028c00011b7983 */ /* 0x000ee80000300800 */
[----:B------:R-:W4:Y:S04]  /*58820*/  LDL.LU R28, [R1+0x9d0] ;  /* 0x0009d000011c7983 */ /* 0x000f280000300800 */
[----:B----4-:R0:W-:Y:S04]  /*58830*/  STL [R1+0x5104], R28 ;  /* 0x0051041c01007387 */ /* 0x0101e80000100800 */
[----:B0-----:R-:W4:Y:S04]  /*58840*/  LDL.LU R28, [R1+0x9c8] ;  /* 0x0009c800011c7983 */ /* 0x001f280000300800 */
[----:B----4-:R0:W-:Y:S04]  /*58850*/  STL [R1+0x5108], R28 ;  /* 0x0051081c01007387 */ /* 0x0101e80000100800 */
[----:B0-----:R-:W4:Y:S01]  /*58860*/  LDL.LU R28, [R1+0x9c0] ;  /* 0x0009c000011c7983 */ /* 0x001f220000300800 */
[----:B------:R-:W-:-:S03]  /*58870*/  IMAD.MOV.U32 R13, RZ, RZ, R19 ;  /* 0x000000ffff0d7224 */ /* 0x000fc600078e0013 */
[----:B----4-:R0:W-:Y:S04]  /*58880*/  STL [R1+0x510c], R28 ;  /* 0x00510c1c01007387 */ /* 0x0101e80000100800 */
[----:B0-----:R-:W4:Y:S04]  /*58890*/  LDL.LU R28, [R1+0x9b8] ;  /* 0x0009b800011c7983 */ /* 0x001f280000300800 */
[----:B---3--:R-:W-:Y:S04]  /*588a0*/  STL.64 [R1+0x50f8], R26 ;  /* 0x0050f81a01007387 */ /* 0x008fe80000100a00 */
[----:B--2---:R0:W-:Y:S04]  /*588b0*/  STL.64 [R1+0x50f0], R24 ;  /* 0x0050f01801007387 */ /* 0x0041e80000100a00 */
[----:B0-----:R-:W2:Y:S04]  /*588c0*/  LDL.LU R24, [R1+0x270] ;  /* 0x0002700001187983 */ /* 0x001ea80000300800 */
[----:B------:R-:W2:Y:S04]  /*588d0*/  LDL.LU R25, [R1+0x274] ;  /* 0x0002740001197983 */ /* 0x000ea80000300800 */
[----:B------:R-:W3:Y:S04]  /*588e0*/  LDL.LU R26, [R1+0x278] ;  /* 0x00027800011a7983 */ /* 0x000ee80000300800 */
[----:B------:R-:W3:Y:S04]  /*588f0*/  LDL.LU R27, [R1+0x27c] ;  /* 0x00027c00011b7983 */ /* 0x000ee80000300800 */
[----:B------:R-:W5:Y:S04]  /*58900*/  LDL.LU R17, [R1+0x9a0] ;  /* 0x0009a00001117983 */ /* 0x000f680000300800 */
        /* <DEDUP_REMOVED lines=9> */
[----:B---3--:R-:W-:Y:S04]  /*589a0*/  STL.64 [R1+0x5118], R26 ;  /* 0x0051181a01007387 */ /* 0x008fe80000100a00 */
[----:B--2---:R0:W-:Y:S04]  /*589b0*/  STL.64 [R1+0x5110], R24 ;  /* 0x0051101801007387 */ /* 0x0041e80000100a00 */
[----:B0-----:R-:W2:Y:S04]  /*589c0*/  LDL.LU R24, [R1+0x250] ;  /* 0x0002500001187983 */ /* 0x001ea80000300800 */
[----:B------:R-:W2:Y:S04]  /*589d0*/  LDL.LU R25, [R1+0x254] ;  /* 0x0002540001197983 */ /* 0x000ea80000300800 */
[----:B------:R-:W3:Y:S04]  /*589e0*/  LDL.LU R26, [R1+0x258] ;  /* 0x00025800011a7983 */ /* 0x000ee80000300800 */
[----:B------:R-:W3:Y:S01]  /*589f0*/  LDL.LU R27, [R1+0x25c] ;  /* 0x00025c00011b7983 */ /* 0x000ee20000300800 */
[----:B-----5:R-:W-:-:S02]  /*58a00*/  IMAD R17, R18, 0x100, R17 ;  /* 0x0000010012117824 */ /* 0x020fc400078e0211 */
[----:B----4-:R-:W-:Y:S02]  /*58a10*/  IMAD R18, R12, 0x100, R19 ;  /* 0x000001000c127824 */ /* 0x010fe400078e0213 */
[----:B------:R-:W-:Y:S01]  /*58a20*/  IMAD R19, R14, 0x100, R15 ;  /* 0x000001000e137824 */ /* 0x000fe200078e020f */
[----:B------:R-:W-:Y:S01]  /*58a30*/  F2FP.F16.E4M3.UNPACK_B R16, R16 ;  /* 0x00000010ff10723e */ /* 0x000fe200020006ff */
[----:B---3--:R-:W-:Y:S04]  /*58a40*/  STL.64 [R1+0x5128], R26 ;  /* 0x0051281a01007387 */ /* 0x008fe80000100a00 */
[----:B--2---:R0:W-:Y:S04]  /*58a50*/  STL.64 [R1+0x5120], R24 ;  /* 0x0051201801007387 */ /* 0x0041e80000100a00 */
[----:B0-----:R-:W2:Y:S04]  /*58a60*/  LDL.LU R24, [R1+0x260] ;  /* 0x0002600001187983 */ /* 0x001ea80000300800 */
[----:B------:R-:W2:Y:S04]  /*58a70*/  LDL.LU R25, [R1+0x264] ;  /* 0x0002640001197983 */ /* 0x000ea80000300800 */
[----:B------:R-:W3:Y:S04]  /*58a80*/  LDL.LU R26, [R1+0x268] ;  /* 0x00026800011a7983 */ /* 0x000ee80000300800 */
[----:B------:R-:W3:Y:S01]  /*58a90*/  LDL.LU R27, [R1+0x26c] ;  /* 0x00026c00011b7983 */ /* 0x000ee20000300800 */
[----:B------:R-:W-:-:S02]  /*58aa0*/  F2FP.F16.E4M3.UNPACK_B R17, R17 ;  /* 0x00000011ff11723e */ /* 0x000fc400020006ff */
[----:B------:R-:W-:Y:S02]  /*58ab0*/  F2FP.F16.E4M3.UNPACK_B R18, R18 ;  /* 0x00000012ff12723e */ /* 0x000fe400020006ff */
[----:B------:R-:W-:-:S07]  /*58ac0*/  F2FP.F16.E4M3.UNPACK_B R19, R19 ;  /* 0x00000013ff13723e */ /* 0x000fce00020006ff */
[----:B------:R-:W-:-:S15]  /*58ad0*/  HMMA.16816.F32 R4, R16, R8, R4 ;  /* 0x000000081004723c */ /* 0x000fde0000001804 */
[----:B------:R-:W-:-:S04]  /*58ae0*/  NOP ;  /* 0x0000000000007918 */ /* 0x000fc80000000000 */
[----:B------:R-:W-:Y:S01]  /*58af0*/  IMAD.MOV.U32 R12, RZ, RZ, R7 ;  /* 0x000000ffff0c7224 */ /* 0x000fe200078e0007 */
[----:B---3--:R-:W-:Y:S04]  /*58b00*/  STL.64 [R1+0x5138], R26 ;  /* 0x0051381a01007387 */ /* 0x008fe80000100a00 */
[----:B--2---:R0:W-:Y:S04]  /*58b10*/  STL.64 [R1+0x5130], R24 ;  /* 0x0051301801007387 */ /* 0x0041e80000100a00 */
[----:B0-----:R-:W2:Y:S04]  /*58b20*/  LDL.LU R24, [R1+0x240] ;  /* 0x0002400001187983 */ /* 0x001ea80000300800 */
[----:B------:R-:W2:Y:S04]  /*58b30*/  LDL.LU R25, [R1+0x244] ;  /* 0x0002440001197983 */ /* 0x000ea80000300800 */
[----:B------:R-:W2:Y:S04]  /*58b40*/  LDL.LU R26, [R1+0x248] ;  /* 0x00024800011a7983 */ /* 0x000ea80000300800 */
[----:B------:R-:W2:Y:S04]  /*58b50*/  LDL.LU R27, [R1+0x24c] ;  /* 0x00024c00011b7983 */ /* 0x000ea80000300800 */
[----:B------:R-:W3:Y:S04]  /*58b60*/  LDL.LU R20, [R1+0x9d8] ;  /* 0x0009d80001147983 */ /* 0x000ee80000300800 */
[----:B------:R-:W3:Y:S04]  /*58b70*/  LDL.LU R21, [R1+0x9d4] ;  /* 0x0009d40001157983 */ /* 0x000ee80000300800 */
[----:B------:R-:W4:Y:S04]  /*58b80*/  LDL.LU R22, [R1+0x9e0] ;  /* 0x0009e00001167983 */ /* 0x000f280000300800 */
[----:B------:R-:W4:Y:S04]  /*58b90*/  LDL.LU R23, [R1+0x9dc] ;  /* 0x0009dc0001177983 */ /* 0x000f280000300800 */
[----:B------:R-:W5:Y:S04]  /*58ba0*/  LDL.LU R29, [R1+0x9e8] ;  /* 0x0009e800011d7983 */ /* 0x000f680000300800 */
[----:B------:R-:W5:Y:S04]  /*58bb0*/  LDL.LU R11, [R1+0x9e4] ;  /* 0x0009e400010b7983 */ /* 0x000f680000300800 */
[----:B------:R-:W2:Y:S04]  /*58bc0*/  LDL.LU R10, [R1+0x9f0] ;  /* 0x0009f000010a7983 */ /* 0x000ea80000300800 */
[----:B------:R-:W2:Y:S04]  /*58bd0*/  LDL.LU R0, [R1+0x9ec] ;  /* 0x0009ec0001007983 */ /* 0x000ea80000300800 */
[----:B------:R-:W-:Y:S04]  /*58be0*/  STL.64 [R1+0x150], R4 ;  /* 0x0001500401007387 */ /* 0x000fe80000100a00 */
[----:B------:R0:W-:Y:S04]  /*58bf0*/  STL [R1+0x158], R6 ;  /* 0x0001580601007387 */ /* 0x0001e80000100800 */
[----:B0-----:R-:W2:Y:S04]  /*58c00*/  LDL.LU.64 R6, [R1+0x5148] ;  /* 0x0051480001067983 */ /* 0x001ea80000300a00 */
[----:B------:R-:W3:Y:S04]  /*58c10*/  LDL.LU.64 R4, [R1+0x5140] ;  /* 0x0051400001047983 */ /* 0x000ee80000300a00 */
[----:B------:R0:W-:Y:S04]  /*58c20*/  STL.64 [R1+0x4e48], R12 ;  /* 0x004e480c01007387 */ /* 0x0001e80000100a00 */
[----:B0-----:R-:W3:Y:S04]  /*58c30*/  LDL.LU R12, [R1+0x2c0] ;  /* 0x0002c000010c7983 */ /* 0x001ee80000300800 */
[----:B------:R-:W3:Y:S04]  /*58c40*/  LDL.LU R13, [R1+0x2c4] ;  /* 0x0002c400010d7983 */ /* 0x000ee80000300800 */
[----:B------:R-:W3:Y:S04]  /*58c50*/  LDL.LU R14, [R1+0x2c8] ;  /* 0x0002c800010e7983 */ /* 0x000ee80000300800 */
[----:B------:R-:W3:Y:S01]  /*58c60*/  LDL.LU R15, [R1+0x2cc] ;  /* 0x0002cc00010f7983 */ /* 0x000ee20000300800 */
        /* <DEDUP_REMOVED lines=30> */
[----:B--2---:R-:W-:Y:S02]  /*58e50*/  IMAD R19, R19, 0x100, R28 ;  /* 0x0000010013137824 */ /* 0x004fe400078e021c */
[----:B------:R-:W2:Y:S03]  /*58e60*/  LDL.LU R28, [R1+0x5100] ;  /* 0x00510000011c7983 */ /* 0x000ea60000300800 */
[----:B------:R-:W-:-:S07]  /*58e70*/  F2FP.F16.E4M3.UNPACK_B R19, R19 ;  /* 0x00000013ff13723e */ /* 0x000fce00020006ff */
[----:B------:R-:W-:-:S15]  /*58e80*/  HMMA.16816.F32 R24, R16, R8, R24 ;  /* 0x000000081018723c */ /* 0x000fde0000001818 */
        /* <DEDUP_REMOVED lines=9> */
[----:B0-----:R-:W3:Y:S04]  /*58f20*/  LDL.LU.64 R26, [R1+0x50e8] ;  /* 0x0050e800011a7983 */ /* 0x001ee80000300a00 */
[----:B------:R-:W3:Y:S01]  /*58f30*/  LDL.LU.64 R24, [R1+0x50e0] ;  /* 0x0050e00001187983 */ /* 0x000ee20000300a00 */
[----:B------:R-:W-:Y:S03]  /*58f40*/  HMMA.16816.F32 R12, R16, R4, R12 ;  /* 0x00000004100c723c */ /* 0x000fe6000000180c */
[----:B------:R-:W-:Y:S04]  /*58f50*/  STL.64 [R1+0x50c8], R6 ;  /* 0x0050c80601007387 */ /* 0x000fe80000100a00 */
[----:B------:R3:W-:-:S12]  /*58f60*/  STL.64 [R1+0x50c0], R4 ;  /* 0x0050c00401007387 */ /* 0x0007d80000100a00 */
[----:B------:R-:W-:Y:S04]  /*58f70*/  STL.64 [R1+0x210], R12 ;  /* 0x0002100c01007387 */ /* 0x000fe80000100a00 */
[----:B------:R-:W-:Y:S01]  /*58f80*/  STL.64 [R1+0x218], R14 ;  /* 0x0002180e01007387 */ /* 0x000fe20000100a00 */
[----:B---3--:R-:W-:Y:S01]  /*58f90*/  HMMA.16816.F32 R4, R16, R2, R24 ;  /* 0x000000021004723c */ /* 0x008fe20000001818 */
[----:B------:R-:W-:Y:S02]  /*58fa0*/  IMAD R16, R21, 0x100, R20 ;  /* 0x0000010015107824 */ /* 0x000fe400078e0214 */
[----:B----4-:R-:W-:-:S15]  /*58fb0*/  IMAD R17, R23, 0x100, R22 ;  /* 0x0000010017117824 */ /* 0x010fde00078e0216 */
[----:B------:R-:W-:Y:S01]  /*58fc0*/  NOP ;  /* 0x0000000000007918 */ /* 0x000fe20000000000 */
[----:B------:R-:W-:Y:S04]  /*58fd0*/  STL.64 [R1+0x200], R4 ;  /* 0x0002000401007387 */ /* 0x000fe80000100a00 */
[----:B------:R-:W-:Y:S04]  /*58fe0*/  STL.64 [R1+0x208], R6 ;  /* 0x0002080601007387 */ /* 0x000fe80000100a00 */
[----:B------:R-:W3:Y:S04]  /*58ff0*/  LDL.LU R20, [R1+0x380] ;  /* 0x0003800001147983 */ /* 0x000ee80000300800 */
[----:B------:R-:W3:Y:S04]  /*59000*/  LDL.LU R21, [R1+0x384] ;  /* 0x0003840001157983 */ /* 0x000ee80000300800 */
[----:B------:R-:W4:Y:S01]  /*59010*/  LDL.LU R22, [R1+0x388] ;  /* 0x0003880001167983 */ /* 0x000f220000300800 */
[----:B--2---:R-:W-:-:S03]  /*59020*/  IMAD.MOV.U32 R23, RZ, RZ, R28 ;  /* 0x000000ffff177224 */ /* 0x004fc600078e001c */
[----:B------:R-:W2:Y:S04]  /*59030*/  LDL.LU R28, [R1+0x50dc] ;  /* 0x0050dc00011c7983 */ /* 0x000ea80000300800 */
[----:B----4-:R-:W-:Y:S04]  /*59040*/  STL.64 [R1+0x5038], R22 ;  /* 0x0050381601007387 */ /* 0x010fe80000100a00 */
[----:B---3--:R0:W-:Y:S04]  /*59050*/  STL.64 [R1+0x5030], R20 ;  /* 0x0050301401007387 */ /* 0x0081e80000100a00 */
[----:B0-----:R-:W3:Y:S04]  /*59060*/  LDL.LU R20, [R1+0x330] ;  /* 0x0003300001147983 */ /* 0x001ee80000300800 */
[----:B---3--:R-:W-:Y:S04]  /*59070*/  STL [R1+0x5040], R20 ;  /* 0x0050401401007387 */ /* 0x008fe80000100800 */
[----:B------:R-:W3:Y:S04]  /*59080*/  LDL.LU R21, [R1+0x334] ;  /* 0x0003340001157983 */ /* 0x000ee80000300800 */
[----:B---3--:R-:W-:Y:S04]  /*59090*/  STL [R1+0x5044], R21 ;  /* 0x0050441501007387 */ /* 0x008fe80000100800 */
[----:B------:R-:W3:Y:S01]  /*590a0*/  LDL.LU R22, [R1+0x338] ;  /* 0x0003380001167983 */ /* 0x000ee20000300800 */
[----:B--2---:R-:W-:-:S02]  /*590b0*/  IMAD.MOV.U32 R23, RZ, RZ, R28 ;  /* 0x000000ffff177224 */ /* 0x004fc400078e001c */
[----:B------:R-:W-:Y:S01]  /*590c0*/  IMAD R19, R0, 0x100, R10 ;  /* 0x0000010000137824 */ /* 0x000fe200078e020a */
[----:B---3--:R0:W-:Y:S04]  /*590d0*/  STL [R1+0x5048], R22 ;  /* 0x0050481601007387 */ /* 0x0081e80000100800 */
[----:B------:R-:W2:Y:S04]  /*590e0*/  LDL.LU R28, [R1+0x50d8] ;  /* 0x0050d800011c7983 */ /* 0x000ea80000300800 */
[----:B0-----:R-:W3:Y:S04]  /*590f0*/  LDL.LU R22, [R1+0xa18] ;  /* 0x000a180001167983 */ /* 0x001ee80000300800 */
[----:B------:R-:W4:Y:S04]  /*59100*/  LDL.LU R0, [R1+0xa14] ;  /* 0x000a140001007983 */ /* 0x000f280000300800 */
[----:B----4-:R-:W-:Y:S04]  /*59110*/  STL [R1+0x5080], R0 ;  /* 0x0050800001007387 */ /* 0x010fe80000100800 */
[----:B------:R-:W4:Y:S04]  /*59120*/  LDL.LU R21, [R1+0xa20] ;  /* 0x000a200001157983 */ /* 0x000f280000300800 */
[----:B------:R-:W2:Y:S04]  /*59130*/  LDL.LU R10, [R1+0xa1c] ;  /* 0x000a1c00010a7983 */ /* 0x000ea80000300800 */
[----:B--2---:R-:W-:Y:S04]  /*59140*/  STL [R1+0x5084], R10 ;  /* 0x0050840a01007387 */ /* 0x004fe80000100800 */
[----:B------:R-:W4:Y:S04]  /*59150*/  LDL.LU R20, [R1+0xa28] ;  /* 0x000a280001147983 */ /* 0x000f280000300800 */
[----:B---3--:R-:W-:Y:S04]  /*59160*/  STL.64 [R1+0x5058], R22 ;  /* 0x0050581601007387 */ /* 0x008fe80000100a00 */
[----:B----4-:R0:W-:Y:S04]  /*59170*/  STL.64 [R1+0x5050], R20 ;  /* 0x0050501401007387 */ /* 0x0101e80000100a00 */
        /* <DEDUP_REMOVED lines=8> */
[----:B0-----:R-:W4:Y:S04]  /*59200*/  LDL.LU R10, [R1+0x9f8] ;  /* 0x0009f800010a7983 */ /* 0x001f280000300800 */
[----:B------:R-:W4:Y:S04]  /*59210*/  LDL.LU R0, [R1+0xa10] ;  /* 0x000a100001007983 */ /* 0x000f280000300800 */
[----:B---3--:R-:W-:Y:S04]  /*59220*/  STL.64 [R1+0x5068], R22 ;  /* 0x0050681601007387 */ /* 0x008fe80000100a00 */
[----:B--2---:R0:W-:Y:S04]  /*59230*/  STL.64 [R1+0x5060], R20 ;  /* 0x0050601401007387 */ /* 0x0041e80000100a00 */
[----:B0-----:R-:W2:Y:S04]  /*59240*/  LDL.LU R20, [R1+0x320] ;  /* 0x0003200001147983 */ /* 0x001ea80000300800 */
[----:B------:R-:W2:Y:S04]  /*59250*/  LDL.LU R21, [R1+0x324] ;  /* 0x0003240001157983 */ /* 0x000ea80000300800 */
[----:B------:R-:W3:Y:S01]  /*59260*/  LDL.LU R22, [R1+0x328] ;  /* 0x0003280001167983 */ /* 0x000ee20000300800 */
[----:B------:R-:W-:-:S03]  /*59270*/  IMAD.MOV.U32 R23, RZ, RZ, R28 ;  /* 0x000000ffff177224 */ /* 0x000fc600078e001c */
[----:B------:R-:W2:Y:S04]  /*59280*/  LDL.LU R28, [R1+0x50d4] ;  /* 0x0050d400011c7983 */ /* 0x000ea80000300800 */
[----:B---3--:R-:W-:Y:S04]  /*59290*/  STL.64 [R1+0x5078], R22 ;  /* 0x0050781601007387 */ /* 0x008fe80000100a00 */
[----:B--2---:R0:W-:Y:S04]  /*592a0*/  STL.64 [R1+0x5070], R20 ;  /* 0x0050701401007387 */ /* 0x0041e80000100a00 */
[----:B0-----:R-:W2:Y:S04]  /*592b0*/  LDL.LU R20, [R1+0x310] ;  /* 0x0003100001147983 */ /* 0x001ea80000300800 */
[----:B------:R-:W2:Y:S04]  /*592c0*/  LDL.LU R21, [R1+0x314] ;  /* 0x0003140001157983 */ /* 0x000ea80000300800 */
[----:B------:R-:W3:Y:S04]  /*592d0*/  LDL.LU R22, [R1+0x318] ;  /* 0x0003180001167983 */ /* 0x000ee80000300800 */
[----:B------:R-:W3:Y:S04]  /*592e0*/  LDL.LU R23, [R1+0x31c] ;  /* 0x00031c0001177983 */ /* 0x000ee80000300800 */
[----:B------:R-:W2:Y:S04]  /*592f0*/  LDL.LU R4, [R1+0x2d0] ;  /* 0x0002d00001047983 */ /* 0x000ea80000300800 */
[----:B------:R-:W4:Y:S04]  /*59300*/  LDL.LU R5, [R1+0x2d4] ;  /* 0x0002d40001057983 */ /* 0x000f280000300800 */
[----:B------:R-:W4:Y:S04]  /*59310*/  LDL.LU R6, [R1+0x2d8] ;  /* 0x0002d80001067983 */ /* 0x000f280000300800 */
[----:B------:R-:W4:Y:S04]  /*59320*/  LDL.LU R7, [R1+0x2dc] ;  /* 0x0002dc0001077983 */ /* 0x000f280000300800 */
[----:B---3--:R-:W-:Y:S04]  /*59330*/  STL.64 [R1+0x5098], R22 ;  /* 0x0050981601007387 */ /* 0x008fe80000100a00 */
[----:B--2---:R0:W-:Y:S04]  /*59340*/  STL.64 [R1+0x5090], R20 ;  /* 0x0050901401007387 */ /* 0x0041e80000100a00 */
[----:B0-----:R-:W2:Y:S04]  /*59350*/  LDL.LU R20, [R1+0x2f0] ;  /* 0x0002f00001147983 */ /* 0x001ea80000300800 */
[----:B------:R-:W2:Y:S04]  /*59360*/  LDL.LU R21, [R1+0x2f4] ;  /* 0x0002f40001157983 */ /* 0x000ea80000300800 */
[----:B------:R-:W3:Y:S01]  /*59370*/  LDL.LU R22, [R1+0x2f8] ;  /* 0x0002f80001167983 */ /* 0x000ee20000300800 */
[----:B------:R-:W-:-:S03]  /*59380*/  IMAD.MOV.U32 R23, RZ, RZ, R28 ;  /* 0x000000ffff177224 */ /* 0x000fc600078e001c */
[----:B------:R-:W2:Y:S01]  /*59390*/  LDL.LU R28, [R1+0x50d0] ;  /* 0x0050d000011c7983 */ /* 0x000ea20000300800 */
[----:B-----5:R-:W-:-:S03]  /*593a0*/  IMAD R18, R11, 0x100, R29 ;  /* 0x000001000b127824 */ /* 0x020fc600078e021d */
        /* <DEDUP_REMOVED lines=8> */
[----:B------:R-:W-:Y:S02]  /*59430*/  F2FP.F16.E4M3.UNPACK_B R18, R18 ;  /* 0x00000012ff12723e */ /* 0x000fe400020006ff */
[----:B------:R-:W-:-:S07]  /*59440*/  F2FP.F16.E4M3.UNPACK_B R19, R19 ;  /* 0x00000013ff13723e */ /* 0x000fce00020006ff */
[----:B----4-:R-:W-:Y:S01]  /*59450*/  HMMA.16816.F32 R4, R16, R8, R4 ;  /* 0x000000081004723c */ /* 0x010fe20000001804 */
[----:B---3--:R0:W-:Y:S04]  /*59460*/  STL.64 [R1+0x50b8], R22 ;  /* 0x0050b81601007387 */ /* 0x0081e80000100a00 */
[----:B--2---:R1:W-:Y:S01]  /*59470*/  STL.64 [R1+0x50b0], R20 ;  /* 0x0050b01401007387 */ /* 0x0043e20000100a00 */
[----:B0-----:R-:W-:-:S03]  /*59480*/  IMAD.MOV.U32 R23, RZ, RZ, R28 ;  /* 0x000000ffff177224 */ /* 0x001fc600078e001c */
[----:B-1----:R-:W2:Y:S04]  /*59490*/  LDL.LU R20, [R1+0x2e0] ;  /* 0x0002e00001147983 */ /* 0x002ea80000300800 */
[----:B------:R-:W2:Y:S04]  /*594a0*/  LDL.LU R21, [R1+0x2e4] ;  /* 0x0002e40001157983 */ /* 0x000ea80000300800 */
[----:B------:R-:W2:Y:S04]  /*594b0*/  LDL.LU R22, [R1+0x2e8] ;  /* 0x0002e80001167983 */ /* 0x000ea80000300800 */
[----:B------:R-:W3:Y:S04]  /*594c0*/  LDL.LU R11, [R1+0xa24] ;  /* 0x000a2400010b7983 */ /* 0x000ee80000300800 */
[----:B------:R-:W4:Y:S04]  /*594d0*/  LDL.LU R29, [R1+0xa30] ;  /* 0x000a3000011d7983 */ /* 0x000f280000300800 */
[----:B------:R-:W4:Y:S04]  /*594e0*/  LDL.LU R28, [R1+0xa2c] ;  /* 0x000a2c00011c7983 */ /* 0x000f280000300800 */
[----:B------:R-:W5:Y:S04]  /*594f0*/  LDL.LU R24, [R1+0x360] ;  /* 0x0003600001187983 */ /* 0x000f680000300800 */
[----:B------:R-:W5:Y:S04]  /*59500*/  LDL.LU R25, [R1+0x364] ;  /* 0x0003640001197983 */ /* 0x000f680000300800 */
[----:B------:R-:W5:Y:S04]  /*59510*/  LDL.LU R26, [R1+0x368] ;  /* 0x00036800011a7983 */ /* 0x000f680000300800 */
[----:B------:R-:W5:Y:S04]  /*59520*/  LDL.LU R27, [R1+0x36c] ;  /* 0x00036c00011b7983 */ /* 0x000f680000300800 */
        /* <DEDUP_REMOVED lines=32> */
[----:B------:R-:W2:Y:S01]  /*59730*/  LDL.LU R10, [R1+0x5088] ;  /* 0x00508800010a7983 */ /* 0x000ea20000300800 */
[----:B------:R-:W-:Y:S01]  /*59740*/  IMAD R19, R19, 0x100, R0 ;  /* 0x0000010013137824 */ /* 0x000fe200078e0200 */
[----:B------:R-:W-:Y:S02]  /*59750*/  F2FP.F16.E4M3.UNPACK_B R16, R16 ;  /* 0x00000010ff10723e */ /* 0x000fe400020006ff */
[----:B------:R-:W-:Y:S02]  /*59760*/  F2FP.F16.E4M3.UNPACK_B R17, R17 ;  /* 0x00000011ff11723e */ /* 0x000fe400020006ff */
[----:B------:R-:W-:Y:S01]  /*59770*/  F2FP.F16.E4M3.UNPACK_B R19, R19 ;  /* 0x00000013ff13723e */ /* 0x000fe200020006ff */
[----:B--2---:R-:W-:-:S02]  /*59780*/  IMAD R18, R18, 0x100, R10 ;  /* 0x0000010012127824 */ /* 0x004fc400078e020a */
[----:B------:R-:W2:Y:S03]  /*59790*/  LDL.LU R10, [R1+0x5084] ;  /* 0x00508400010a7983 */ /* 0x000ea60000300800 */
[----:B------:R-:W-:Y:S01]  /*597a0*/  F2FP.F16.E4M3.UNPACK_B R18, R18 ;  /* 0x00000012ff12723e */ /* 0x000fe200020006ff */
[----:B------:R-:W3:Y:S06]  /*597b0*/  LDL.LU R0, [R1+0x5080] ;  /* 0x0050800001007983 */ /* 0x000eec0000300800 */
        /* <DEDUP_REMOVED lines=16> */
[----:B0-----:R-:W3:Y:S04]  /*598c0*/  LDL.LU.64 R22, [R1+0x5058] ;  /* 0x0050580001167983 */ /* 0x001ee80000300a00 */
[----:B------:R-:W2:Y:S01]  /*598d0*/  LDL.LU.64 R20, [R1+0x5050] ;  /* 0x0050500001147983 */ /* 0x000ea20000300a00 */
[----:B---3--:R-:W-:-:S03]  /*598e0*/  IMAD R0, R0, 0x100, R22 ;  /* 0x0000010000007824 */ /* 0x008fc600078e0216 */
[----:B------:R-:W3:Y:S01]  /*598f0*/  LDL.LU R22, [R1+0x5048] ;  /* 0x0050480001167983 */ /* 0x000ee20000300800 */
[----:B--2---:R-:W-:-:S03]  /*59900*/  IMAD R10, R10, 0x100, R21 ;  /* 0x000001000a0a7824 */ /* 0x004fc600078e0215 */
[----:B------:R-:W3:Y:S01]  /*59910*/  LDL.LU R21, [R1+0x5044] ;  /* 0x0050440001157983 */ /* 0x000ee20000300800 */
[----:B------:R-:W-:-:S03]  /*59920*/  IMAD R11, R11, 0x100, R20 ;  /* 0x000001000b0b7824 */ /* 0x000fc600078e0214 */
[----:B------:R-:W3:Y:S01]  /*59930*/  LDL.LU R20, [R1+0x5040] ;  /* 0x0050400001147983 */ /* 0x000ee20000300800 */
[----:B----4-:R-:W-:Y:S01]  /*59940*/  IMAD R28, R28, 0x100, R29 ;  /* 0x000001001c1c7824 */ /* 0x010fe200078e021d */
[----:B---3--:R-:W-:Y:S02]  /*59950*/  HMMA.16816.F32 R16, R16, R2, R20 ;  /* 0x000000021010723c */ /* 0x008fe40000001814 */
[----:B------:R-:W2:Y:S04]  /*59960*/  LDL.LU.64 R22, [R1+0x5038] ;  /* 0x0050380001167983 */ /* 0x000ea80000300a00 */
[----:B------:R-:W2:Y:S04]  /*59970*/  LDL.LU.64 R20, [R1+0x5030] ;  /* 0x0050300001147983 */ /* 0x000ea80000300a00 */
[----:B------:R-:W-:Y:S04]  /*59980*/  STL [R1+0x502c], R2 ;  /* 0x00502c0201007387 */ /* 0x000fe80000100800 */
[----:B------:R-:W-:Y:S05]  /*59990*/  STL [R1+0x5028], R3 ;  /* 0x0050280301007387 */ /* 0x000fea0000100800 */
[----:B------:R0:W-:Y:S04]  /*599a0*/  STL.64 [R1+0x280], R16 ;  /* 0x0002801001007387 */ /* 0x0001e80000100a00 */
[----:B------:R1:W-:Y:S01]  /*599b0*/  STL.64 [R1+0x288], R18 ;  /* 0x0002881201007387 */ /* 0x0003e20000100a00 */
[----:B0-----:R-:W-:-:S02]  /*599c0*/  F2FP.F16.E4M3.UNPACK_B R16, R0 ;  /* 0x00000000ff10723e */ /* 0x001fc400020006ff */
[----:B------:R-:W-:Y:S02]  /*599d0*/  F2FP.F16.E4M3.UNPACK_B R17, R10 ;  /* 0x0000000aff11723e */ /* 0x000fe400020006ff */
[----:B-1----:R-:W-:Y:S02]  /*599e0*/  F2FP.F16.E4M3.UNPACK_B R18, R11 ;  /* 0x0000000bff12723e */ /* 0x002fe400020006ff */
[----:B------:R-:W-:-:S07]  /*599f0*/  F2FP.F16.E4M3.UNPACK_B R19, R28 ;  /* 0x0000001cff13723e */ /* 0x000fce00020006ff */
[C---:B------:R-:W-:Y:S08]  /*59a00*/  HMMA.16816.F32 R12, R16.reuse, R8, R12 ;  /* 0x00000008100c723c */ /* 0x040ff0000000180c */
[C---:B-----5:R-:W-:Y:S11]  /*59a10*/  HMMA.16816.F32 R24, R16.reuse, R6, R24 ;  /* 0x000000061018723c */ /* 0x060ff60000001818 */
[----:B------:R-:W-:Y:S04]  /*59a20*/  STL.64 [R1+0x2c0], R12 ;  /* 0x0002c00c01007387 */ /* 0x000fe80000100a00 */
[----:B------:R2:W-:Y:S04]  /*59a30*/  STL.64 [R1+0x2c8], R14 ;  /* 0x0002c80e01007387 */ /* 0x0005e80000100a00 */
[----:B------:R-:W-:Y:S04]  /*59a40*/  STL.64 [R1+0x5010], R6 ;  /* 0x0050100601007387 */ /* 0x000fe80000100a00 */
[----:B------:R-:W-:Y:S04]  /*59a50*/  STL.64 [R1+0x2d0], R24 ;  /* 0x0002d01801007387 */ /* 0x000fe80000100a00 */
[----:B------:R-:W-:Y:S04]  /*59a60*/  STL.64 [R1+0x2d8], R26 ;  /* 0x0002d81a01007387 */ /* 0x000fe80000100a00 */
[----:B------:R-:W-:Y:S01]  /*59a70*/  STL.64 [R1+0x5008], R4 ;  /* 0x0050080401007387 */ /* 0x000fe20000100a00 */
[----:B--2---:R-:W-:-:S15]  /*59a80*/  HMMA.16816.F32 R12, R16, R4, R20 ;  /* 0x00000004100c723c */ /* 0x004fde0000001814 */
[----:B------:R-:W-:-:S04]  /*59a90*/  NOP ;  /* 0x0000000000007918 */ /* 0x000fc80000000000 */
[----:B------:R0:W-:Y:S04]  /*59aa0*/  STL.64 [R1+0x330], R12 ;  /* 0x0003300c01007387 */ /* 0x0001e80000100a00 */
[----:B------:R1:W-:Y:S04]  /*59ab0*/  STL.64 [R1+0x338], R14 ;  /* 0x0003380e01007387 */ /* 0x0003e80000100a00 */
[----:B0-----:R-:W2:Y:S04]  /*59ac0*/  LDL.LU R12, [R1+0xa80] ;  /* 0x000a8000010c7983 */ /* 0x001ea80000300800 */
[----:B------:R-:W2:Y:S04]  /*59ad0*/  LDL.LU R13, [R1+0xa7c] ;  /* 0x000a7c00010d7983 */ /* 0x000ea80000300800 */
[----:B-1----:R-:W3:Y:S04]  /*59ae0*/  LDL.LU R15, [R1+0xa88] ;  /* 0x000a8800010f7983 */ /* 0x002ee80000300800 */
[----:B------:R-:W3:Y:S04]  /*59af0*/  LDL.LU R14, [R1+0xa84] ;  /* 0x000a8400010e7983 */ /* 0x000ee80000300800 */
[----:B---3--:R-:W-:Y:S04]  /*59b00*/  STL.64 [R1+0x4fa0], R14 ;  /* 0x004fa00e01007387 */ /* 0x008fe80000100a00 */
[----:B--2---:R0:W-:Y:S04]  /*59b10*/  STL.64 [R1+0x4f98], R12 ;  /* 0x004f980c01007387 */ /* 0x0041e80000100a00 */
[----:B0-----:R-:W2:Y:S04]  /*59b20*/  LDL.LU R12, [R1+0x430] ;  /* 0x00043000010c7983 */ /* 0x001ea80000300800 */
[----:B------:R-:W2:Y:S04]  /*59b30*/  LDL.LU R13, [R1+0x434] ;  /* 0x00043400010d7983 */ /* 0x000ea80000300800 */
[----:B------:R-:W3:Y:S04]  /*59b40*/  LDL.LU R14, [R1+0x438] ;  /* 0x00043800010e7983 */ /* 0x000ee80000300800 */
        /* <DEDUP_REMOVED lines=38> */
[----:B--2---:R-:W-:Y:S04]  /*59db0*/  STL.64 [R1+0x5020], R6 ;  /* 0x0050200601007387 */ /* 0x004fe80000100a00 */
[----:B------:R0:W-:Y:S04]  /*59dc0*/  STL.64 [R1+0x5018], R4 ;  /* 0x0050180401007387 */ /* 0x0001e80000100a00 */
[----:B0-----:R-:W2:Y:S04]  /*59dd0*/  LDL.LU R4, [R1+0x370] ;  /* 0x0003700001047983 */ /* 0x001ea80000300800 */
[----:B------:R-:W2:Y:S04]  /*59de0*/  LDL.LU R5, [R1+0x374] ;  /* 0x0003740001057983 */ /* 0x000ea80000300800 */
[----:B------:R-:W2:Y:S04]  /*59df0*/  LDL.LU R6, [R1+0x378] ;  /* 0x0003780001067983 */ /* 0x000ea80000300800 */
[----:B------:R-:W2:Y:S04]  /*59e00*/  LDL.LU R7, [R1+0x37c] ;  /* 0x00037c0001077983 */ /* 0x000ea80000300800 */
[----:B---3--:R-:W-:Y:S04]  /*59e10*/  STL.64 [R1+0x4ff0], R14 ;  /* 0x004ff00e01007387 */ /* 0x008fe80000100a00 */
[----:B------:R0:W-:Y:S04]  /*59e20*/  STL.64 [R1+0x4fe8], R12 ;  /* 0x004fe80c01007387 */ /* 0x0001e80000100a00 */
[----:B0-----:R-:W3:Y:S04]  /*59e30*/  LDL.LU R12, [R1+0x3c0] ;  /* 0x0003c000010c7983 */ /* 0x001ee80000300800 */
[----:B------:R-:W3:Y:S04]  /*59e40*/  LDL.LU R13, [R1+0x3c4] ;  /* 0x0003c400010d7983 */ /* 0x000ee80000300800 */
[----:B------:R-:W2:Y:S04]  /*59e50*/  LDL.LU R14, [R1+0x3c8] ;  /* 0x0003c800010e7983 */ /* 0x000ea80000300800 */
[----:B------:R-:W2:Y:S01]  /*59e60*/  LDL.LU R15, [R1+0x3cc] ;  /* 0x0003cc00010f7983 */ /* 0x000ea20000300800 */
[----:B-----5:R-:W-:-:S02]  /*59e70*/  IMAD R0, R0, 0x100, R2 ;  /* 0x0000010000007824 */ /* 0x020fc400078e0202 */
[----:B------:R-:W-:Y:S01]  /*59e80*/  IMAD R10, R10, 0x100, R3 ;  /* 0x000001000a0a7824 */ /* 0x000fe200078e0203 */
[----:B--2---:R-:W-:Y:S04]  /*59e90*/  STL.64 [R1+0x5000], R14 ;  /* 0x0050000e01007387 */ /* 0x004fe80000100a00 */
[----:B---3--:R0:W-:Y:S04]  /*59ea0*/  STL.64 [R1+0x4ff8], R12 ;  /* 0x004ff80c01007387 */ /* 0x0081e80000100a00 */
[----:B0-----:R-:W2:Y:S04]  /*59eb0*/  LDL.LU R12, [R1+0x3a0] ;  /* 0x0003a000010c7983 */ /* 0x001ea80000300800 */
[----:B------:R-:W2:Y:S04]  /*59ec0*/  LDL.LU R13, [R1+0x3a4] ;  /* 0x0003a400010d7983 */ /* 0x000ea80000300800 */
[----:B------:R-:W2:Y:S04]  /*59ed0*/  LDL.LU R14, [R1+0x3a8] ;  /* 0x0003a800010e7983 */ /* 0x000ea80000300800 */
[----:B------:R-:W2:Y:S04]  /*59ee0*/  LDL.LU R15, [R1+0x3ac] ;  /* 0x0003ac00010f7983 */ /* 0x000ea80000300800 */
[----:B------:R-:W3:Y:S04]  /*59ef0*/  LDL.LU R20, [R1+0xa90] ;  /* 0x000a900001147983 */ /* 0x000ee80000300800 */
[----:B------:R-:W3:Y:S04]  /*59f00*/  LDL.LU R21, [R1+0xa8c] ;  /* 0x000a8c0001157983 */ /* 0x000ee80000300800 */
[----:B------:R-:W5:Y:S04]  /*59f10*/  LDL.LU R24, [R1+0x420] ;  /* 0x0004200001187983 */ /* 0x000f680000300800 */
[----:B------:R-:W5:Y:S04]  /*59f20*/  LDL.LU R25, [R1+0x424] ;  /* 0x0004240001197983 */ /* 0x000f680000300800 */
[----:B------:R-:W5:Y:S04]  /*59f30*/  LDL.LU R26, [R1+0x428] ;  /* 0x00042800011a7983 */ /* 0x000f680000300800 */
[----:B------:R-:W5:Y:S04]  /*59f40*/  LDL.LU R27, [R1+0x42c] ;  /* 0x00042c00011b7983 */ /* 0x000f680000300800 */
[----:B------:R-:W2:Y:S04]  /*59f50*/  LDL.LU R2, [R1+0x502c] ;  /* 0x00502c0001027983 */ /* 0x000ea80000300800 */
[----:B------:R-:W2:Y:S01]  /*59f60*/  LDL.LU R3, [R1+0x5028] ;  /* 0x0050280001037983 */ /* 0x000ea20000300800 */
[----:B------:R-:W-:-:S02]  /*59f70*/  IMAD R11, R11, 0x100, R28 ;  /* 0x000001000b0b7824 */ /* 0x000fc400078e021c */
[----:B------:R-:W-:Y:S02]  /*59f80*/  IMAD R28, R23, 0x100, R22 ;  /* 0x00000100171c7824 */ /* 0x000fe400078e0216 */
[----:B------:R-:W3:Y:S04]  /*59f90*/  LDL R22, [R1+0x508] ;  /* 0x0005080001167983 */ /* 0x000ee80000100800 */
[----:B------:R-:W3:Y:S01]  /*59fa0*/  LDL R23, [R1+0x50c] ;  /* 0x00050c0001177983 */ /* 0x000ee20000100800 */
[----:B--2---:R-:W-:Y:S03]  /*59fb0*/  HMMA.16816.F32 R16, R16, R2, R4 ;  /* 0x000000021010723c */ /* 0x004fe60000001804 */
[----:B------:R-:W2:Y:S04]  /*59fc0*/  LDL.LU.64 R6, [R1+0x5020] ;  /* 0x0050200001067983 */ /* 0x000ea80000300a00 */
[----:B------:R-:W2:-:S12]  /*59fd0*/  LDL.LU.64 R4, [R1+0x5018] ;  /* 0x0050180001047983 */ /* 0x000e980000300a00 */
[----:B------:R0:W-:Y:S04]  /*59fe0*/  STL.64 [R1+0x320], R16 ;  /* 0x0003201001007387 */ /* 0x0001e80000100a00 */
[----:B------:R1:W-:Y:S01]  /*59ff0*/  STL.64 [R1+0x328], R18 ;  /* 0x0003281201007387 */ /* 0x0003e20000100a00 */
[----:B0-----:R-:W-:Y:S02]  /*5a000*/  F2FP.F16.E4M3.UNPACK_B R16, R0 ;  /* 0x00000000ff10723e */ /* 0x001fe400020006ff */
[----:B------:R-:W-:Y:S01]  /*5a010*/  F2FP.F16.E4M3.UNPACK_B R17, R10 ;  /* 0x0000000aff11723e */ /* 0x000fe200020006ff */
[----:B------:R-:W4:Y:S01]  /*5a020*/  LDL.LU R0, [R1+0xa54] ;  /* 0x000a540001007983 */ /* 0x000f220000300800 */
[----:B-1----:R-:W-:Y:S02]  /*5a030*/  F2FP.F16.E4M3.UNPACK_B R18, R11 ;  /* 0x0000000bff12723e */ /* 0x002fe400020006ff */
[----:B------:R-:W-:Y:S01]  /*5a040*/  F2FP.F16.E4M3.UNPACK_B R19, R28 ;  /* 0x0000001cff13723e */ /* 0x000fe200020006ff */
[----:B------:R-:W3:Y:S04]  /*5a050*/  LDL.LU R10, [R1+0xa5c] ;  /* 0x000a5c00010a7983 */ /* 0x000ee80000300800 */
[----:B------:R-:W3:Y:S04]  /*5a060*/  LDL.LU R11, [R1+0xa64] ;  /* 0x000a6400010b7983 */ /* 0x000ee80000300800 */
[----:B------:R-:W3:Y:S01]  /*5a070*/  LDL.LU R28, [R1+0xa6c] ;  /* 0x000a6c00011c7983 */ /* 0x000ee20000300800 */
        /* <DEDUP_REMOVED lines=11> */
[----:B------:R-:W3:Y:S01]  /*5a130*/  LDL.LU.64 R12, [R1+0x4ff8] ;  /* 0x004ff800010c7983 */ /* 0x000ee20000300a00 */
[----:B----4-:R-:W-:Y:S01]  /*5a140*/  IMAD R0, R0, 0x100, R29 ;  /* 0x0000010000007824 */ /* 0x010fe200078e021d */
[----:B---3--:R-:W-:-:S15]  /*5a150*/  HMMA.16816.F32 R12, R16, R4, R12 ;  /* 0x00000004100c723c */ /* 0x008fde000000180c */
[----:B------:R-:W-:-:S04]  /*5a160*/  NOP ;  /* 0x0000000000007918 */ /* 0x000fc80000000000 */
[----:B------:R-:W-:Y:S04]  /*5a170*/  STL.64 [R1+0x390], R12 ;  /* 0x0003900c01007387 */ /* 0x000fe80000100a00 */
[----:B------:R0:W-:Y:S04]  /*5a180*/  STL.64 [R1+0x398], R14 ;  /* 0x0003980e01007387 */ /* 0x0001e80000100a00 */
[----:B0-----:R-:W2:Y:S04]  /*5a190*/  LDL.LU.64 R14, [R1+0x4ff0] ;  /* 0x004ff000010e7983 */ /* 0x001ea80000300a00 */
[----:B------:R-:W2:Y:S04]  /*5a1a0*/  LDL.LU.64 R12, [R1+0x4fe8] ;  /* 0x004fe800010c7983 */ /* 0x000ea80000300a00 */
[----:B------:R-:W3:Y:S02]  /*5a1b0*/  LDL.LU R29, [R1+0x4fe4] ;  /* 0x004fe400011d7983 */ /* 0x000ee40000300800 */
[----:B---3--:R-:W-:-:S02]  /*5a1c0*/  IMAD R10, R10, 0x100, R29 ;  /* 0x000001000a0a7824 */ /* 0x008fc400078e021d */
[----:B------:R-:W3:Y:S02]  /*5a1d0*/  LDL.LU R29, [R1+0x4fe0] ;  /* 0x004fe000011d7983 */ /* 0x000ee40000300800 */
[----:B---3--:R-:W-:Y:S02]  /*5a1e0*/  IMAD R11, R11, 0x100, R29 ;  /* 0x000001000b0b7824 */ /* 0x008fe400078e021d */
[----:B------:R-:W3:Y:S01]  /*5a1f0*/  LDL.LU R29, [R1+0x4fdc] ;  /* 0x004fdc00011d7983 */ /* 0x000ee20000300800 */
[----:B--2---:R-:W-:Y:S01]  /*5a200*/  HMMA.16816.F32 R16, R16, R2, R12 ;  /* 0x000000021010723c */ /* 0x004fe2000000180c */
[----:B---3--:R-:W-:Y:S02]  /*5a210*/  IMAD R28, R28, 0x100, R29 ;  /* 0x000001001c1c7824 */ /* 0x008fe400078e021d */
[----:B------:R-:W2:Y:S04]  /*5a220*/  LDL.LU R29, [R1+0x4fd8] ;  /* 0x004fd800011d7983 */ /* 0x000ea80000300800 */
[----:B------:R-:W3:Y:S04]  /*5a230*/  LDL.LU.64 R14, [R1+0x4fd0] ;  /* 0x004fd000010e7983 */ /* 0x000ee80000300a00 */
[----:B------:R-:W3:Y:S08]  /*5a240*/  LDL.LU.64 R12, [R1+0x4fc8] ;  /* 0x004fc800010c7983 */ /* 0x000ef00000300a00 */
[----:B------:R0:W-:Y:S04]  /*5a250*/  STL.64 [R1+0x380], R16 ;  /* 0x0003801001007387 */ /* 0x0001e80000100a00 */
[----:B------:R1:W-:Y:S01]  /*5a260*/  STL.64 [R1+0x388], R18 ;  /* 0x0003881201007387 */ /* 0x0003e20000100a00 */
[----:B0-----:R-:W-:-:S02]  /*5a270*/  F2FP.F16.E4M3.UNPACK_B R16, R0 ;  /* 0x00000000ff10723e */ /* 0x001fc400020006ff */
[----:B------:R-:W-:Y:S01]  /*5a280*/  F2FP.F16.E4M3.UNPACK_B R17, R10 ;  /* 0x0000000aff11723e */ /* 0x000fe200020006ff */
[----:B------:R-:W4:Y:S01]  /*5a290*/  LDL.LU R0, [R1+0xa74] ;  /* 0x000a740001007983 */ /* 0x000f220000300800 */
[----:B-1----:R-:W-:Y:S02]  /*5a2a0*/  F2FP.F16.E4M3.UNPACK_B R18, R11 ;  /* 0x0000000bff12723e */ /* 0x002fe400020006ff */
[----:B------:R-:W-:Y:S01]  /*5a2b0*/  F2FP.F16.E4M3.UNPACK_B R19, R28 ;  /* 0x0000001cff13723e */ /* 0x000fe200020006ff */
[----:B------:R-:W4:Y:S06]  /*5a2c0*/  LDL.LU R10, [R1+0xa78] ;  /* 0x000a7800010a7983 */ /* 0x000f2c0000300800 */
[----:B---3--:R-:W-:-:S15]  /*5a2d0*/  HMMA.16816.F32 R12, R16, R8, R12 ;  /* 0x00000008100c723c */ /* 0x008fde000000180c */
        /* <DEDUP_REMOVED lines=11> */
[----:B----4-:R-:W-:-:S02]  /*5a390*/  IMAD R0, R0, 0x100, R10 ;  /* 0x0000010000007824 */ /* 0x010fc400078e020a */
[C---:B-----5:R-:W-:Y:S08]  /*5a3a0*/  HMMA.16816.F32 R8, R16.reuse, R2, R24 ;  /* 0x000000021008723c */ /* 0x060ff00000001818 */
[----:B---3--:R-:W-:Y:S01]  /*5a3b0*/  HMMA.16816.F32 R4, R16, R4, R12 ;  /* 0x000000041004723c */ /* 0x008fe2000000180c */
[----:B------:R-:W3:Y:S04]  /*5a3c0*/  LDL.LU.64 R14, [R1+0x4fa0] ;  /* 0x004fa000010e7983 */ /* 0x000ee80000300a00 */
[----:B------:R-:W4:-:S14]  /*5a3d0*/  LDL.LU.64 R12, [R1+0x4f98] ;  /* 0x004f9800010c7983 */ /* 0x000f1c0000300a00 */
[----:B------:R3:W-:Y:S04]  /*5a3e0*/  STL.64 [R1+0x3a0], R4 ;  /* 0x0003a00401007387 */ /* 0x0007e80000100a00 */
[----:B------:R-:W-:Y:S04]  /*5a3f0*/  STL.64 [R1+0x3a8], R6 ;  /* 0x0003a80601007387 */ /* 0x000fe80000100a00 */
[----:B------:R-:W-:Y:S04]  /*5a400*/  STL.64 [R1+0x370], R8 ;  /* 0x0003700801007387 */ /* 0x000fe80000100a00 */
[----:B------:R-:W-:Y:S01]  /*5a410*/  STL.64 [R1+0x378], R10 ;  /* 0x0003780a01007387 */ /* 0x000fe20000100a00 */
[----:B---3--:R-:W-:-:S02]  /*5a420*/  IMAD R5, R14, 0x100, R15 ;  /* 0x000001000e057824 */ /* 0x008fc400078e020f */
[----:B----4-:R-:W-:Y:S02]  /*5a430*/  IMAD R4, R13, 0x100, R12 ;  /* 0x000001000d047824 */ /* 0x010fe400078e020c */
[----:B------:R-:W3:Y:S04]  /*5a440*/  LDL.LU R12, [R1+0x400] ;  /* 0x00040000010c7983 */ /* 0x000ee80000300800 */
        /* <DEDUP_REMOVED lines=15> */
[----:B------:R-:W5:Y:S01]  /*5a540*/  LDL R27, [R1+0x51c] ;  /* 0x00051c00011b7983 */ /* 0x000f620000100800 */
[----:B------:R-:W-:-:S02]  /*5a550*/  F2FP.F16.E4M3.UNPACK_B R17, R4 ;  /* 0x00000004ff11723e */ /* 0x000fc400020006ff */
[----:B------:R-:W-:Y:S01]  /*5a560*/  F2FP.F16.E4M3.UNPACK_B R16, R0 ;  /* 0x00000000ff10723e */ /* 0x000fe200020006ff */
[----:B-----5:R0:W-:Y:S04]  /*5a570*/  STL [R1+0x4f94], R27 ;  /* 0x004f941b01007387 */ /* 0x0201e80000100800 */
[----:B------:R-:W5:Y:S04]  /*5a580*/  LDL.LU R24, [R1+0x480] ;  /* 0x0004800001187983 */ /* 0x000f680000300800 */
[----:B------:R-:W5:Y:S04]  /*5a590*/  LDL.LU R25, [R1+0x484] ;  /* 0x0004840001197983 */ /* 0x000f680000300800 */
[----:B------:R-:W5:Y:S04]  /*5a5a0*/  LDL.LU R26, [R1+0x488] ;  /* 0x00048800011a7983 */ /* 0x000f680000300800 */
[----:B0-----:R-:W5:Y:S04]  /*5a5b0*/  LDL.LU R27, [R1+0x48c] ;  /* 0x00048c00011b7983 */ /* 0x001f680000300800 */
[----:B------:R-:W2:Y:S04]  /*5a5c0*/  LDL R4, [R1+0x518] ;  /* 0x0005180001047983 */ /* 0x000ea80000100800 */
[----:B------:R-:W2:Y:S04]  /*5a5d0*/  LDL R8, [R1+0x52c] ;  /* 0x00052c0001087983 */ /* 0x000ea80000100800 */
[----:B------:R-:W2:Y:S04]  /*5a5e0*/  LDL R9, [R1+0x4fc] ;  /* 0x0004fc0001097983 */ /* 0x000ea80000100800 */
[----:B------:R-:W2:Y:S04]  /*5a5f0*/  LDL.LU R0, [R1+0xa94] ;  /* 0x000a940001007983 */ /* 0x000ea80000300800 */
[----:B------:R-:W2:Y:S04]  /*5a600*/  LDL.LU R10, [R1+0xa9c] ;  /* 0x000a9c00010a7983 */ /* 0x000ea80000300800 */
[----:B--2---:R0:W-:Y:S04]  /*5a610*/  STL [R1+0x4f6c], R10 ;  /* 0x004f6c0a01007387 */ /* 0x0041e80000100800 */
[----:B0-----:R-:W2:Y:S04]  /*5a620*/  LDL.LU R10, [R1+0xa98] ;  /* 0x000a9800010a7983 */ /* 0x001ea80000300800 */
[----:B------:R-:W2:Y:S04]  /*5a630*/  LDL.LU R11, [R1+0xaa4] ;  /* 0x000aa400010b7983 */ /* 0x000ea80000300800 */
[----:B--2---:R0:W-:Y:S04]  /*5a640*/  STL [R1+0x4f68], R11 ;  /* 0x004f680b01007387 */ /* 0x0041e80000100800 */
[----:B0-----:R-:W2:Y:S01]  /*5a650*/  LDL.LU R11, [R1+0xaa0] ;  /* 0x000aa000010b7983 */ /* 0x001ea20000300800 */
[----:B------:R-:W-:-:S03]  /*5a660*/  F2FP.F16.E4M3.UNPACK_B R3, R23 ;  /* 0x00000017ff03723e */ /* 0x000fc600020006ff */
[----:B--2---:R-:W-:Y:S04]  /*5a670*/  STL.64 [R1+0x4f88], R10 ;  /* 0x004f880a01007387 */ /* 0x004fe80000100a00 */
[----:B------:R0:W-:Y:S04]  /*5a680*/  STL.64 [R1+0x4f80], R8 ;  /* 0x004f800801007387 */ /* 0x0001e80000100a00 */
[----:B0-----:R-:W2:Y:S04]  /*5a690*/  LDL.LU R8, [R1+0x4a0] ;  /* 0x0004a00001087983 */ /* 0x001ea80000300800 */
[----:B------:R-:W2:Y:S04]  /*5a6a0*/  LDL.LU R9, [R1+0x4a4] ;  /* 0x0004a40001097983 */ /* 0x000ea80000300800 */
[----:B------:R-:W2:Y:S04]  /*5a6b0*/  LDL.LU R10, [R1+0x4a8] ;  /* 0x0004a800010a7983 */ /* 0x000ea80000300800 */
[----:B------:R-:W2:Y:S04]  /*5a6c0*/  LDL.LU R11, [R1+0x4ac] ;  /* 0x0004ac00010b7983 */ /* 0x000ea80000300800 */
[----:B------:R-:W2:Y:S04]  /*5a6d0*/  LDL R7, [R1+0x528] ;  /* 0x0005280001077983 */ /* 0x000ea80000100800 */
[----:B------:R-:W2:Y:S04]  /*5a6e0*/  LDL.LU R23, [R1+0xab0] ;  /* 0x000ab00001177983 */ /* 0x000ea80000300800 */
[----:B--2---:R0:W-:Y:S04]  /*5a6f0*/  STL [R1+0x4f64], R23 ;  /* 0x004f641701007387 */ /* 0x0041e80000100800 */
[----:B0-----:R-:W2:Y:S04]  /*5a700*/  LDL.LU R23, [R1+0xaa8] ;  /* 0x000aa80001177983 */ /* 0x001ea80000300800 */
[----:B------:R-:W2:Y:S04]  /*5a710*/  LDL.LU R28, [R1+0xaac] ;  /* 0x000aac00011c7983 */ /* 0x000ea80000300800 */
[----:B----4-:R-:W-:Y:S04]  /*5a720*/  STL.64 [R1+0x4f48], R14 ;  /* 0x004f480e01007387 */ /* 0x010fe80000100a00 */
[----:B---3--:R0:W-:Y:S04]  /*5a730*/  STL.64 [R1+0x4f40], R12 ;  /* 0x004f400c01007387 */ /* 0x0081e80000100a00 */
[----:B0-----:R-:W3:Y:S04]  /*5a740*/  LDL.LU R12, [R1+0x490] ;  /* 0x00049000010c7983 */ /* 0x001ee80000300800 */
[----:B------:R-:W3:Y:S04]  /*5a750*/  LDL.LU R13, [R1+0x494] ;  /* 0x00049400010d7983 */ /* 0x000ee80000300800 */
[----:B------:R-:W4:Y:S04]  /*5a760*/  LDL.LU R14, [R1+0x498] ;  /* 0x00049800010e7983 */ /* 0x000f280000300800 */
[----:B------:R-:W4:Y:S01]  /*5a770*/  LDL.LU R15, [R1+0x49c] ;  /* 0x00049c00010f7983 */ /* 0x000f220000300800 */
[----:B------:R-:W-:Y:S01]  /*5a780*/  IMAD R6, R21, 0x100, R20 ;  /* 0x0000010015067824 */ /* 0x000fe200078e0214 */
[----:B------:R-:W-:-:S02]  /*5a790*/  F2FP.F16.E4M3.UNPACK_B R18, R5 ;  /* 0x00000005ff12723e */ /* 0x000fc400020006ff */
[----:B------:R-:W-:Y:S02]  /*5a7a0*/  F2FP.F16.E4M3.UNPACK_B R2, R22 ;  /* 0x00000016ff02723e */ /* 0x000fe400020006ff */
[----:B------:R-:W-:Y:S01]  /*5a7b0*/  F2FP.F16.E4M3.UNPACK_B R19, R6 ;  /* 0x00000006ff13723e */ /* 0x000fe200020006ff */
[----:B----4-:R-:W-:Y:S04]  /*5a7c0*/  STL.64 [R1+0x4f58], R14 ;  /* 0x004f580e01007387 */ /* 0x010fe80000100a00 */
[----:B---3--:R0:W-:Y:S04]  /*5a7d0*/  STL.64 [R1+0x4f50], R12 ;  /* 0x004f500c01007387 */ /* 0x0081e80000100a00 */
[----:B0-----:R-:W3:Y:S04]  /*5a7e0*/  LDL.LU R12, [R1+0x470] ;  /* 0x00047000010c7983 */ /* 0x001ee80000300800 */
[----:B------:R-:W3:Y:S04]  /*5a7f0*/  LDL.LU R13, [R1+0x474] ;  /* 0x00047400010d7983 */ /* 0x000ee80000300800 */
[----:B------:R-:W4:Y:S04]  /*5a800*/  LDL.LU R14, [R1+0x478] ;  /* 0x00047800010e7983 */ /* 0x000f280000300800 */
[----:B------:R-:W4:Y:S01]  /*5a810*/  LDL.LU R15, [R1+0x47c] ;  /* 0x00047c00010f7983 */ /* 0x000f220000300800 */
[----:B-----5:R-:W-:Y:S03]  /*5a820*/  HMMA.16816.F32 R24, R16, R2, R24 ;  /* 0x000000021018723c */ /* 0x020fe60000001818 */
[----:B----4-:R-:W-:Y:S04]  /*5a830*/  STL.64 [R1+0x4f78], R14 ;  /* 0x004f780e01007387 */ /* 0x010fe80000100a00 */
[----:B---3--:R0:W-:Y:S04]  /*5a840*/  STL.64 [R1+0x4f70], R12 ;  /* 0x004f700c01007387 */ /* 0x0081e80000100a00 */
[----:B0-----:R-:W3:Y:S04]  /*5a850*/  LDL.LU R12, [R1+0x4b0] ;  /* 0x0004b000010c7983 */ /* 0x001ee80000300800 */
[----:B------:R-:W3:Y:S04]  /*5a860*/  LDL.LU R13, [R1+0x4b4] ;  /* 0x0004b400010d7983 */ /* 0x000ee80000300800 */
[----:B------:R-:W3:Y:S04]  /*5a870*/  LDL.LU R14, [R1+0x4b8] ;  /* 0x0004b800010e7983 */ /* 0x000ee80000300800 */
[----:B------:R-:W3:Y:S04]  /*5a880*/  LDL.LU R15, [R1+0x4bc] ;  /* 0x0004bc00010f7983 */ /* 0x000ee80000300800 */
[----:B------:R-:W4:Y:S04]  /*5a890*/  LDL.LU R22, [R1+0xaf8] ;  /* 0x000af80001167983 */ /* 0x000f280000300800 */
[----:B------:R-:W5:Y:S04]  /*5a8a0*/  LDL.LU R21, [R1+0xb00] ;  /* 0x000b000001157983 */ /* 0x000f680000300800 */
[----:B------:R-:W2:Y:S04]  /*5a8b0*/  LDL.LU R20, [R1+0xb08] ;  /* 0x000b080001147983 */ /* 0x000ea80000300800 */
[----:B------:R-:W-:Y:S04]  /*5a8c0*/  STL.64 [R1+0x450], R24 ;  /* 0x0004501801007387 */ /* 0x000fe80000100a00 */
[----:B------:R0:W-:Y:S04]  /*5a8d0*/  STL.64 [R1+0x458], R26 ;  /* 0x0004581a01007387 */ /* 0x0001e80000100a00 */
[----:B0-----:R-:W2:Y:S01]  /*5a8e0*/  LDL.LU R27, [R1+0x4f94] ;  /* 0x004f9400011b7983 */ /* 0x001ea20000300800 */
[----:B------:R-:W-:-:S03]  /*5a8f0*/  F2FP.F16.E4M3.UNPACK_B R4, R4 ;  /* 0x00000004ff04723e */ /* 0x000fc600020006ff */
[----:B------:R-:W3:Y:S01]  /*5a900*/  LDL.LU R24, [R1+0x3f0] ;  /* 0x0003f00001187983 */ /* 0x000ee20000300800 */
[----:B------:R-:W-:-:S03]  /*5a910*/  IMAD.MOV.U32 R25, RZ, RZ, R29 ;  /* 0x000000ffff197224 */ /* 0x000fc600078e001d */
[----:B------:R-:W3:Y:S04]  /*5a920*/  LDL.LU R29, [R1+0x4f90] ;  /* 0x004f9000011d7983 */ /* 0x000ee80000300800 */
[----:B------:R-:W3:Y:S01]  /*5a930*/  LDL.LU R26, [R1+0x3f8] ;  /* 0x0003f800011a7983 */ /* 0x000ee20000300800 */
[----:B--2---:R-:W-:-:S03]  /*5a940*/  F2FP.F16.E4M3.UNPACK_B R5, R27 ;  /* 0x0000001bff05723e */ /* 0x004fc600020006ff */
[----:B------:R-:W2:Y:S04]  /*5a950*/  LDL.LU R27, [R1+0x3fc] ;  /* 0x0003fc00011b7983 */ /* 0x000ea80000300800 */
[----:B------:R-:W-:-:S15]  /*5a960*/  HMMA.16816.F32 R8, R16, R4, R8 ;  /* 0x000000041008723c */ /* 0x000fde0000001808 */
[----:B------:R-:W-:-:S04]  /*5a970*/  NOP ;  /* 0x0000000000007918 */ /* 0x000fc80000000000 */
[----:B------:R-:W-:Y:S04]  /*5a980*/  STL.64 [R1+0x480], R8 ;  /* 0x0004800801007387 */ /* 0x000fe80000100a00 */
[----:B------:R0:W-:Y:S04]  /*5a990*/  STL.64 [R1+0x488], R10 ;  /* 0x0004880a01007387 */ /* 0x0001e80000100a00 */
[----:B0-----:R-:W2:Y:S04]  /*5a9a0*/  LDL.LU.64 R10, [R1+0x4f88] ;  /* 0x004f8800010a7983 */ /* 0x001ea80000300a00 */
[----:B------:R-:W2:Y:S01]  /*5a9b0*/  LDL.LU.64 R8, [R1+0x4f80] ;  /* 0x004f800001087983 */ /* 0x000ea20000300a00 */
[----:B------:R-:W-:-:S03]  /*5a9c0*/  F2FP.F16.E4M3.UNPACK_B R6, R7 ;  /* 0x00000007ff06723e */ /* 0x000fc600020006ff */
[----:B---3--:R0:W-:Y:S01]  /*5a9d0*/  STL [R1+0x4bf8], R29 ;  /* 0x004bf81d01007387 */ /* 0x0081e20000100800 */
[----:B--2---:R-:W-:-:S07]  /*5a9e0*/  F2FP.F16.E4M3.UNPACK_B R7, R8 ;  /* 0x00000008ff07723e */ /* 0x004fce00020006ff */
[----:B------:R-:W-:Y:S01]  /*5a9f0*/  HMMA.16816.F32 R12, R16, R6, R12 ;  /* 0x00000006100c723c */ /* 0x000fe2000000180c */
[----:B------:R-:W-:Y:S02]  /*5aa00*/  F2FP.F16.E4M3.UNPACK_B R8, R29 ;  /* 0x0000001dff08723e */ /* 0x000fe400020006ff */
[----:B0-----:R-:W2:Y:S01]  /*5aa10*/  LDL.LU R29, [R1+0xb0c] ;  /* 0x000b0c00011d7983 */ /* 0x001ea20000300800 */
[----:B------:R-:W-:-:S15]  /*5aa20*/  IMAD R0, R0, 0x100, R10 ;  /* 0x0000010000007824 */ /* 0x000fde00078e020a */
[----:B------:R-:W-:Y:S04]  /*5aa30*/  STL.64 [R1+0x4e0], R12 ;  /* 0x0004e00c01007387 */ /* 0x000fe80000100a00 */
[----:B------:R0:W-:Y:S04]  /*5aa40*/  STL.64 [R1+0x4e8], R14 ;  /* 0x0004e80e01007387 */ /* 0x0001e80000100a00 */
[----:B0-----:R-:W3:Y:S04]  /*5aa50*/  LDL.LU.64 R14, [R1+0x4f78] ;  /* 0x004f7800010e7983 */ /* 0x001ee80000300a00 */
[----:B------:R-:W3:Y:S04]  /*5aa60*/  LDL.LU.64 R12, [R1+0x4f70] ;  /* 0x004f7000010c7983 */ /* 0x000ee80000300a00 */
[----:B------:R-:W2:Y:S02]  /*5aa70*/  LDL.LU R10, [R1+0x4f6c] ;  /* 0x004f6c00010a7983 */ /* 0x000ea40000300800 */
[----:B--2---:R-:W-:-:S02]  /*5aa80*/  IMAD R10, R10, 0x100, R11 ;  /* 0x000001000a0a7824 */ /* 0x004fc400078e020b */
[----:B------:R-:W2:Y:S01]  /*5aa90*/  LDL.LU R11, [R1+0x4f68] ;  /* 0x004f6800010b7983 */ /* 0x000ea20000300800 */
[----:B------:R-:W-:Y:S01]  /*5aaa0*/  F2FP.F16.E4M3.UNPACK_B R9, R9 ;  /* 0x00000009ff09723e */ /* 0x000fe200020006ff */
[----:B--2---:R-:W-:Y:S02]  /*5aab0*/  IMAD R11, R11, 0x100, R23 ;  /* 0x000001000b0b7824 */ /* 0x004fe400078e0217 */
[----:B------:R-:W2:Y:S04]  /*5aac0*/  LDL.LU R23, [R1+0x4f64] ;  /* 0x004f640001177983 */ /* 0x000ea80000300800 */
[----:B---3--:R-:W-:Y:S01]  /*5aad0*/  HMMA.16816.F32 R16, R16, R8, R12 ;  /* 0x000000081010723c */ /* 0x008fe2000000180c */
[----:B--2---:R-:W-:Y:S02]  /*5aae0*/  IMAD R28, R28, 0x100, R23 ;  /* 0x000001001c1c7824 */ /* 0x004fe400078e0217 */
[----:B------:R-:W2:Y:S04]  /*5aaf0*/  LDL.LU R23, [R1+0x4f60] ;  /* 0x004f600001177983 */ /* 0x000ea80000300800 */
[----:B------:R-:W3:Y:S04]  /*5ab00*/  LDL.LU.64 R14, [R1+0x4f58] ;  /* 0x004f5800010e7983 */ /* 0x000ee80000300a00 */
[----:B------:R-:W3:Y:S08]  /*5ab10*/  LDL.LU.64 R12, [R1+0x4f50] ;  /* 0x004f5000010c7983 */ /* 0x000ef00000300a00 */
[----:B------:R0:W-:Y:S04]  /*5ab20*/  STL.64 [R1+0x4b0], R16 ;  /* 0x0004b01001007387 */ /* 0x0001e80000100a00 */
[----:B------:R1:W-:Y:S01]  /*5ab30*/  STL.64 [R1+0x4b8], R18 ;  /* 0x0004b81201007387 */ /* 0x0003e20000100a00 */
[----:B0-----:R-:W-:-:S02]  /*5ab40*/  F2FP.F16.E4M3.UNPACK_B R16, R0 ;  /* 0x00000000ff10723e */ /* 0x001fc400020006ff */
[----:B------:R-:W-:Y:S02]  /*5ab50*/  F2FP.F16.E4M3.UNPACK_B R17, R10 ;  /* 0x0000000aff11723e */ /* 0x000fe400020006ff */
[----:B-1----:R-:W-:Y:S02]  /*5ab60*/  F2FP.F16.E4M3.UNPACK_B R18, R11 ;  /* 0x0000000bff12723e */ /* 0x002fe400020006ff */
[----:B------:R-:W-:Y:S01]  /*5ab70*/  F2FP.F16.E4M3.UNPACK_B R19, R28 ;  /* 0x0000001cff13723e */ /* 0x000fe200020006ff */
[----:B------:R-:W4:Y:S04]  /*5ab80*/  LDL.LU R0, [R1+0xaf4] ;  /* 0x000af40001007983 */ /* 0x000f280000300800 */
[----:B------:R-:W5:Y:S04]  /*5ab90*/  LDL.LU R10, [R1+0xafc] ;  /* 0x000afc00010a7983 */ /* 0x000f680000300800 */
[----:B------:R-:W2:Y:S04]  /*5aba0*/  LDL.LU R11, [R1+0xb04] ;  /* 0x000b0400010b7983 */ /* 0x000ea80000300800 */
[----:B------:R-:W2:Y:S01]  /*5abb0*/  LDL.LU R28, [R1+0xb10] ;  /* 0x000b1000011c7983 */ /* 0x000ea20000300800 */
        /* <DEDUP_REMOVED lines=13> */
[----:B-----5:R-:W-:Y:S02]  /*5ac90*/  IMAD R10, R10, 0x100, R21 ;  /* 0x000001000a0a7824 */ /* 0x020fe400078e0215 */
[----:B--2---:R-:W-:Y:S01]  /*5aca0*/  IMAD R11, R11, 0x100, R20 ;  /* 0x000001000b0b7824 */ /* 0x004fe200078e0214 */
[----:B---3--:R-:W-:-:S15]  /*5acb0*/  HMMA.16816.F32 R12, R16, R6, R12 ;  /* 0x00000006100c723c */ /* 0x008fde000000180c */
[----:B------:R-:W-:-:S04]  /*5acc0*/  NOP ;  /* 0x0000000000007918 */ /* 0x000fc80000000000 */
[----:B------:R-:W-:Y:S04]  /*5acd0*/  STL.64 [R1+0x4a0], R12 ;  /* 0x0004a00c01007387 */ /* 0x000fe80000100a00 */
[----:B------:R0:W-:Y:S04]  /*5ace0*/  STL.64 [R1+0x4a8], R14 ;  /* 0x0004a80e01007387 */ /* 0x0001e80000100a00 */
[----:B0-----:R-:W2:Y:S04]  /*5acf0*/  LDL.LU.64 R14, [R1+0x4f28] ;  /* 0x004f2800010e7983 */ /* 0x001ea80000300a00 */
[----:B------:R-:W2:Y:S04]  /*5ad00*/  LDL.LU.64 R12, [R1+0x4f20] ;  /* 0x004f2000010c7983 */ /* 0x000ea80000300a00 */
[----:B------:R-:W3:Y:S04]  /*5ad10*/  LDL.LU R22, [R1+0x4f18] ;  /* 0x004f180001167983 */ /* 0x000ee80000300800 */
[----:B------:R-:W4:Y:S04]  /*5ad20*/  LDL.LU R21, [R1+0x4f14] ;  /* 0x004f140001157983 */ /* 0x000f280000300800 */
[----:B------:R-:W5:Y:S01]  /*5ad30*/  LDL.LU R20, [R1+0x4f10] ;  /* 0x004f100001147983 */ /* 0x000f620000300800 */
[----:B------:R-:W-:-:S03]  /*5ad40*/  IMAD R28, R29, 0x100, R28 ;  /* 0x000001001d1c7824 */ /* 0x000fc600078e021c */
[----:B------:R-:W-:Y:S04]  /*5ad50*/  STL [R1+0x4ed4], R8 ;  /* 0x004ed40801007387 */ /* 0x000fe80000100800 */
[----:B------:R-:W-:Y:S01]  /*5ad60*/  STL [R1+0x4ed0], R9 ;  /* 0x004ed00901007387 */ /* 0x000fe20000100800 */
[----:B--2---:R-:W-:Y:S01]  /*5ad70*/  HMMA.16816.F32 R12, R16, R8, R12 ;  /* 0x00000008100c723c */ /* 0x004fe2000000180c */
[----:B------:R-:W-:Y:S02]  /*5ad80*/  F2FP.F16.E4M3.UNPACK_B R16, R0 ;  /* 0x00000000ff10723e */ /* 0x000fe400020006ff */
[----:B------:R-:W-:Y:S02]  /*5ad90*/  F2FP.F16.E4M3.UNPACK_B R17, R10 ;  /* 0x0000000aff11723e */ /* 0x000fe400020006ff */
[----:B------:R-:W-:-:S02]  /*5ada0*/  F2FP.F16.E4M3.UNPACK_B R18, R11 ;  /* 0x0000000bff12723e */ /* 0x000fc400020006ff */
[----:B------:R-:W-:-:S12]  /*5adb0*/  F2FP.F16.E4M3.UNPACK_B R19, R28 ;  /* 0x0000001cff13723e */ /* 0x000fd800020006ff */
[----:B------:R-:W-:Y:S04]  /*5adc0*/  STL.64 [R1+0x470], R12 ;  /* 0x0004700c01007387 */ /* 0x000fe80000100a00 */
[----:B------:R0:W-:Y:S02]  /*5add0*/  STL.64 [R1+0x478], R14 ;  /* 0x0004780e01007387 */ /* 0x0001e40000100a00 */
[----:B0-----:R-:W-:Y:S01]  /*5ade0*/  HMMA.16816.F32 R12, R16, R2, R24 ;  /* 0x00000002100c723c */ /* 0x001fe20000001818 */
[----:B-----5:R-:W-:Y:S02]  /*5adf0*/  IMAD.MOV.U32 R24, RZ, RZ, R20 ;  /* 0x000000ffff187224 */ /* 0x020fe400078e0014 */
[----:B---3--:R-:W-:Y:S02]  /*5ae00*/  IMAD.MOV.U32 R26, RZ, RZ, R22 ;  /* 0x000000ffff1a7224 */ /* 0x008fe400078e0016 */
[----:B------:R-:W-:-:S02]  /*5ae10*/  IMAD.MOV.U32 R27, RZ, RZ, R23 ;  /* 0x000000ffff1b7224 */ /* 0x000fc400078e0017 */
[----:B----4-:R-:W-:-:S12]  /*5ae20*/  IMAD.MOV.U32 R25, RZ, RZ, R21 ;  /* 0x000000ffff197224 */ /* 0x010fd800078e0015 */
[----:B------:R-:W-:Y:S04]  /*5ae30*/  STL [R1+0x490], R12 ;  /* 0x0004900c01007387 */ /* 0x000fe80000100800 */
[----:B------:R-:W-:Y:S04]  /*5ae40*/  STL.64 [R1+0x498], R14 ;  /* 0x0004980e01007387 */ /* 0x000fe80000100a00 */
[----:B------:R-:W-:Y:S04]  /*5ae50*/  STL [R1+0x4edc], R2 ;  /* 0x004edc0201007387 */ /* 0x000fe80000100800 */
[----:B------:R-:W-:Y:S04]  /*5ae60*/  STL [R1+0x4ed8], R3 ;  /* 0x004ed80301007387 */ /* 0x000fe80000100800 */
[----:B------:R-:W2:Y:S04]  /*5ae70*/  LDL.LU R20, [R1+0x4f0c] ;  /* 0x004f0c0001147983 */ /* 0x000ea80000300800 */
[----:B------:R-:W3:Y:S04]  /*5ae80*/  LDL.LU R21, [R1+0x4f08] ;  /* 0x004f080001157983 */ /* 0x000ee80000300800 */
[----:B------:R-:W4:Y:S04]  /*5ae90*/  LDL.LU R22, [R1+0x4f04] ;  /* 0x004f040001167983 */ /* 0x000f280000300800 */
[----:B------:R-:W5:Y:S04]  /*5aea0*/  LDL.LU R23, [R1+0x4f00] ;  /* 0x004f000001177983 */ /* 0x000f680000300800 */
[----:B------:R-:W-:Y:S04]  /*5aeb0*/  STL.64 [R1+0x4e58], R26 ;  /* 0x004e581a01007387 */ /* 0x000fe80000100a00 */
[----:B------:R0:W-:Y:S04]  /*5aec0*/  STL.64 [R1+0x4e50], R24 ;  /* 0x004e501801007387 */ /* 0x0001e80000100a00 */
[----:B0-----:R-:W2:Y:S04]  /*5aed0*/  LDL.LU R24, [R1+0xb0] ;  /* 0x0000b00001187983 */ /* 0x001ea80000300800 */
[----:B------:R-:W2:Y:S04]  /*5aee0*/  LDL.LU R25, [R1+0xb4] ;  /* 0x0000b40001197983 */ /* 0x000ea80000300800 */
[----:B------:R-:W2:Y:S04]  /*5aef0*/  LDL.LU R26, [R1+0xb8] ;  /* 0x0000b800011a7983 */ /* 0x000ea80000300800 */
[----:B------:R-:W2:Y:S04]  /*5af00*/  LDL.LU R27, [R1+0xbc] ;  /* 0x0000bc00011b7983 */ /* 0x000ea80000300800 */
[----:B--2---:R0:W-:Y:S04]  /*5af10*/  STL.64 [R1+0x4e68], R26 ;  /* 0x004e681a01007387 */ /* 0x0041e80000100a00 */
[----:B------:R4:W-:Y:S01]  /*5af20*/  STL.64 [R1+0x4e60], R24 ;  /* 0x004e601801007387 */ /* 0x0009e20000100a00 */
[----:B0-----:R-:W-:-:S02]  /*5af30*/  IMAD.MOV.U32 R27, RZ, RZ, R20 ;  /* 0x000000ffff1b7224 */ /* 0x001fc400078e0014 */
[----:B---3--:R-:W-:Y:S01]  /*5af40*/  IMAD.MOV.U32 R26, RZ, RZ, R21 ;  /* 0x000000ffff1a7224 */ /* 0x008fe200078e0015 */
[----:B------:R-:W2:Y:S01]  /*5af50*/  LDL.LU R20, [R1+0xb38] ;  /* 0x000b380001147983 */ /* 0x000ea20000300800 */
[----:B----4-:R-:W-:-:S03]  /*5af60*/  IMAD.MOV.U32 R25, RZ, RZ, R22 ;  /* 0x000000ffff197224 */ /* 0x010fc600078e0016 */
[----:B------:R-:W2:Y:S01]  /*5af70*/  LDL.LU R21, [R1+0xb40] ;  /* 0x000b400001157983 */ /* 0x000ea20000300800 */
[----:B-----5:R-:W-:-:S03]  /*5af80*/  IMAD.MOV.U32 R24, RZ, RZ, R23 ;  /* 0x000000ffff187224 */ /* 0x020fc600078e0017 */
        /* <DEDUP_REMOVED lines=9> */
[----:B------:R-:W4:Y:S04]  /*5b020*/  LDL.LU R0, [R1+0xb14] ;  /* 0x000b140001007983 */ /* 0x000f280000300800 */
[----:B------:R-:W5:Y:S04]  /*5b030*/  LDL.LU R3, [R1+0xb20] ;  /* 0x000b200001037983 */ /* 0x000f680000300800 */
[----:B------:R-:W2:Y:S04]  /*5b040*/  LDL.LU R10, [R1+0xb1c] ;  /* 0x000b1c00010a7983 */ /* 0x000ea80000300800 */
[----:B------:R-:W2:Y:S04]  /*5b050*/  LDL.LU R8, [R1+0xb28] ;  /* 0x000b280001087983 */ /* 0x000ea80000300800 */
[----:B------:R-:W2:Y:S04]  /*5b060*/  LDL.LU R11, [R1+0xb24] ;  /* 0x000b2400010b7983 */ /* 0x000ea80000300800 */
[----:B------:R-:W3:Y:S04]  /*5b070*/  LDL.LU R9, [R1+0xb30] ;  /* 0x000b300001097983 */ /* 0x000ee80000300800 */
[----:B--2---:R-:W-:Y:S04]  /*5b080*/  STL.64 [R1+0x4ee8], R10 ;  /* 0x004ee80a01007387 */ /* 0x004fe80000100a00 */
[----:B---3--:R0:W-:Y:S04]  /*5b090*/  STL.64 [R1+0x4ee0], R8 ;  /* 0x004ee00801007387 */ /* 0x0081e80000100a00 */
        /* <DEDUP_REMOVED lines=8> */
[----:B------:R-:W2:Y:S04]  /*5b120*/  LDL.LU R10, [R1+0x3e8] ;  /* 0x0003e800010a7983 */ /* 0x000ea80000300800 */
[----:B------:R-:W2:Y:S04]  /*5b130*/  LDL.LU R11, [R1+0x3ec] ;  /* 0x0003ec00010b7983 */ /* 0x000ea80000300800 */
[----:B------:R-:W3:Y:S04]  /*5b140*/  LDL.LU R28, [R1+0xb2c] ;  /* 0x000b2c00011c7983 */ /* 0x000ee80000300800 */
[----:B------:R-:W-:Y:S04]  /*5b150*/  STL.64 [R1+0x4ea8], R22 ;  /* 0x004ea81601007387 */ /* 0x000fe80000100a00 */
[----:B------:R0:W-:Y:S04]  /*5b160*/  STL.64 [R1+0x4ea0], R20 ;  /* 0x004ea01401007387 */ /* 0x0001e80000100a00 */
[----:B0-----:R-:W2:Y:S04]  /*5b170*/  LDL.LU R20, [R1+0x190] ;  /* 0x0001900001147983 */ /* 0x001ea80000300800 */
        /* <DEDUP_REMOVED lines=8> */
[----:B------:R-:W2:Y:S01]  /*5b200*/  LDL.LU R23, [R1+0x2ac] ;  /* 0x0002ac0001177983 */ /* 0x000ea20000300800 */
[----:B------:R-:W-:Y:S01]  /*5b210*/  HMMA.16816.F32 R8, R16, R4, R8 ;  /* 0x000000041008723c */ /* 0x000fe20000001808 */
[----:B------:R-:W-:-:S02]  /*5b220*/  IMAD.MOV.U32 R29, RZ, RZ, R13 ;  /* 0x000000ffff1d7224 */ /* 0x000fc400078e000d */
[----:B--2---:R-:W-:Y:S04]  /*5b230*/  STL.64 [R1+0x4ec8], R22 ;  /* 0x004ec81601007387 */ /* 0x004fe80000100a00 */
[----:B------:R0:W-:Y:S04]  /*5b240*/  STL.64 [R1+0x4ec0], R20 ;  /* 0x004ec01401007387 */ /* 0x0001e80000100a00 */
[----:B0-----:R-:W2:Y:S04]  /*5b250*/  LDL.LU R20, [R1+0x2b0] ;  /* 0x0002b00001147983 */ /* 0x001ea80000300800 */
[----:B------:R-:W2:Y:S04]  /*5b260*/  LDL.LU R21, [R1+0x2b4] ;  /* 0x0002b40001157983 */ /* 0x000ea80000300800 */
[----:B------:R-:W2:Y:S04]  /*5b270*/  LDL.LU R22, [R1+0x2b8] ;  /* 0x0002b80001167983 */ /* 0x000ea80000300800 */
[----:B------:R-:W2:Y:S04]  /*5b280*/  LDL.LU R23, [R1+0x2bc] ;  /* 0x0002bc0001177983 */ /* 0x000ea80000300800 */
[----:B------:R-:W-:Y:S04]  /*5b290*/  STL.64 [R1+0x4e78], R26 ;  /* 0x004e781a01007387 */ /* 0x000fe80000100a00 */
[----:B------:R0:W-:Y:S04]  /*5b2a0*/  STL.64 [R1+0x4e70], R24 ;  /* 0x004e701801007387 */ /* 0x0001e80000100a00 */
        /* <DEDUP_REMOVED lines=8> */
[----:B------:R0:W-:Y:S04]  /*5b330*/  STL [R1+0x4c40], R29 ;  /* 0x004c401d01007387 */ /* 0x0001e80000100800 */
[----:B0-----:R-:W2:Y:S04]  /*5b340*/  LDL.LU R29, [R1+0xb5c] ;  /* 0x000b5c00011d7983 */ /* 0x001ea80000300800 */
        /* <DEDUP_REMOVED lines=8> */
[----:B0-----:R-:W5:Y:S04]  /*5b3d0*/  LDL.LU.64 R10, [R1+0x4ee8] ;  /* 0x004ee800010a7983 */ /* 0x001f680000300a00 */
[----:B------:R-:W2:Y:S01]  /*5b3e0*/  LDL.LU.64 R8, [R1+0x4ee0] ;  /* 0x004ee00001087983 */ /* 0x000ea20000300a00 */
[----:B----4-:R-:W-:-:S03]  /*5b3f0*/  IMAD R0, R0, 0x100, R2 ;  /* 0x0000010000007824 */ /* 0x010fc600078e0202 */
[----:B------:R-:W4:Y:S01]  /*5b400*/  LDL.LU R2, [R1+0x4edc] ;  /* 0x004edc0001027983 */ /* 0x000f220000300800 */
[----:B-----5:R-:W-:Y:S02]  /*5b410*/  IMAD R10, R10, 0x100, R3 ;  /* 0x000001000a0a7824 */ /* 0x020fe400078e0203 */
[----:B--2---:R-:W-:Y:S01]  /*5b420*/  IMAD R11, R11, 0x100, R8 ;  /* 0x000001000b0b7824 */ /* 0x004fe200078e0208 */
[----:B------:R-:W4:Y:S04]  /*5b430*/  LDL.LU R3, [R1+0x4ed8] ;  /* 0x004ed80001037983 */ /* 0x000f280000300800 */
[----:B------:R-:W2:Y:S01]  /*5b440*/  LDL.LU R8, [R1+0x4ed4] ;  /* 0x004ed40001087983 */ /* 0x000ea20000300800 */
[----:B---3--:R-:W-:-:S03]  /*5b450*/  IMAD R28, R28, 0x100, R9 ;  /* 0x000001001c1c7824 */ /* 0x008fc600078e0209 */
[----:B------:R-:W2:Y:S02]  /*5b460*/  LDL.LU R9, [R1+0x4ed0] ;  /* 0x004ed00001097983 */ /* 0x000ea40000300800 */
[----:B--2---:R-:W-:Y:S02]  /*5b470*/  HMMA.16816.F32 R16, R16, R8, R20 ;  /* 0x000000081010723c */ /* 0x004fe40000001814 */
[----:B------:R-:W4:Y:S04]  /*5b480*/  LDL.LU.64 R22, [R1+0x4ec8] ;  /* 0x004ec80001167983 */ /* 0x000f280000300a00 */
[----:B------:R-:W4:-:S13]  /*5b490*/  LDL.LU.64 R20, [R1+0x4ec0] ;  /* 0x004ec00001147983 */ /* 0x000f1a0000300a00 */
[----:B------:R0:W-:Y:S04]  /*5b4a0*/  STL.64 [R1+0x430], R16 ;  /* 0x0004301001007387 */ /* 0x0001e80000100a00 */
[----:B------:R1:W-:Y:S01]  /*5b4b0*/  STL.64 [R1+0x438], R18 ;  /* 0x0004381201007387 */ /* 0x0003e20000100a00 */
[----:B0-----:R-:W-:Y:S02]  /*5b4c0*/  F2FP.F16.E4M3.UNPACK_B R16, R0 ;  /* 0x00000000ff10723e */ /* 0x001fe400020006ff */
[----:B------:R-:W-:Y:S02]  /*5b4d0*/  F2FP.F16.E4M3.UNPACK_B R17, R10 ;  /* 0x0000000aff11723e */ /* 0x000fe400020006ff */
[----:B-1----:R-:W-:Y:S02]  /*5b4e0*/  F2FP.F16.E4M3.UNPACK_B R18, R11 ;  /* 0x0000000bff12723e */ /* 0x002fe400020006ff */
[----:B------:R-:W-:Y:S01]  /*5b4f0*/  F2FP.F16.E4M3.UNPACK_B R19, R28 ;  /* 0x0000001cff13723e */ /* 0x000fe200020006ff */
[----:B------:R-:W2:Y:S04]  /*5b500*/  LDL.LU R0, [R1+0xb34] ;  /* 0x000b340001007983 */ /* 0x000ea80000300800 */
[----:B------:R-:W3:Y:S04]  /*5b510*/  LDL.LU R10, [R1+0xb3c] ;  /* 0x000b3c00010a7983 */ /* 0x000ee80000300800 */
[----:B------:R-:W5:Y:S04]  /*5b520*/  LDL.LU R11, [R1+0xb44] ;  /* 0x000b4400010b7983 */ /* 0x000f680000300800 */
[----:B------:R-:W2:Y:S01]  /*5b530*/  LDL.LU R28, [R1+0xb4c] ;  /* 0x000b4c00011c7983 */ /* 0x000ea20000300800 */
[----:B----4-:R-:W-:-:S15]  /*5b540*/  HMMA.16816.F32 R20, R16, R2, R20 ;  /* 0x000000021014723c */ /* 0x010fde0000001814 */
[----:B------:R-:W-:-:S04]  /*5b550*/  NOP ;  /* 0x0000000000007918 */ /* 0x000fc80000000000 */
[----:B------:R-:W-:Y:S04]  /*5b560*/  STL.64 [R1+0x420], R20 ;  /* 0x0004201401007387 */ /* 0x000fe80000100a00 */
[----:B------:R0:W-:Y:S04]  /*5b570*/  STL.64 [R1+0x428], R22 ;  /* 0x0004281601007387 */ /* 0x0001e80000100a00 */
[----:B0-----:R-:W4:Y:S04]  /*5b580*/  LDL.LU.64 R22, [R1+0x4eb8] ;  /* 0x004eb80001167983 */ /* 0x001f280000300a00 */
[----:B------:R-:W4:Y:S02]  /*5b590*/  LDL.LU.64 R20, [R1+0x4eb0] ;  /* 0x004eb00001147983 */ /* 0x000f240000300a00 */
        /* <DEDUP_REMOVED lines=10> */
[----:B0-----:R-:W5:Y:S04]  /*5b640*/  LDL.LU.64 R22, [R1+0x4e98] ;  /* 0x004e980001167983 */ /* 0x001f680000300a00 */
[----:B------:R-:W2:Y:S02]  /*5b650*/  LDL.LU.64 R20, [R1+0x4e90] ;  /* 0x004e900001147983 */ /* 0x000ea40000300a00 */
[----:B--2---:R-:W-:-:S02]  /*5b660*/  IMAD R0, R0, 0x100, R20 ;  /* 0x0000010000007824 */ /* 0x004fc400078e0214 */
[----:B---3--:R-:W-:Y:S01]  /*5b670*/  IMAD R10, R10, 0x100, R21 ;  /* 0x000001000a0a7824 */ /* 0x008fe200078e0215 */
[----:B------:R-:W2:Y:S04]  /*5b680*/  LDL.LU R20, [R1+0x4e8c] ;  /* 0x004e8c0001147983 */ /* 0x000ea80000300800 */
[----:B------:R-:W2:Y:S01]  /*5b690*/  LDL.LU R21, [R1+0x4e88] ;  /* 0x004e880001157983 */ /* 0x000ea20000300800 */
[----:B-----5:R-:W-:Y:S02]  /*5b6a0*/  IMAD R11, R11, 0x100, R22 ;  /* 0x000001000b0b7824 */ /* 0x020fe400078e0216 */
[----:B------:R-:W-:Y:S01]  /*5b6b0*/  IMAD R28, R28, 0x100, R23 ;  /* 0x000001001c1c7824 */ /* 0x000fe200078e0217 */
[----:B------:R-:W2:Y:S04]  /*5b6c0*/  LDL.LU R22, [R1+0x4e84] ;  /* 0x004e840001167983 */ /* 0x000ea80000300800 */
[----:B------:R-:W2:Y:S02]  /*5b6d0*/  LDL.LU R23, [R1+0x4e80] ;  /* 0x004e800001177983 */ /* 0x000ea40000300800 */
[----:B--2---:R-:W-:Y:S02]  /*5b6e0*/  HMMA.16816.F32 R16, R16, R8, R20 ;  /* 0x000000081010723c */ /* 0x004fe40000001814 */
[----:B------:R-:W2:Y:S04]  /*5b6f0*/  LDL.LU R21, [R1+0xb58] ;  /* 0x000b580001157983 */ /* 0x000ea80000300800 */
[----:B------:R-:W2:-:S13]  /*5b700*/  LDL.LU R22, [R1+0xb54] ;  /* 0x000b540001167983 */ /* 0x000e9a0000300800 */
[----:B------:R0:W-:Y:S04]  /*5b710*/  STL.64 [R1+0x3f0], R16 ;  /* 0x0003f01001007387 */ /* 0x0001e80000100a00 */
[----:B------:R1:W-:Y:S04]  /*5b720*/  STL.64 [R1+0x3f8], R18 ;  /* 0x0003f81201007387 */ /* 0x0003e80000100a00 */
[----:B------:R-:W3:Y:S01]  /*5b730*/  LDL.LU R23, [R1+0xb60] ;  /* 0x000b600001177983 */ /* 0x000ee20000300800 */
[----:B0-----:R-:W-:Y:S02]  /*5b740*/  F2FP.F16.E4M3.UNPACK_B R16, R0 ;  /* 0x00000000ff10723e */ /* 0x001fe400020006ff */
[----:B------:R-:W-:-:S02]  /*5b750*/  F2FP.F16.E4M3.UNPACK_B R17, R10 ;  /* 0x0000000aff11723e */ /* 0x000fc400020006ff */
[----:B-1----:R-:W-:Y:S02]  /*5b760*/  F2FP.F16.E4M3.UNPACK_B R18, R11 ;  /* 0x0000000bff12723e */ /* 0x002fe400020006ff */
[----:B------:R-:W-:-:S07]  /*5b770*/  F2FP.F16.E4M3.UNPACK_B R19, R28 ;  /* 0x0000001cff13723e */ /* 0x000fce00020006ff */
[----:B------:R-:W-:-:S15]  /*5b780*/  HMMA.16816.F32 R24, R16, R2, R24 ;  /* 0x000000021018723c */ /* 0x000fde0000001818 */
        /* <DEDUP_REMOVED lines=16> */
[----:B------:R-:W4:Y:S01]  /*5b890*/  LDL.LU.64 R24, [R1+0x4e50] ;  /* 0x004e500001187983 */ /* 0x000f220000300a00 */
[----:B------:R-:W-:-:S02]  /*5b8a0*/  IMAD R11, R13, 0x100, R12 ;  /* 0x000001000d0b7824 */ /* 0x000fc400078e020c */
[----:B------:R-:W-:Y:S01]  /*5b8b0*/  IMAD R20, R14, 0x100, R15 ;  /* 0x000001000e147824 */ /* 0x000fe200078e020f */
[----:B------:R-:W-:Y:S04]  /*5b8c0*/  STL [R1+0x4e2c], R8 ;  /* 0x004e2c0801007387 */ /* 0x000fe80000100800 */
[----:B------:R-:W-:Y:S01]  /*5b8d0*/  STL [R1+0x4e28], R9 ;  /* 0x004e280901007387 */ /* 0x000fe20000100800 */
[----:B----4-:R-:W-:-:S15]  /*5b8e0*/  HMMA.16816.F32 R12, R16, R8, R24 ;  /* 0x00000008100c723c */ /* 0x010fde0000001818 */
[----:B------:R-:W-:-:S04]  /*5b8f0*/  NOP ;  /* 0x0000000000007918 */ /* 0x000fc80000000000 */
[----:B------:R-:W-:Y:S04]  /*5b900*/  STL.64 [R1+0x310], R12 ;  /* 0x0003100c01007387 */ /* 0x000fe80000100a00 */
[----:B------:R-:W-:Y:S04]  /*5b910*/  STL.64 [R1+0x318], R14 ;  /* 0x0003180e01007387 */ /* 0x000fe80000100a00 */
[----:B------:R-:W4:Y:S04]  /*5b920*/  LDL.LU R24, [R1+0x50] ;  /* 0x0000500001187983 */ /* 0x000f280000300800 */
[----:B------:R-:W4:Y:S04]  /*5b930*/  LDL.LU R25, [R1+0x54] ;  /* 0x0000540001197983 */ /* 0x000f280000300800 */
[----:B------:R-:W5:Y:S04]  /*5b940*/  LDL.LU R26, [R1+0x58] ;  /* 0x00005800011a7983 */ /* 0x000f680000300800 */
[----:B------:R-:W5:Y:S04]  /*5b950*/  LDL.LU R27, [R1+0x5c] ;  /* 0x00005c00011b7983 */ /* 0x000f680000300800 */
[----:B-----5:R-:W-:Y:S04]  /*5b960*/  STL.64 [R1+0x4e00], R26 ;  /* 0x004e001a01007387 */ /* 0x020fe80000100a00 */
[----:B----4-:R0:W-:Y:S04]  /*5b970*/  STL.64 [R1+0x4df8], R24 ;  /* 0x004df81801007387 */ /* 0x0101e80000100a00 */
[----:B0-----:R-:W4:Y:S04]  /*5b980*/  LDL.LU R24, [R1+0x60] ;  /* 0x0000600001187983 */ /* 0x001f280000300800 */
        /* <DEDUP_REMOVED lines=14> */
[----:B--2---:R0:W-:Y:S04]  /*5ba70*/  STL [R1+0x4e30], R8 ;  /* 0x004e300801007387 */ /* 0x0041e80000100800 */
[----:B0-----:R-:W2:Y:S01]  /*5ba80*/  LDL.LU R8, [R1+0xb80] ;  /* 0x000b800001087983 */ /* 0x001ea20000300800 */
[----:B------:R-:W-:-:S02]  /*5ba90*/  IMAD R0, R22, 0x100, R21 ;  /* 0x0000010016007824 */ /* 0x000fc400078e0215 */
[----:B---3--:R-:W-:Y:S01]  /*5baa0*/  IMAD R10, R29, 0x100, R23 ;  /* 0x000001001d0a7824 */ /* 0x008fe200078e0217 */
[----:B------:R-:W-:Y:S01]  /*5bab0*/  F2FP.F16.E4M3.UNPACK_B R18, R11 ;  /* 0x0000000bff12723e */ /* 0x000fe200020006ff */
[----:B--2---:R0:W-:Y:S04]  /*5bac0*/  STL [R1+0x4e34], R8 ;  /* 0x004e340801007387 */ /* 0x0041e80000100800 */
[----:B0-----:R-:W2:Y:S04]  /*5bad0*/  LDL.LU R8, [R1+0xb78] ;  /* 0x000b780001087983 */ /* 0x001ea80000300800 */
[----:B------:R-:W3:Y:S04]  /*5bae0*/  LDL.LU R9, [R1+0xb90] ;  /* 0x000b900001097983 */ /* 0x000ee80000300800 */
[----:B-----5:R-:W-:Y:S04]  /*5baf0*/  STL.64 [R1+0x4e20], R26 ;  /* 0x004e201a01007387 */ /* 0x020fe80000100a00 */
[----:B----4-:R0:W-:Y:S04]  /*5bb00*/  STL.64 [R1+0x4e18], R24 ;  /* 0x004e181801007387 */ /* 0x0101e80000100a00 */
[----:B0-----:R-:W4:Y:S04]  /*5bb10*/  LDL.LU R24, [R1] ;  /* 0x0000000001187983 */ /* 0x001f280000300800 */
[----:B------:R-:W4:Y:S04]  /*5bb20*/  LDL.LU R25, [R1+0x4] ;  /* 0x0000040001197983 */ /* 0x000f280000300800 */
[----:B------:R-:W5:Y:S04]  /*5bb30*/  LDL.LU R26, [R1+0x8] ;  /* 0x00000800011a7983 */ /* 0x000f680000300800 */
[----:B------:R-:W5:Y:S01]  /*5bb40*/  LDL.LU R27, [R1+0xc] ;  /* 0x00000c00011b7983 */ /* 0x000f620000300800 */
[----:B------:R-:W-:-:S02]  /*5bb50*/  F2FP.F16.E4M3.UNPACK_B R16, R0 ;  /* 0x00000000ff10723e */ /* 0x000fc400020006ff */
[----:B------:R-:W-:Y:S02]  /*5bb60*/  F2FP.F16.E4M3.UNPACK_B R17, R10 ;  /* 0x0000000aff11723e */ /* 0x000fe400020006ff */
[----:B------:R-:W-:-:S07]  /*5bb70*/  F2FP.F16.E4M3.UNPACK_B R19, R20 ;  /* 0x00000014ff13723e */ /* 0x000fce00020006ff */
[C---:B------:R-:W-:Y:S01]  /*5bb80*/  HMMA.16816.F32 R12, R16.reuse, R2, R12 ;  /* 0x00000002100c723c */ /* 0x040fe2000000180c */
[----:B-----5:R-:W-:Y:S04]  /*5bb90*/  STL.64 [R1+0x4e40], R26 ;  /* 0x004e401a01007387 */ /* 0x020fe80000100a00 */
[----:B----4-:R0:W-:Y:S04]  /*5bba0*/  STL.64 [R1+0x4e38], R24 ;  /* 0x004e381801007387 */ /* 0x0101e80000100a00 */
[----:B0-----:R-:W4:Y:S04]  /*5bbb0*/  LDL.LU R24, [R1+0x90] ;  /* 0x0000900001187983 */ /* 0x001f280000300800 */
[----:B------:R-:W4:Y:S04]  /*5bbc0*/  LDL.LU R25, [R1+0x94] ;  /* 0x0000940001197983 */ /* 0x000f280000300800 */
[----:B------:R-:W4:Y:S04]  /*5bbd0*/  LDL.LU R26, [R1+0x98] ;  /* 0x00009800011a7983 */ /* 0x000f280000300800 */
[----:B------:R-:W4:Y:S04]  /*5bbe0*/  LDL.LU R27, [R1+0x9c] ;  /* 0x00009c00011b7983 */ /* 0x000f280000300800 */
        /* <DEDUP_REMOVED lines=8> */
[----:B------:R-:W3:Y:S04]  /*5bc70*/  LDL.LU R20, [R1+0xb8c] ;  /* 0x000b8c0001147983 */ /* 0x000ee80000300800 */
[----:B------:R0:W-:Y:S04]  /*5bc80*/  STL.64 [R1+0x300], R12 ;  /* 0x0003000c01007387 */ /* 0x0001e80000100a00 */
[----:B------:R1:W-:Y:S04]  /*5bc90*/  STL.64 [R1+0x308], R14 ;  /* 0x0003080e01007387 */ /* 0x0003e80000100a00 */
[----:B0-----:R-:W2:Y:S04]  /*5bca0*/  LDL.LU.64 R12, [R1+0x4e48] ;  /* 0x004e4800010c7983 */ /* 0x001ea80000300a00 */
[----:B-1----:R-:W2:Y:S04]  /*5bcb0*/  LDL.LU R15, [R1+0xbb8] ;  /* 0x000bb800010f7983 */ /* 0x002ea80000300800 */
[----:B------:R-:W2:Y:S04]  /*5bcc0*/  LDL.LU R14, [R1+0xbb4] ;  /* 0x000bb400010e7983 */ /* 0x000ea80000300800 */
[----:B--2---:R-:W-:Y:S04]  /*5bcd0*/  STL.64 [R1+0x4de0], R14 ;  /* 0x004de00e01007387 */ /* 0x004fe80000100a00 */
[----:B------:R0:W-:Y:S04]  /*5bce0*/  STL.64 [R1+0x4dd8], R12 ;  /* 0x004dd80c01007387 */ /* 0x0001e80000100a00 */
[----:B0-----:R-:W2:Y:S04]  /*5bcf0*/  LDL.LU R12, [R1+0x80] ;  /* 0x00008000010c7983 */ /* 0x001ea80000300800 */
[----:B------:R-:W2:Y:S04]  /*5bd00*/  LDL.LU R13, [R1+0x84] ;  /* 0x00008400010d7983 */ /* 0x000ea80000300800 */
[----:B------:R-:W2:Y:S04]  /*5bd10*/  LDL.LU R14, [R1+0x88] ;  /* 0x00008800010e7983 */ /* 0x000ea80000300800 */
[----:B------:R-:W2:Y:S01]  /*5bd20*/  LDL.LU R15, [R1+0x8c] ;  /* 0x00008c00010f7983 */ /* 0x000ea20000300800 */
[----:B----4-:R-:W-:Y:S01]  /*5bd30*/  HMMA.16816.F32 R24, R16, R4, R24 ;  /* 0x000000041018723c */ /* 0x010fe20000001818 */
[----:B------:R-:W-:-:S15]  /*5bd40*/  IMAD R0, R0, 0x100, R8 ;  /* 0x0000010000007824 */ /* 0x000fde00078e0208 */
[----:B------:R-:W-:-:S03]  /*5bd50*/  NOP ;  /* 0x0000000000007918 */ /* 0x000fc60000000000 */
[----:B------:R-:W-:Y:S04]  /*5bd60*/  STL.64 [R1+0x2f0], R24 ;  /* 0x0002f01801007387 */ /* 0x000fe80000100a00 */
[----:B------:R0:W-:Y:S04]  /*5bd70*/  STL.64 [R1+0x2f8], R26 ;  /* 0x0002f81a01007387 */ /* 0x0001e80000100a00 */
[----:B0-----:R-:W4:Y:S04]  /*5bd80*/  LDL.LU.64 R26, [R1+0x4e40] ;  /* 0x004e4000011a7983 */ /* 0x001f280000300a00 */
[----:B------:R-:W4:Y:S01]  /*5bd90*/  LDL.LU.64 R24, [R1+0x4e38] ;  /* 0x004e380001187983 */ /* 0x000f220000300a00 */
[----:B--2---:R-:W-:-:S15]  /*5bda0*/  HMMA.16816.F32 R12, R16, R6, R12 ;  /* 0x00000006100c723c */ /* 0x004fde000000180c */
[----:B------:R-:W-:-:S04]  /*5bdb0*/  NOP ;  /* 0x0000000000007918 */ /* 0x000fc80000000000 */
[----:B------:R0:W-:Y:S04]  /*5bdc0*/  STL.64 [R1+0x2e0], R12 ;  /* 0x0002e00c01007387 */ /* 0x0001e80000100a00 */
[----:B------:R1:W-:Y:S04]  /*5bdd0*/  STL.64 [R1+0x2e8], R14 ;  /* 0x0002e80e01007387 */ /* 0x0003e80000100a00 */
[----:B0-----:R-:W2:Y:S04]  /*5bde0*/  LDL.LU R12, [R1+0x40] ;  /* 0x00004000010c7983 */ /* 0x001ea80000300800 */
[----:B------:R-:W2:Y:S04]  /*5bdf0*/  LDL.LU R13, [R1+0x44] ;  /* 0x00004400010d7983 */ /* 0x000ea80000300800 */
[----:B-1----:R-:W2:Y:S04]  /*5be00*/  LDL.LU R14, [R1+0x48] ;  /* 0x00004800010e7983 */ /* 0x002ea80000300800 */
[----:B------:R-:W2:Y:S04]  /*5be10*/  LDL.LU R15, [R1+0x4c] ;  /* 0x00004c00010f7983 */ /* 0x000ea80000300800 */
[----:B------:R-:W2:Y:S02]  /*5be20*/  LDL.LU R8, [R1+0x4e34] ;  /* 0x004e340001087983 */ /* 0x000ea40000300800 */
[----:B--2---:R-:W-:-:S02]  /*5be30*/  IMAD R10, R10, 0x100, R8 ;  /* 0x000001000a0a7824 */ /* 0x004fc400078e0208 */
[----:B------:R-:W2:Y:S01]  /*5be40*/  LDL.LU R8, [R1+0x4e30] ;  /* 0x004e300001087983 */ /* 0x000ea20000300800 */
[----:B---3--:R-:W-:Y:S02]  /*5be50*/  IMAD R20, R20, 0x100, R9 ;  /* 0x0000010014147824 */ /* 0x008fe400078e0209 */
[----:B--2---:R-:W-:Y:S02]  /*5be60*/  IMAD R11, R11, 0x100, R8 ;  /* 0x000001000b0b7824 */ /* 0x004fe400078e0208 */
[----:B------:R-:W4:Y:S04]  /*5be70*/  LDL.LU R8, [R1+0x4e2c] ;  /* 0x004e2c0001087983 */ /* 0x000f280000300800 */
[----:B------:R-:W4:Y:S02]  /*5be80*/  LDL.LU R9, [R1+0x4e28] ;  /* 0x004e280001097983 */ /* 0x000f240000300800 */
[----:B----4-:R-:W-:Y:S02]  /*5be90*/  HMMA.16816.F32 R16, R16, R8, R24 ;  /* 0x000000081010723c */ /* 0x010fe40000001818 */
[----:B------:R-:W2:Y:S04]  /*5bea0*/  LDL.LU.64 R26, [R1+0x4e20] ;  /* 0x004e2000011a7983 */ /* 0x000ea80000300a00 */
[----:B------:R-:W2:-:S13]  /*5beb0*/  LDL.LU.64 R24, [R1+0x4e18] ;  /* 0x004e180001187983 */ /* 0x000e9a0000300a00 */
[----:B------:R0:W-:Y:S04]  /*5bec0*/  STL.64 [R1+0x1d0], R16 ;  /* 0x0001d01001007387 */ /* 0x0001e80000100a00 */
[----:B------:R1:W-:Y:S01]  /*5bed0*/  STL.64 [R1+0x1d8], R18 ;  /* 0x0001d81201007387 */ /* 0x0003e20000100a00 */
[----:B0-----:R-:W-:Y:S02]  /*5bee0*/  F2FP.F16.E4M3.UNPACK_B R16, R0 ;  /* 0x00000000ff10723e */ /* 0x001fe400020006ff */
[----:B------:R-:W-:Y:S02]  /*5bef0*/  F2FP.F16.E4M3.UNPACK_B R17, R10 ;  /* 0x0000000aff11723e */ /* 0x000fe400020006ff */
[----:B-1----:R-:W-:Y:S02]  /*5bf00*/  F2FP.F16.E4M3.UNPACK_B R18, R11 ;  /* 0x0000000bff12723e */ /* 0x002fe400020006ff */
[----:B------:R-:W-:Y:S01]  /*5bf10*/  F2FP.F16.E4M3.UNPACK_B R19, R20 ;  /* 0x00000014ff13723e */ /* 0x000fe200020006ff */
[----:B------:R-:W5:Y:S04]  /*5bf20*/  LDL.LU R0, [R1+0xba0] ;  /* 0x000ba00001007983 */ /* 0x000f680000300800 */
[----:B------:R-:W3:Y:S04]  /*5bf30*/  LDL.LU R10, [R1+0xb94] ;  /* 0x000b9400010a7983 */ /* 0x000ee80000300800 */
[----:B------:R-:W3:Y:S01]  /*5bf40*/  LDL.LU R11, [R1+0xb98] ;  /* 0x000b9800010b7983 */ /* 0x000ee20000300800 */
        /* <DEDUP_REMOVED lines=18> */
[----:B---3--:R-:W-:-:S03]  /*5c070*/  IMAD R20, R10, 0x100, R11 ;  /* 0x000001000a147824 */ /* 0x008fc600078e020b */
[----:B------:R-:W3:Y:S01]  /*5c080*/  LDL.LU R10, [R1+0xbbc] ;  /* 0x000bbc00010a7983 */ /* 0x000ee20000300800 */
[----:B-----5:R-:W-:Y:S02]  /*5c090*/  IMAD R21, R21, 0x100, R0 ;  /* 0x0000010015157824 */ /* 0x020fe400078e0200 */
[----:B------:R-:W-:Y:S02]  /*5c0a0*/  IMAD R22, R22, 0x100, R28 ;  /* 0x0000010016167824 */ /* 0x000fe400078e021c */
[----:B------:R-:W-:Y:S01]  /*5c0b0*/  IMAD R23, R29, 0x100, R23 ;  /* 0x000001001d177824 */ /* 0x000fe200078e0217 */
[----:B------:R-:W-:Y:S02]  /*5c0c0*/  F2FP.F16.E4M3.UNPACK_B R20, R20 ;  /* 0x00000014ff14723e */ /* 0x000fe400020006ff */
[----:B------:R-:W-:Y:S02]  /*5c0d0*/  F2FP.F16.E4M3.UNPACK_B R21, R21 ;  /* 0x00000015ff15723e */ /* 0x000fe400020006ff */
[----:B------:R-:W-:-:S02]  /*5c0e0*/  F2FP.F16.E4M3.UNPACK_B R22, R22 ;  /* 0x00000016ff16723e */ /* 0x000fc400020006ff */
[----:B------:R-:W-:-:S07]  /*5c0f0*/  F2FP.F16.E4M3.UNPACK_B R23, R23 ;  /* 0x00000017ff17723e */ /* 0x000fce00020006ff */
[----:B------:R-:W-:Y:S08]  /*5c100*/  HMMA.16816.F32 R12, R20, R2, R12 ;  /* 0x00000002140c723c */ /* 0x000ff0000000180c */
[----:B--2---:R-:W-:Y:S01]  /*5c110*/  HMMA.16816.F32 R24, R16, R8, R24 ;  /* 0x000000081018723c */ /* 0x004fe20000001818 */
[----:B------:R-:W2:-:S15]  /*5c120*/  LDL.LU R16, [R1+0x30] ;  /* 0x0000300001107983 */ /* 0x000e9e0000300800 */
[----:B------:R-:W-:-:S03]  /*5c130*/  NOP ;  /* 0x0000000000007918 */ /* 0x000fc60000000000 */
[----:B------:R0:W-:Y:S04]  /*5c140*/  STL.64 [R1+0x120], R24 ;  /* 0x0001201801007387 */ /* 0x0001e80000100a00 */
[----:B------:R1:W-:Y:S04]  /*5c150*/  STL.64 [R1+0x128], R26 ;  /* 0x0001281a01007387 */ /* 0x0003e80000100a00 */
[----:B------:R-:W2:Y:S04]  /*5c160*/  LDL.LU R17, [R1+0x34] ;  /* 0x0000340001117983 */ /* 0x000ea80000300800 */
[----:B------:R-:W2:Y:S04]  /*5c170*/  LDL.LU R18, [R1+0x38] ;  /* 0x0000380001127983 */ /* 0x000ea80000300800 */
[----:B------:R-:W2:Y:S04]  /*5c180*/  LDL.LU R19, [R1+0x3c] ;  /* 0x00003c0001137983 */ /* 0x000ea80000300800 */
[----:B0-----:R-:W4:Y:S04]  /*5c190*/  LDL.LU R24, [R1+0x20] ;  /* 0x0000200001187983 */ /* 0x001f280000300800 */
[----:B------:R-:W4:Y:S04]  /*5c1a0*/  LDL.LU R25, [R1+0x24] ;  /* 0x0000240001197983 */ /* 0x000f280000300800 */
[----:B-1----:R-:W4:Y:S04]  /*5c1b0*/  LDL.LU R26, [R1+0x28] ;  /* 0x00002800011a7983 */ /* 0x002f280000300800 */
[----:B------:R-:W4:Y:S04]  /*5c1c0*/  LDL.LU R27, [R1+0x2c] ;  /* 0x00002c00011b7983 */ /* 0x000f280000300800 */
[----:B------:R-:W-:Y:S04]  /*5c1d0*/  STL.64 [R1+0x110], R12 ;  /* 0x0001100c01007387 */ /* 0x000fe80000100a00 */
[----:B------:R0:W-:Y:S04]  /*5c1e0*/  STL.64 [R1+0x118], R14 ;  /* 0x0001180e01007387 */ /* 0x0001e80000100a00 */
[----:B0-----:R-:W5:Y:S04]  /*5c1f0*/  LDL.LU.64 R14, [R1+0x4de0] ;  /* 0x004de000010e7983 */ /* 0x001f680000300a00 */
[----:B------:R-:W3:Y:S01]  /*5c200*/  LDL.LU.64 R12, [R1+0x4dd8] ;  /* 0x004dd800010c7983 */ /* 0x000ee20000300a00 */
[----:B--2---:R-:W-:-:S15]  /*5c210*/  HMMA.16816.F32 R16, R20, R4, R16 ;  /* 0x000000041410723c */ /* 0x004fde0000001810 */
[----:B------:R-:W-:-:S04]  /*5c220*/  NOP ;  /* 0x0000000000007918 */ /* 0x000fc80000000000 */
[----:B------:R-:W-:Y:S04]  /*5c230*/  STL.64 [R1+0xd0], R16 ;  /* 0x0000d01001007387 */ /* 0x000fe80000100a00 */
[----:B------:R4:W-:Y:S02]  /*5c240*/  STL.64 [R1+0xd8], R18 ;  /* 0x0000d81201007387 */ /* 0x0009e40000100a00 */
[----:B----4-:R-:W-:Y:S02]  /*5c250*/  HMMA.16816.F32 R16, R20, R6, R24 ;  /* 0x000000061410723c */ /* 0x010fe40000001818 */
[----:B------:R0:W-:Y:S01]  /*5c260*/  STL.64 [R1+0x4db8], R6 ;  /* 0x004db80601007387 */ /* 0x0001e20000100a00 */
[----:B-----5:R-:W-:-:S03]  /*5c270*/  IMAD R0, R14, 0x100, R15 ;  /* 0x000001000e007824 */ /* 0x020fc600078e020f */
[----:B0-----:R-:W2:-:S13]  /*5c280*/  LDL.LU R7, [R1+0xbc0] ;  /* 0x000bc00001077983 */ /* 0x001e9a0000300800 */
[----:B------:R0:W-:Y:S04]  /*5c290*/  STL.64 [R1+0xc0], R16 ;  /* 0x0000c01001007387 */ /* 0x0001e80000100a00 */
[----:B------:R1:W-:Y:S04]  /*5c2a0*/  STL.64 [R1+0xc8], R18 ;  /* 0x0000c81201007387 */ /* 0x0003e80000100a00 */
[----:B------:R-:W-:Y:S04]  /*5c2b0*/  STL.64 [R1+0x4db0], R4 ;  /* 0x004db00401007387 */ /* 0x000fe80000100a00 */
[----:B------:R-:W4:Y:S04]  /*5c2c0*/  LDL.LU R14, [R1+0xbc8] ;  /* 0x000bc800010e7983 */ /* 0x000f280000300800 */
[----:B------:R-:W4:Y:S04]  /*5c2d0*/  LDL.LU R11, [R1+0xbc4] ;  /* 0x000bc400010b7983 */ /* 0x000f280000300800 */
[----:B------:R-:W5:Y:S04]  /*5c2e0*/  LDL.LU R15, [R1+0xbd0] ;  /* 0x000bd000010f7983 */ /* 0x000f680000300800 */
[----:B0-----:R-:W5:Y:S04]  /*5c2f0*/  LDL.LU R16, [R1+0xbcc] ;  /* 0x000bcc0001107983 */ /* 0x001f680000300800 */
[----:B------:R-:W2:Y:S04]  /*5c300*/  LDL.LU R17, [R1+0xbe4] ;  /* 0x000be40001117983 */ /* 0x000ea80000300800 */
[----:B--2---:R0:W-:Y:S04]  /*5c310*/  STL [R1+0x4d88], R17 ;  /* 0x004d881101007387 */ /* 0x0041e80000100800 */
[----:B-1----:R-:W2:Y:S04]  /*5c320*/  LDL.LU R18, [R1+0xbf0] ;  /* 0x000bf00001127983 */ /* 0x002ea80000300800 */
[----:B------:R-:W2:Y:S04]  /*5c330*/  LDL.LU R19, [R1+0xbec] ;  /* 0x000bec0001137983 */ /* 0x000ea80000300800 */
[----:B------:R-:W2:Y:S04]  /*5c340*/  LDL.LU R24, [R1+0xbf8] ;  /* 0x000bf80001187983 */ /* 0x000ea80000300800 */
[----:B------:R-:W2:Y:S04]  /*5c350*/  LDL.LU R25, [R1+0xbf4] ;  /* 0x000bf40001197983 */ /* 0x000ea80000300800 */
[----:B------:R-:W2:Y:S04]  /*5c360*/  LDL.LU R26, [R1+0xc00] ;  /* 0x000c0000011a7983 */ /* 0x000ea80000300800 */
[----:B------:R-:W2:Y:S04]  /*5c370*/  LDL.LU R27, [R1+0xbfc] ;  /* 0x000bfc00011b7983 */ /* 0x000ea80000300800 */
[----:B--2---:R-:W-:Y:S04]  /*5c380*/  STL.64 [R1+0x4d70], R26 ;  /* 0x004d701a01007387 */ /* 0x004fe80000100a00 */
[----:B------:R1:W-:Y:S04]  /*5c390*/  STL.64 [R1+0x4d68], R24 ;  /* 0x004d681801007387 */ /* 0x0003e80000100a00 */
[----:B------:R-:W2:Y:S04]  /*5c3a0*/  LDL.LU R28, [R1+0xc08] ;  /* 0x000c0800011c7983 */ /* 0x000ea80000300800 */
[----:B------:R-:W2:Y:S04]  /*5c3b0*/  LDL.LU R29, [R1+0xc04] ;  /* 0x000c0400011d7983 */ /* 0x000ea80000300800 */
[----:B0-----:R-:W2:Y:S04]  /*5c3c0*/  LDL.LU R17, [R1+0xbd8] ;  /* 0x000bd80001117983 */ /* 0x001ea80000300800 */
[----:B-1----:R-:W2:Y:S04]  /*5c3d0*/  LDL.LU R24, [R1+0x150] ;  /* 0x0001500001187983 */ /* 0x002ea80000300800 */
[----:B------:R-:W2:Y:S04]  /*5c3e0*/  LDL.LU R25, [R1+0x154] ;  /* 0x0001540001197983 */ /* 0x000ea80000300800 */
[----:B------:R-:W2:Y:S01]  /*5c3f0*/  LDL.LU R26, [R1+0x158] ;  /* 0x00015800011a7983 */ /* 0x000ea20000300800 */
[----:B---3--:R-:W-:-:S03]  /*5c400*/  IMAD.MOV.U32 R27, RZ, RZ, R12 ;  /* 0x000000ffff1b7224 */ /* 0x008fc600078e000c */
[----:B------:R-:W3:Y:S04]  /*5c410*/  LDL.LU R12, [R1+0x4dd4] ;  /* 0x004dd400010c7983 */ /* 0x000ee80000300800 */
[----:B------:R-:W3:Y:S04]  /*5c420*/  LDL.LU R4, [R1+0xe0] ;  /* 0x0000e00001047983 */ /* 0x000ee80000300800 */
[----:B------:R-:W3:Y:S01]  /*5c430*/  LDL.LU R5, [R1+0xe4] ;  /* 0x0000e40001057983 */ /* 0x000ee20000300800 */
[----:B------:R-:W-:-:S03]  /*5c440*/  IMAD R10, R10, 0x100, R7 ;  /* 0x000001000a0a7824 */ /* 0x000fc600078e0207 */
[----:B------:R-:W3:Y:S04]  /*5c450*/  LDL.LU R6, [R1+0xe8] ;  /* 0x0000e80001067983 */ /* 0x000ee80000300800 */
[----:B------:R-:W3:Y:S04]  /*5c460*/  LDL.LU R7, [R1+0xec] ;  /* 0x0000ec0001077983 */ /* 0x000ee80000300800 */
[----:B--2---:R-:W-:Y:S04]  /*5c470*/  STL.64 [R1+0x4d80], R26 ;  /* 0x004d801a01007387 */ /* 0x004fe80000100a00 */
[----:B------:R0:W-:Y:S04]  /*5c480*/  STL.64 [R1+0x4d78], R24 ;  /* 0x004d781801007387 */ /* 0x0001e80000100a00 */
[----:B0-----:R-:W2:Y:S04]  /*5c490*/  LDL.LU R24, [R1+0x130] ;  /* 0x0001300001187983 */ /* 0x001ea80000300800 */
[----:B------:R-:W2:Y:S04]  /*5c4a0*/  LDL.LU R25, [R1+0x134] ;  /* 0x0001340001197983 */ /* 0x000ea80000300800 */
[----:B------:R-:W2:Y:S01]  /*5c4b0*/  LDL.LU R26, [R1+0x138] ;  /* 0x00013800011a7983 */ /* 0x000ea20000300800 */
[----:B------:R-:W-:-:S03]  /*5c4c0*/  IMAD.MOV.U32 R27, RZ, RZ, R13 ;  /* 0x000000ffff1b7224 */ /* 0x000fc600078e000d */
[----:B------:R-:W3:Y:S04]  /*5c4d0*/  LDL.LU R13, [R1+0x4dd0] ;  /* 0x004dd000010d7983 */ /* 0x000ee80000300800 */
[----:B--2---:R-:W-:Y:S04]  /*5c4e0*/  STL.64 [R1+0x4d98], R26 ;  /* 0x004d981a01007387 */ /* 0x004fe80000100a00 */
[----:B------:R0:W-:Y:S04]  /*5c4f0*/  STL.64 [R1+0x4d90], R24 ;  /* 0x004d901801007387 */ /* 0x0001e80000100a00 */
[----:B0-----:R-:W2:Y:S04]  /*5c500*/  LDL.LU R24, [R1+0x140] ;  /* 0x0001400001187983 */ /* 0x001ea80000300800 */
[----:B------:R-:W2:Y:S04]  /*5c510*/  LDL.LU R25, [R1+0x144] ;  /* 0x0001440001197983 */ /* 0x000ea80000300800 */
[----:B------:R-:W2:Y:S01]  /*5c520*/  LDL.LU R26, [R1+0x148] ;  /* 0x00014800011a7983 */ /* 0x000ea20000300800 */
[----:B---3--:R-:W-:-:S03]  /*5c530*/  IMAD.MOV.U32 R27, RZ, RZ, R12 ;  /* 0x000000ffff1b7224 */ /* 0x008fc600078e000c */
[----:B------:R-:W3:Y:S01]  /*5c540*/  LDL.LU R12, [R1+0x4dcc] ;  /* 0x004dcc00010c7983 */ /* 0x000ee20000300800 */
[----:B----4-:R-:W-:Y:S02]  /*5c550*/  IMAD R11, R11, 0x100, R14 ;  /* 0x000001000b0b7824 */ /* 0x010fe400078e020e */
[----:B-----5:R-:W-:Y:S01]  /*5c560*/  IMAD R16, R16, 0x100, R15 ;  /* 0x0000010010107824 */ /* 0x020fe200078e020f */
[----:B--2---:R-:W-:Y:S04]  /*5c570*/  STL.64 [R1+0x4da8], R26 ;  /* 0x004da81a01007387 */ /* 0x004fe80000100a00 */
[----:B------:R0:W-:Y:S02]  /*5c580*/  STL.64 [R1+0x4da0], R24 ;  /* 0x004da01801007387 */ /* 0x0001e40000100a00 */
[----:B0-----:R-:W-:-:S02]  /*5c590*/  IMAD.MOV.U32 R24, RZ, RZ, R13 ;  /* 0x000000ffff187224 */ /* 0x001fc400078e000d */
[----:B------:R-:W3:Y:S04]  /*5c5a0*/  LDL.LU R13, [R1+0x4dc8] ;  /* 0x004dc800010d7983 */ /* 0x000ee80000300800 */
[----:B------:R-:W2:Y:S04]  /*5c5b0*/  LDL.LU R25, [R1+0x104] ;  /* 0x0001040001197983 */ /* 0x000ea80000300800 */
[----:B------:R-:W2:Y:S04]  /*5c5c0*/  LDL.LU R26, [R1+0x108] ;  /* 0x00010800011a7983 */ /* 0x000ea80000300800 */
[----:B------:R-:W2:Y:S04]  /*5c5d0*/  LDL.LU R27, [R1+0x10c] ;  /* 0x00010c00011b7983 */ /* 0x000ea80000300800 */
[----:B------:R-:W3:Y:S04]  /*5c5e0*/  LDL.LU R14, [R1+0x4dc4] ;  /* 0x004dc400010e7983 */ /* 0x000ee80000300800 */
[----:B------:R-:W3:Y:S02]  /*5c5f0*/  LDL.LU R15, [R1+0x4dc0] ;  /* 0x004dc000010f7983 */ /* 0x000ee40000300800 */
[----:B---3--:R-:W-:Y:S01]  /*5c600*/  HMMA.16816.F32 R20, R20, R8, R12 ;  /* 0x000000081414723c */ /* 0x008fe2000000180c */
[----:B------:R-:W-:-:S02]  /*5c610*/  F2FP.F16.E4M3.UNPACK_B R12, R0 ;  /* 0x00000000ff0c723e */ /* 0x000fc400020006ff */
[----:B------:R-:W-:Y:S02]  /*5c620*/  F2FP.F16.E4M3.UNPACK_B R13, R10 ;  /* 0x0000000aff0d723e */ /* 0x000fe400020006ff */
[----:B------:R-:W-:Y:S02]  /*5c630*/  F2FP.F16.E4M3.UNPACK_B R14, R11 ;  /* 0x0000000bff0e723e */ /* 0x000fe400020006ff */
[----:B------:R-:W-:-:S07]  /*5c640*/  F2FP.F16.E4M3.UNPACK_B R15, R16 ;  /* 0x00000010ff0f723e */ /* 0x000fce00020006ff */
[C---:B------:R-:W-:Y:S05]  /*5c650*/  HMMA.16816.F32 R4, R12.reuse, R2, R4 ;  /* 0x000000020c04723c */ /* 0x040fea0000001804 */
[----:B------:R-:W-:Y:S04]  /*5c660*/  STL.64 [R1+0x4a00], R22 ;  /* 0x004a001601007387 */ /* 0x000fe80000100a00 */
[----:B------:R0:W-:Y:S04]  /*5c670*/  STL.64 [R1+0x49f8], R20 ;  /* 0x0049f81401007387 */ /* 0x0001e80000100a00 */
[----:B0-----:R-:W3:Y:S04]  /*5c680*/  LDL.LU R20, [R1+0x180] ;  /* 0x0001800001147983 */ /* 0x001ee80000300800 */
[----:B------:R-:W3:Y:S04]  /*5c690*/  LDL.LU R21, [R1+0x184] ;  /* 0x0001840001157983 */ /* 0x000ee80000300800 */
[----:B------:R-:W3:Y:S04]  /*5c6a0*/  LDL.LU R22, [R1+0x188] ;  /* 0x0001880001167983 */ /* 0x000ee80000300800 */
[----:B------:R-:W3:Y:S04]  /*5c6b0*/  LDL.LU R23, [R1+0x18c] ;  /* 0x00018c0001177983 */ /* 0x000ee80000300800 */
[----:B------:R-:W4:Y:S04]  /*5c6c0*/  LDL.LU R0, [R1+0xbd4] ;  /* 0x000bd40001007983 */ /* 0x000f280000300800 */
[----:B------:R-:W5:Y:S04]  /*5c6d0*/  LDL.LU R10, [R1+0xbdc] ;  /* 0x000bdc00010a7983 */ /* 0x000f680000300800 */
[----:B------:R-:W2:Y:S04]  /*5c6e0*/  LDL.LU R11, [R1+0xbe8] ;  /* 0x000be800010b7983 */ /* 0x000ea80000300800 */
[----:B------:R-:W5:Y:S04]  /*5c6f0*/  LDL.LU R16, [R1+0xbe0] ;  /* 0x000be00001107983 */ /* 0x000f680000300800 */
        /* <DEDUP_REMOVED lines=10> */
[----:B----4-:R-:W-:Y:S01]  /*5c7a0*/  IMAD R0, R0, 0x100, R17 ;  /* 0x0000010000007824 */ /* 0x010fe200078e0211 */
[----:B--2---:R-:W-:-:S15]  /*5c7b0*/  HMMA.16816.F32 R24, R12, R6, R24 ;  /* 0x000000060c18723c */ /* 0x004fde0000001818 */
[----:B------:R-:W-:-:S04]  /*5c7c0*/  NOP ;  /* 0x0000000000007918 */ /* 0x000fc80000000000 */
[----:B------:R-:W-:Y:S04]  /*5c7d0*/  STL.64 [R1+0x90], R24 ;  /* 0x0000901801007387 */ /* 0x000fe80000100a00 */
[----:B------:R0:W-:Y:S04]  /*5c7e0*/  STL.64 [R1+0x98], R26 ;  /* 0x0000981a01007387 */ /* 0x0001e80000100a00 */
[----:B0-----:R-:W2:Y:S04]  /*5c7f0*/  LDL.LU.64 R26, [R1+0x4d98] ;  /* 0x004d9800011a7983 */ /* 0x001ea80000300a00 */
[----:B------:R-:W2:Y:S04]  /*5c800*/  LDL.LU.64 R24, [R1+0x4d90] ;  /* 0x004d900001187983 */ /* 0x000ea80000300a00 */
[----:B------:R-:W4:Y:S01]  /*5c810*/  LDL.LU R17, [R1+0x4d88] ;  /* 0x004d880001117983 */ /* 0x000f220000300800 */
[----:B-----5:R-:W-:-:S02]  /*5c820*/  IMAD R10, R10, 0x100, R16 ;  /* 0x000001000a0a7824 */ /* 0x020fc400078e0210 */
[----:B------:R-:W-:Y:S01]  /*5c830*/  IMAD R16, R19, 0x100, R18 ;  /* 0x0000010013107824 */ /* 0x000fe200078e0212 */
[----:B--2---:R-:W-:Y:S01]  /*5c840*/  HMMA.16816.F32 R12, R12, R8, R24 ;  /* 0x000000080c0c723c */ /* 0x004fe20000001818 */
[----:B------:R-:W2:Y:S04]  /*5c850*/  LDL.LU.64 R26, [R1+0x4d80] ;  /* 0x004d8000011a7983 */ /* 0x000ea80000300a00 */
[----:B------:R-:W2:Y:S04]  /*5c860*/  LDL.LU.64 R24, [R1+0x4d78] ;  /* 0x004d780001187983 */ /* 0x000ea80000300a00 */
[----:B------:R-:W-:Y:S01]  /*5c870*/  STL [R1+0x4d60], R9 ;  /* 0x004d600901007387 */ /* 0x000fe20000100800 */
[----:B----4-:R-:W-:-:S09]  /*5c880*/  IMAD R11, R17, 0x100, R11 ;  /* 0x00000100110b7824 */ /* 0x010fd200078e020b */
[----:B------:R-:W-:Y:S04]  /*5c890*/  STL.64 [R1+0x10], R12 ;  /* 0x0000100c01007387 */ /* 0x000fe80000100a00 */
[----:B------:R0:W-:Y:S02]  /*5c8a0*/  STL.64 [R1+0x18], R14 ;  /* 0x0000180e01007387 */ /* 0x0001e40000100a00 */
[----:B0-----:R-:W-:Y:S02]  /*5c8b0*/  F2FP.F16.E4M3.UNPACK_B R15, R16 ;  /* 0x00000010ff0f723e */ /* 0x001fe400020006ff */
[----:B------:R-:W4:Y:S04]  /*5c8c0*/  LDL.LU R16, [R1+0x160] ;  /* 0x0001600001107983 */ /* 0x000f280000300800 */
[----:B------:R-:W4:Y:S04]  /*5c8d0*/  LDL.LU R17, [R1+0x164] ;  /* 0x0001640001117983 */ /* 0x000f280000300800 */
[----:B------:R-:W4:Y:S04]  /*5c8e0*/  LDL.LU R18, [R1+0x168] ;  /* 0x0001680001127983 */ /* 0x000f280000300800 */
[----:B------:R-:W4:Y:S01]  /*5c8f0*/  LDL.LU R19, [R1+0x16c] ;  /* 0x00016c0001137983 */ /* 0x000f220000300800 */
[----:B------:R-:W-:-:S02]  /*5c900*/  F2FP.F16.E4M3.UNPACK_B R12, R0 ;  /* 0x00000000ff0c723e */ /* 0x000fc400020006ff */
[----:B------:R-:W-:Y:S02]  /*5c910*/  F2FP.F16.E4M3.UNPACK_B R13, R10 ;  /* 0x0000000aff0d723e */ /* 0x000fe400020006ff */
[----:B------:R-:W-:-:S07]  /*5c920*/  F2FP.F16.E4M3.UNPACK_B R14, R11 ;  /* 0x0000000bff0e723e */ /* 0x000fce00020006ff */
[----:B--2---:R-:W-:-:S15]  /*5c930*/  HMMA.16816.F32 R24, R12, R2, R24 ;  /* 0x000000020c18723c */ /* 0x004fde0000001818 */
[----:B------:R-:W-:-:S04]  /*5c940*/  NOP ;  /* 0x0000000000007918 */ /* 0x000fc80000000000 */
[----:B------:R-:W-:Y:S01]  /*5c950*/  STL.64 [R1+0x80], R24 ;  /* 0x0000801801007387 */ /* 0x000fe20000100a00 */
[C---:B----4-:R-:W-:Y:S03]  /*5c960*/  HMMA.16816.F32 R16, R12.reuse, R4, R16 ;  /* 0x000000040c10723c */ /* 0x050fe60000001810 */
[----:B------:R0:W-:Y:S04]  /*5c970*/  STL.64 [R1+0x88], R26 ;  /* 0x0000881a01007387 */ /* 0x0001e80000100a00 */
[----:B0-----:R-:W2:Y:S04]  /*5c980*/  LDL.LU.64 R26, [R1+0x4d70] ;  /* 0x004d7000011a7983 */ /* 0x001ea80000300a00 */
[----:B------:R-:W4:Y:S08]  /*5c990*/  LDL.LU.64 R24, [R1+0x4d68] ;  /* 0x004d680001187983 */ /* 0x000f300000300a00 */
[----:B------:R-:W-:Y:S04]  /*5c9a0*/  STL.64 [R1+0x70], R16 ;  /* 0x0000701001007387 */ /* 0x000fe80000100a00 */
[----:B------:R3:W-:Y:S02]  /*5c9b0*/  STL.64 [R1+0x78], R18 ;  /* 0x0000781201007387 */ /* 0x0007e40000100a00 */
[----:B---3--:R-:W-:Y:S02]  /*5c9c0*/  HMMA.16816.F32 R16, R12, R6, R20 ;  /* 0x000000060c10723c */ /* 0x008fe40000001814 */
[----:B------:R-:W-:Y:S04]  /*5c9d0*/  STL.64 [R1+0x4d48], R6 ;  /* 0x004d480601007387 */ /* 0x000fe80000100a00 */
[----:B------:R-:W-:-:S13]  /*5c9e0*/  STL.64 [R1+0x4d40], R4 ;  /* 0x004d400401007387 */ /* 0x000fda0000100a00 */
[----:B------:R0:W-:Y:S04]  /*5c9f0*/  STL.64 [R1+0x60], R16 ;  /* 0x0000601001007387 */ /* 0x0001e80000100a00 */
[----:B------:R-:W-:Y:S04]  /*5ca00*/  STL.64 [R1+0x68], R18 ;  /* 0x0000681201007387 */ /* 0x000fe80000100a00 */
[----:B0-----:R-:W3:Y:S04]  /*5ca10*/  LDL.LU R16, [R1+0xc14] ;  /* 0x000c140001107983 */ /* 0x001ee80000300800 */
[----:B------:R-:W5:Y:S04]  /*5ca20*/  LDL.LU R11, [R1+0xc20] ;  /* 0x000c2000010b7983 */ /* 0x000f680000300800 */
[----:B-----5:R0:W-:Y:S04]  /*5ca30*/  STL [R1+0x4d18], R11 ;  /* 0x004d180b01007387 */ /* 0x0201e80000100800 */
[----:B0-----:R-:W5:Y:S04]  /*5ca40*/  LDL.LU R11, [R1+0xc18] ;  /* 0x000c1800010b7983 */ /* 0x001f680000300800 */
[----:B------:R-:W3:Y:S04]  /*5ca50*/  LDL.LU R17, [R1+0xc1c] ;  /* 0x000c1c0001117983 */ /* 0x000ee80000300800 */
[----:B------:R-:W2:Y:S04]  /*5ca60*/  LDL.LU R10, [R1+0xc28] ;  /* 0x000c2800010a7983 */ /* 0x000ea80000300800 */
[----:B------:R-:W2:Y:S04]  /*5ca70*/  LDL.LU R18, [R1+0xc24] ;  /* 0x000c240001127983 */ /* 0x000ea80000300800 */
[----:B------:R-:W2:Y:S04]  /*5ca80*/  LDL.LU R0, [R1+0xc30] ;  /* 0x000c300001007983 */ /* 0x000ea80000300800 */
[----:B------:R-:W2:Y:S04]  /*5ca90*/  LDL.LU R19, [R1+0xc2c] ;  /* 0x000c2c0001137983 */ /* 0x000ea80000300800 */
[----:B--2---:R-:W-:Y:S04]  /*5caa0*/  STL.64 [R1+0x4d28], R18 ;  /* 0x004d281201007387 */ /* 0x004fe80000100a00 */
[----:B---3--:R0:W-:Y:S04]  /*5cab0*/  STL.64 [R1+0x4d20], R16 ;  /* 0x004d201001007387 */ /* 0x0081e80000100a00 */
[----:B0-----:R-:W2:Y:S04]  /*5cac0*/  LDL.LU R16, [R1+0x210] ;  /* 0x0002100001107983 */ /* 0x001ea80000300800 */
[----:B------:R-:W2:Y:S04]  /*5cad0*/  LDL.LU R17, [R1+0x214] ;  /* 0x0002140001117983 */ /* 0x000ea80000300800 */
[----:B------:R-:W3:Y:S04]  /*5cae0*/  LDL.LU R18, [R1+0x218] ;  /* 0x0002180001127983 */ /* 0x000ee80000300800 */
[----:B------:R-:W3:Y:S04]  /*5caf0*/  LDL.LU R19, [R1+0x21c] ;  /* 0x00021c0001137983 */ /* 0x000ee80000300800 */
[----:B------:R-:W2:Y:S04]  /*5cb00*/  LDL.LU R4, [R1+0x1e0] ;  /* 0x0001e00001047983 */ /* 0x000ea80000300800 */
[----:B------:R-:W2:Y:S04]  /*5cb10*/  LDL.LU R5, [R1+0x1e4] ;  /* 0x0001e40001057983 */ /* 0x000ea80000300800 */
[----:B------:R-:W2:Y:S04]  /*5cb20*/  LDL.LU R6, [R1+0x1e8] ;  /* 0x0001e80001067983 */ /* 0x000ea80000300800 */
[----:B------:R-:W2:Y:S01]  /*5cb30*/  LDL.LU R7, [R1+0x1ec] ;  /* 0x0001ec0001077983 */ /* 0x000ea20000300800 */
[----:B----4-:R-:W-:-:S02]  /*5cb40*/  IMAD R24, R25, 0x100, R24 ;  /* 0x0000010019187824 */ /* 0x010fc400078e0218 */
[----:B------:R-:W-:Y:S01]  /*5cb50*/  IMAD R25, R27, 0x100, R26 ;  /* 0x000001001b197824 */ /* 0x000fe200078e021a */
[----:B------:R-:W4:Y:S04]  /*5cb60*/  LDL.LU R9, [R1+0xc10] ;  /* 0x000c100001097983 */ /* 0x000f280000300800 */
[----:B------:R-:W4:Y:S04]  /*5cb70*/  LDL.LU R27, [R1+0xc0c] ;  /* 0x000c0c00011b7983 */ /* 0x000f280000300800 */
        /* <DEDUP_REMOVED lines=10> */
[----:B------:R-:W3:Y:S04]  /*5cc20*/  LDL.LU R18, [R1+0x1f8] ;  /* 0x0001f80001127983 */ /* 0x000ee80000300800 */
[----:B------:R-:W3:Y:S04]  /*5cc30*/  LDL.LU R19, [R1+0x1fc] ;  /* 0x0001fc0001137983 */ /* 0x000ee80000300800 */
        /* <DEDUP_REMOVED lines=10> */
[----:B------:R-:W-:-:S02]  /*5cce0*/  IMAD R26, R29, 0x100, R28 ;  /* 0x000001001d1a7824 */ /* 0x000fc400078e021c */
[----:B----4-:R-:W-:Y:S01]  /*5ccf0*/  IMAD R27, R27, 0x100, R9 ;  /* 0x000001001b1b7824 */ /* 0x010fe200078e0209 */
[----:B--2---:R-:W-:Y:S04]  /*5cd00*/  STL.64 [R1+0x4d10], R22 ;  /* 0x004d101601007387 */ /* 0x004fe80000100a00 */
[----:B------:R0:W-:Y:S04]  /*5cd10*/  STL.64 [R1+0x4d08], R20 ;  /* 0x004d081401007387 */ /* 0x0001e80000100a00 */
[----:B0-----:R-:W2:Y:S04]  /*5cd20*/  LDL.LU R20, [R1+0x200] ;  /* 0x0002000001147983 */ /* 0x001ea80000300800 */
[----:B------:R-:W2:Y:S04]  /*5cd30*/  LDL.LU R21, [R1+0x204] ;  /* 0x0002040001157983 */ /* 0x000ea80000300800 */
[----:B------:R-:W2:Y:S04]  /*5cd40*/  LDL.LU R22, [R1+0x208] ;  /* 0x0002080001167983 */ /* 0x000ea80000300800 */
[----:B------:R-:W2:Y:S04]  /*5cd50*/  LDL.LU R23, [R1+0x20c] ;  /* 0x00020c0001177983 */ /* 0x000ea80000300800 */
[----:B------:R-:W4:Y:S04]  /*5cd60*/  LDL.LU R28, [R1+0xc48] ;  /* 0x000c4800011c7983 */ /* 0x000f280000300800 */
[----:B------:R-:W4:Y:S04]  /*5cd70*/  LDL.LU R29, [R1+0xc44] ;  /* 0x000c4400011d7983 */ /* 0x000f280000300800 */
[----:B------:R-:W2:Y:S01]  /*5cd80*/  LDL.LU R9, [R1+0x4d60] ;  /* 0x004d600001097983 */ /* 0x000ea20000300800 */
[----:B------:R-:W-:-:S02]  /*5cd90*/  F2FP.F16.E4M3.UNPACK_B R24, R24 ;  /* 0x00000018ff18723e */ /* 0x000fc400020006ff */
[----:B------:R-:W-:Y:S02]  /*5cda0*/  F2FP.F16.E4M3.UNPACK_B R25, R25 ;  /* 0x00000019ff19723e */ /* 0x000fe400020006ff */
[----:B------:R-:W-:Y:S02]  /*5cdb0*/  F2FP.F16.E4M3.UNPACK_B R26, R26 ;  /* 0x0000001aff1a723e */ /* 0x000fe400020006ff */
[----:B------:R-:W-:Y:S01]  /*5cdc0*/  F2FP.F16.E4M3.UNPACK_B R27, R27 ;  /* 0x0000001bff1b723e */ /* 0x000fe200020006ff */
[----:B--2---:R-:W-:Y:S01]  /*5cdd0*/  HMMA.16816.F32 R12, R12, R8, R4 ;  /* 0x000000080c0c723c */ /* 0x004fe20000001804 */
[----:B------:R-:W2:Y:S04]  /*5cde0*/  LDL.LU.64 R6, [R1+0x4d58] ;  /* 0x004d580001067983 */ /* 0x000ea80000300a00 */
[----:B------:R-:W2:-:S14]  /*5cdf0*/  LDL.LU.64 R4, [R1+0x4d50] ;  /* 0x004d500001047983 */ /* 0x000e9c0000300a00 */
[----:B------:R0:W-:Y:S04]  /*5ce00*/  STL.64 [R1], R12 ;  /* 0x0000000c01007387 */ /* 0x0001e80000100a00 */
[----:B------:R1:W-:Y:S04]  /*5ce10*/  STL.64 [R1+0x8], R14 ;  /* 0x0000080e01007387 */ /* 0x0003e80000100a00 */
[----:B0-----:R-:W3:Y:S04]  /*5ce20*/  LDL.LU R12, [R1+0x230] ;  /* 0x00023000010c7983 */ /* 0x001ee80000300800 */
[----:B------:R-:W3:Y:S04]  /*5ce30*/  LDL.LU R13, [R1+0x234] ;  /* 0x00023400010d7983 */ /* 0x000ee80000300800 */
[----:B-1----:R-:W3:Y:S04]  /*5ce40*/  LDL.LU R14, [R1+0x238] ;  /* 0x00023800010e7983 */ /* 0x002ee80000300800 */
[----:B------:R-:W3:Y:S01]  /*5ce50*/  LDL.LU R15, [R1+0x23c] ;  /* 0x00023c00010f7983 */ /* 0x000ee20000300800 */
[----:B--2---:R-:W-:-:S15]  /*5ce60*/  HMMA.16816.F32 R4, R24, R2, R4 ;  /* 0x000000021804723c */ /* 0x004fde0000001804 */
[----:B------:R-:W-:-:S04]  /*5ce70*/  NOP ;  /* 0x0000000000007918 */ /* 0x000fc80000000000 */
[----:B------:R-:W-:Y:S04]  /*5ce80*/  STL.64 [R1+0x50], R4 ;  /* 0x0000500401007387 */ /* 0x000fe80000100a00 */
[----:B------:R0:W-:Y:S04]  /*5ce90*/  STL.64 [R1+0x58], R6 ;  /* 0x0000580601007387 */ /* 0x0001e80000100a00 */
[----:B0-----:R-:W2:Y:S04]  /*5cea0*/  LDL.LU.64 R6, [R1+0x4d48] ;  /* 0x004d480001067983 */ /* 0x001ea80000300a00 */
[----:B------:R-:W3:Y:S02]  /*5ceb0*/  LDL.LU.64 R4, [R1+0x4d40] ;  /* 0x004d400001047983 */ /* 0x000ee40000300a00 */
[----:B---3--:R-:W-:-:S15]  /*5cec0*/  HMMA.16816.F32 R16, R24, R4, R16 ;  /* 0x000000041810723c */ /* 0x008fde0000001810 */
        /* <DEDUP_REMOVED lines=10> */
[----:B------:R-:W5:Y:S01]  /*5cf70*/  LDL.LU.64 R16, [R1+0x4d20] ;  /* 0x004d200001107983 */ /* 0x000f620000300a00 */
[----:B------:R-:W-:Y:S01]  /*5cf80*/  HMMA.16816.F32 R24, R24, R8, R20 ;  /* 0x000000081818723c */ /* 0x000fe20000001814 */
[----:B-----5:R-:W-:-:S02]  /*5cf90*/  IMAD R16, R16, 0x100, R11 ;  /* 0x0000010010107824 */ /* 0x020fc400078e020b */
[----:B------:R-:W3:Y:S04]  /*5cfa0*/  LDL.LU R11, [R1+0x4d18] ;  /* 0x004d1800010b7983 */ /* 0x000ee80000300800 */
[----:B------:R-:W5:Y:S04]  /*5cfb0*/  LDL.LU.64 R22, [R1+0x4d10] ;  /* 0x004d100001167983 */ /* 0x000f680000300a00 */
[----:B------:R-:W5:Y:S04]  /*5cfc0*/  LDL.LU.64 R20, [R1+0x4d08] ;  /* 0x004d080001147983 */ /* 0x000f680000300a00 */
[----:B------:R-:W-:Y:S04]  /*5cfd0*/  STL [R1+0x4cf0], R9 ;  /* 0x004cf00901007387 */ /* 0x000fe80000100800 */
[----:B------:R-:W-:Y:S04]  /*5cfe0*/  STL.64 [R1+0x4930], R26 ;  /* 0x0049301a01007387 */ /* 0x000fe80000100a00 */
[----:B------:R0:W-:Y:S04]  /*5cff0*/  STL.64 [R1+0x4928], R24 ;  /* 0x0049281801007387 */ /* 0x0001e80000100a00 */
[----:B0-----:R-:W4:Y:S04]  /*5d000*/  LDL.LU R24, [R1+0x250] ;  /* 0x0002500001187983 */ /* 0x001f280000300800 */
[----:B------:R-:W4:Y:S04]  /*5d010*/  LDL.LU R25, [R1+0x254] ;  /* 0x0002540001197983 */ /* 0x000f280000300800 */
[----:B------:R-:W4:Y:S04]  /*5d020*/  LDL.LU R26, [R1+0x258] ;  /* 0x00025800011a7983 */ /* 0x000f280000300800 */
[----:B------:R-:W4:Y:S01]  /*5d030*/  LDL.LU R27, [R1+0x25c] ;  /* 0x00025c00011b7983 */ /* 0x000f220000300800 */
[----:B--2---:R-:W-:-:S02]  /*5d040*/  IMAD R18, R18, 0x100, R10 ;  /* 0x0000010012127824 */ /* 0x004fc400078e020a */
[----:B------:R-:W-:Y:S01]  /*5d050*/  IMAD R19, R19, 0x100, R0 ;  /* 0x0000010013137824 */ /* 0x000fe200078e0200 */
[----:B------:R-:W-:Y:S02]  /*5d060*/  F2FP.F16.E4M3.UNPACK_B R16, R16 ;  /* 0x00000010ff10723e */ /* 0x000fe400020006ff */
[----:B------:R-:W-:Y:S02]  /*5d070*/  F2FP.F16.E4M3.UNPACK_B R18, R18 ;  /* 0x00000012ff12723e */ /* 0x000fe400020006ff */
[----:B------:R-:W-:Y:S01]  /*5d080*/  F2FP.F16.E4M3.UNPACK_B R19, R19 ;  /* 0x00000013ff13723e */ /* 0x000fe200020006ff */
[----:B---3--:R-:W-:-:S05]  /*5d090*/  IMAD R17, R17, 0x100, R11 ;  /* 0x0000010011117824 */ /* 0x008fca00078e020b */
[----:B------:R-:W-:-:S07]  /*5d0a0*/  F2FP.F16.E4M3.UNPACK_B R17, R17 ;  /* 0x00000011ff11723e */ /* 0x000fce00020006ff */
[C---:B-----5:R-:W-:Y:S08]  /*5d0b0*/  HMMA.16816.F32 R20, R16.reuse, R2, R20 ;  /* 0x000000021014723c */ /* 0x060ff00000001814 */
[C---:B------:R-:W-:Y:S11]  /*5d0c0*/  HMMA.16816.F32 R12, R16.reuse, R4, R12 ;  /* 0x00000004100c723c */ /* 0x040ff6000000180c */
[----:B------:R-:W-:Y:S04]  /*5d0d0*/  STL.64 [R1+0x20], R20 ;  /* 0x0000201401007387 */ /* 0x000fe80000100a00 */
[----:B------:R0:W-:Y:S04]  /*5d0e0*/  STL.64 [R1+0x28], R22 ;  /* 0x0000281601007387 */ /* 0x0001e80000100a00 */
[----:B0-----:R-:W2:Y:S04]  /*5d0f0*/  LDL.LU.64 R22, [R1+0x4d00] ;  /* 0x004d000001167983 */ /* 0x001ea80000300a00 */
[----:B------:R-:W3:Y:S04]  /*5d100*/  LDL.LU.64 R20, [R1+0x4cf8] ;  /* 0x004cf80001147983 */ /* 0x000ee80000300a00 */
[----:B------:R-:W-:Y:S04]  /*5d110*/  STL.64 [R1+0x4920], R14 ;  /* 0x0049200e01007387 */ /* 0x000fe80000100a00 */
[----:B------:R4:W-:Y:S02]  /*5d120*/  STL.64 [R1+0x4918], R12 ;  /* 0x0049180c01007387 */ /* 0x0009e40000100a00 */
[----:B----4-:R-:W-:Y:S02]  /*5d130*/  HMMA.16816.F32 R12, R16, R6, R24 ;  /* 0x00000006100c723c */ /* 0x010fe40000001818 */
[----:B------:R-:W-:Y:S04]  /*5d140*/  STL.64 [R1+0x4cd8], R6 ;  /* 0x004cd80601007387 */ /* 0x000fe80000100a00 */
[----:B------:R-:W-:-:S13]  /*5d150*/  STL.64 [R1+0x4cd0], R4 ;  /* 0x004cd00401007387 */ /* 0x000fda0000100a00 */
[----:B------:R0:W-:Y:S04]  /*5d160*/  STL.64 [R1+0x100], R12 ;  /* 0x0001000c01007387 */ /* 0x0001e80000100a00 */
[----:B------:R1:W-:Y:S04]  /*5d170*/  STL.64 [R1+0x108], R14 ;  /* 0x0001080e01007387 */ /* 0x0003e80000100a00 */
[----:B------:R-:W4:Y:S04]  /*5d180*/  LDL.LU R24, [R1+0x2d0] ;  /* 0x0002d00001187983 */ /* 0x000f280000300800 */
[----:B------:R-:W4:Y:S04]  /*5d190*/  LDL.LU R25, [R1+0x2d4] ;  /* 0x0002d40001197983 */ /* 0x000f280000300800 */
[----:B------:R-:W5:Y:S04]  /*5d1a0*/  LDL.LU R26, [R1+0x2d8] ;  /* 0x0002d800011a7983 */ /* 0x000f680000300800 */
[----:B------:R-:W5:Y:S04]  /*5d1b0*/  LDL.LU R27, [R1+0x2dc] ;  /* 0x0002dc00011b7983 */ /* 0x000f680000300800 */
[----:B0-----:R-:W2:Y:S04]  /*5d1c0*/  LDL.LU R12, [R1+0x290] ;  /* 0x00029000010c7983 */ /* 0x001ea80000300800 */
[----:B------:R-:W2:Y:S04]  /*5d1d0*/  LDL.LU R13, [R1+0x294] ;  /* 0x00029400010d7983 */ /* 0x000ea80000300800 */
[----:B-1----:R-:W2:Y:S04]  /*5d1e0*/  LDL.LU R14, [R1+0x298] ;  /* 0x00029800010e7983 */ /* 0x002ea80000300800 */
[----:B------:R-:W2:Y:S01]  /*5d1f0*/  LDL.LU R15, [R1+0x29c] ;  /* 0x00029c00010f7983 */ /* 0x000ea20000300800 */
[----:B------:R-:W-:-:S03]  /*5d200*/  IMAD R11, R29, 0x100, R28 ;  /* 0x000001001d0b7824 */ /* 0x000fc600078e021c */
[----:B------:R-:W3:Y:S04]  /*5d210*/  LDL.LU R9, [R1+0xc50] ;  /* 0x000c500001097983 */ /* 0x000ee80000300800 */
[----:B------:R-:W3:Y:S04]  /*5d220*/  LDL.LU R28, [R1+0xc4c] ;  /* 0x000c4c00011c7983 */ /* 0x000ee80000300800 */
[----:B--2---:R-:W-:Y:S04]  /*5d230*/  STL.64 [R1+0x4ce8], R14 ;  /* 0x004ce80e01007387 */ /* 0x004fe80000100a00 */
        /* <DEDUP_REMOVED lines=10> */
[----:B--2---:R0:W-:Y:S04]  /*5d2e0*/  STL [R1+0x4cb0], R29 ;  /* 0x004cb01d01007387 */ /* 0x0041e80000100800 */
[----:B0-----:R-:W2:Y:S04]  /*5d2f0*/  LDL.LU R29, [R1+0xc68] ;  /* 0x000c6800011d7983 */ /* 0x001ea80000300800 */
[----:B--2---:R0:W-:Y:S04]  /*5d300*/  STL [R1+0x4cb4], R29 ;  /* 0x004cb41d01007387 */ /* 0x0041e80000100800 */
[----:B0-----:R-:W2:Y:S04]  /*5d310*/  LDL.LU R29, [R1+0xc60] ;  /* 0x000c6000011d7983 */ /* 0x001ea80000300800 */
[----:B--2---:R0:W-:Y:S04]  /*5d320*/  STL [R1+0x4cb8], R29 ;  /* 0x004cb81d01007387 */ /* 0x0041e80000100800 */
[----:B0-----:R-:W2:Y:S04]  /*5d330*/  LDL.LU R29, [R1+0xc58] ;  /* 0x000c5800011d7983 */ /* 0x001ea80000300800 */
[----:B-----5:R-:W-:Y:S04]  /*5d340*/  STL.64 [R1+0x4ca8], R26 ;  /* 0x004ca81a01007387 */ /* 0x020fe80000100a00 */
[----:B----4-:R0:W-:Y:S04]  /*5d350*/  STL.64 [R1+0x4ca0], R24 ;  /* 0x004ca01801007387 */ /* 0x0101e80000100a00 */
[----:B0-----:R-:W4:Y:S04]  /*5d360*/  LDL.LU R24, [R1+0x280] ;  /* 0x0002800001187983 */ /* 0x001f280000300800 */
[----:B------:R-:W4:Y:S04]  /*5d370*/  LDL.LU R25, [R1+0x284] ;  /* 0x0002840001197983 */ /* 0x000f280000300800 */
[----:B------:R-:W5:Y:S04]  /*5d380*/  LDL.LU R26, [R1+0x288] ;  /* 0x00028800011a7983 */ /* 0x000f680000300800 */
[----:B------:R-:W5:Y:S01]  /*5d390*/  LDL.LU R27, [R1+0x28c] ;  /* 0x00028c00011b7983 */ /* 0x000f620000300800 */
[----:B---3--:R-:W-:-:S02]  /*5d3a0*/  IMAD R0, R21, 0x100, R20 ;  /* 0x0000010015007824 */ /* 0x008fc400078e0214 */
[----:B------:R-:W-:Y:S02]  /*5d3b0*/  IMAD R10, R23, 0x100, R22 ;  /* 0x00000100170a7824 */ /* 0x000fe400078e0216 */
[----:B------:R-:W-:Y:S01]  /*5d3c0*/  IMAD R28, R28, 0x100, R9 ;  /* 0x000001001c1c7824 */ /* 0x000fe200078e0209 */
[----:B-----5:R-:W-:Y:S04]  /*5d3d0*/  STL.64 [R1+0x4cc8], R26 ;  /* 0x004cc81a01007387 */ /* 0x020fe80000100a00 */
[----:B----4-:R0:W-:Y:S04]  /*5d3e0*/  STL.64 [R1+0x4cc0], R24 ;  /* 0x004cc01801007387 */ /* 0x0101e80000100a00 */
[----:B0-----:R-:W3:Y:S04]  /*5d3f0*/  LDL.LU R24, [R1+0x270] ;  /* 0x0002700001187983 */ /* 0x001ee80000300800 */
[----:B------:R-:W3:Y:S04]  /*5d400*/  LDL.LU R25, [R1+0x274] ;  /* 0x0002740001197983 */ /* 0x000ee80000300800 */
[----:B------:R-:W3:Y:S04]  /*5d410*/  LDL.LU R26, [R1+0x278] ;  /* 0x00027800011a7983 */ /* 0x000ee80000300800 */
[----:B------:R-:W3:Y:S04]  /*5d420*/  LDL.LU R27, [R1+0x27c] ;  /* 0x00027c00011b7983 */ /* 0x000ee80000300800 */
[----:B------:R-:W4:Y:S04]  /*5d430*/  LDL.LU R20, [R1+0x330] ;  /* 0x0003300001147983 */ /* 0x000f280000300800 */
[----:B------:R-:W4:Y:S04]  /*5d440*/  LDL.LU R21, [R1+0x334] ;  /* 0x0003340001157983 */ /* 0x000f280000300800 */
[----:B------:R-:W4:Y:S04]  /*5d450*/  LDL.LU R22, [R1+0x338] ;  /* 0x0003380001167983 */ /* 0x000f280000300800 */
[----:B------:R-:W4:Y:S04]  /*5d460*/  LDL.LU R23, [R1+0x33c] ;  /* 0x00033c0001177983 */ /* 0x000f280000300800 */
[----:B------:R-:W5:Y:S02]  /*5d470*/  LDL.LU R9, [R1+0x4cf0] ;  /* 0x004cf00001097983 */ /* 0x000f640000300800 */
[----:B-----5:R-:W-:Y:S02]  /*5d480*/  HMMA.16816.F32 R16, R16, R8, R12 ;  /* 0x000000081010723c */ /* 0x020fe4000000180c */
[----:B------:R-:W5:Y:S04]  /*5d490*/  LDL.LU.64 R14, [R1+0x4ce8] ;  /* 0x004ce800010e7983 */ /* 0x000f680000300a00 */
[----:B------:R-:W5:-:S13]  /*5d4a0*/  LDL.LU.64 R12, [R1+0x4ce0] ;  /* 0x004ce000010c7983 */ /* 0x000f5a0000300a00 */
[----:B------:R0:W-:Y:S04]  /*5d4b0*/  STL.64 [R1+0xf0], R16 ;  /* 0x0000f01001007387 */ /* 0x0001e80000100a00 */
[----:B------:R1:W-:Y:S01]  /*5d4c0*/  STL.64 [R1+0xf8], R18 ;  /* 0x0000f81201007387 */ /* 0x0003e20000100a00 */
[----:B0-----:R-:W-:Y:S02]  /*5d4d0*/  F2FP.F16.E4M3.UNPACK_B R16, R0 ;  /* 0x00000000ff10723e */ /* 0x001fe400020006ff */
[----:B------:R-:W-:Y:S02]  /*5d4e0*/  F2FP.F16.E4M3.UNPACK_B R17, R10 ;  /* 0x0000000aff11723e */ /* 0x000fe400020006ff */
[----:B-1----:R-:W-:Y:S02]  /*5d4f0*/  F2FP.F16.E4M3.UNPACK_B R18, R11 ;  /* 0x0000000bff12723e */ /* 0x002fe400020006ff */
[----:B------:R-:W-:Y:S01]  /*5d500*/  F2FP.F16.E4M3.UNPACK_B R19, R28 ;  /* 0x0000001cff13723e */ /* 0x000fe200020006ff */
[----:B------:R-:W2:Y:S04]  /*5d510*/  LDL.LU R0, [R1+0xc54] ;  /* 0x000c540001007983 */ /* 0x000ea80000300800 */
[----:B------:R-:W2:Y:S04]  /*5d520*/  LDL.LU R10, [R1+0xc5c] ;  /* 0x000c5c00010a7983 */ /* 0x000ea80000300800 */
[----:B------:R-:W2:Y:S04]  /*5d530*/  LDL.LU R11, [R1+0xc64] ;  /* 0x000c6400010b7983 */ /* 0x000ea80000300800 */
[----:B------:R-:W2:Y:S01]  /*5d540*/  LDL.LU R28, [R1+0xc70] ;  /* 0x000c7000011c7983 */ /* 0x000ea20000300800 */
[----:B------:R-:W-:-:S15]  /*5d550*/  HMMA.16816.F32 R4, R16, R2, R4 ;  /* 0x000000021004723c */ /* 0x000fde0000001804 */
[----:B------:R-:W-:-:S04]  /*5d560*/  NOP ;  /* 0x0000000000007918 */ /* 0x000fc80000000000 */
[----:B------:R-:W-:Y:S04]  /*5d570*/  STL.64 [R1+0x130], R4 ;  /* 0x0001300401007387 */ /* 0x000fe80000100a00 */
[----:B------:R0:W-:Y:S04]  /*5d580*/  STL.64 [R1+0x138], R6 ;  /* 0x0001380601007387 */ /* 0x0001e80000100a00 */
[----:B0-----:R-:W5:Y:S04]  /*5d590*/  LDL.LU.64 R6, [R1+0x4cd8] ;  /* 0x004cd80001067983 */ /* 0x001f680000300a00 */
[----:B------:R-:W3:Y:S02]  /*5d5a0*/  LDL.LU.64 R4, [R1+0x4cd0] ;  /* 0x004cd00001047983 */ /* 0x000ee40000300a00 */
[----:B---3--:R-:W-:-:S15]  /*5d5b0*/  HMMA.16816.F32 R24, R16, R4, R24 ;  /* 0x000000041018723c */ /* 0x008fde0000001818 */
[----:B------:R-:W-:-:S04]  /*5d5c0*/  NOP ;  /* 0x0000000000007918 */ /* 0x000fc80000000000 */
[----:B------:R-:W-:Y:S04]  /*5d5d0*/  STL.64 [R1+0x150], R24 ;  /* 0x0001501801007387 */ /* 0x000fe80000100a00 */
[----:B------:R5:W-:Y:S02]  /*5d5e0*/  STL.64 [R1+0x158], R26 ;  /* 0x0001581a01007387 */ /* 0x000be40000100a00 */
[----:B-----5:R-:W-:Y:S01]  /*5d5f0*/  HMMA.16816.F32 R24, R16, R6, R12 ;  /* 0x000000061018723c */ /* 0x020fe2000000180c */
[----:B--2---:R-:W-:-:S15]  /*5d600*/  IMAD R0, R0, 0x100, R29 ;  /* 0x0000010000007824 */ /* 0x004fde00078e021d */
[----:B------:R-:W-:-:S03]  /*5d610*/  NOP ;  /* 0x0000000000007918 */ /* 0x000fc60000000000 */
[----:B------:R-:W-:Y:S02]  /*5d620*/  IMAD.MOV.U32 R15, RZ, RZ, R24 ;  /* 0x000000ffff0f7224 */ /* 0x000fe400078e0018 */
[----:B------:R-:W-:Y:S02]  /*5d630*/  IMAD.MOV.U32 R14, RZ, RZ, R25 ;  /* 0x000000ffff0e7224 */ /* 0x000fe400078e0019 */
[----:B------:R-:W-:Y:S02]  /*5d640*/  IMAD.MOV.U32 R13, RZ, RZ, R26 ;  /* 0x000000ffff0d7224 */ /* 0x000fe400078e001a */
[----:B------:R-:W-:Y:S02]  /*5d650*/  IMAD.MOV.U32 R12, RZ, RZ, R27 ;  /* 0x000000ffff0c7224 */ /* 0x000fe400078e001b */
[----:B------:R-:W2:Y:S04]  /*5d660*/  LDL.LU.64 R26, [R1+0x4cc8] ;  /* 0x004cc800011a7983 */ /* 0x000ea80000300a00 */
[----:B------:R-:W2:Y:S04]  /*5d670*/  LDL.LU.64 R24, [R1+0x4cc0] ;  /* 0x004cc00001187983 */ /* 0x000ea80000300a00 */
[----:B------:R-:W-:Y:S04]  /*5d680*/  STL.64 [R1+0x4940], R14 ;  /* 0x0049400e01007387 */ /* 0x000fe80000100a00 */
[----:B------:R0:W-:Y:S04]  /*5d690*/  STL.64 [R1+0x4938], R12 ;  /* 0x0049380c01007387 */ /* 0x0001e80000100a00 */
[----:B0-----:R-:W3:Y:S04]  /*5d6a0*/  LDL.LU R12, [R1+0x2c0] ;  /* 0x0002c000010c7983 */ /* 0x001ee80000300800 */
[----:B------:R-:W3:Y:S04]  /*5d6b0*/  LDL.LU R13, [R1+0x2c4] ;  /* 0x0002c400010d7983 */ /* 0x000ee80000300800 */
[----:B------:R-:W3:Y:S04]  /*5d6c0*/  LDL.LU R14, [R1+0x2c8] ;  /* 0x0002c800010e7983 */ /* 0x000ee80000300800 */
[----:B------:R-:W3:Y:S04]  /*5d6d0*/  LDL.LU R15, [R1+0x2cc] ;  /* 0x0002cc00010f7983 */ /* 0x000ee80000300800 */
[----:B------:R-:W5:Y:S02]  /*5d6e0*/  LDL.LU R29, [R1+0x4cb8] ;  /* 0x004cb800011d7983 */ /* 0x000f640000300800 */
[----:B-----5:R-:W-:-:S02]  /*5d6f0*/  IMAD R10, R10, 0x100, R29 ;  /* 0x000001000a0a7824 */ /* 0x020fc400078e021d */
[----:B------:R-:W5:Y:S01]  /*5d700*/  LDL.LU R29, [R1+0x4cb4] ;  /* 0x004cb400011d7983 */ /* 0x000f620000300800 */
[----:B--2---:R-:W-:Y:S01]  /*5d710*/  HMMA.16816.F32 R16, R16, R8, R24 ;  /* 0x000000081010723c */ /* 0x004fe20000001818 */
[----:B-----5:R-:W-:Y:S02]  /*5d720*/  IMAD R11, R11, 0x100, R29 ;  /* 0x000001000b0b7824 */ /* 0x020fe400078e021d */
[----:B------:R-:W2:Y:S04]  /*5d730*/  LDL.LU R29, [R1+0x4cb0] ;  /* 0x004cb000011d7983 */ /* 0x000ea80000300800 */
[----:B------:R-:W5:Y:S04]  /*5d740*/  LDL.LU.64 R26, [R1+0x4ca8] ;  /* 0x004ca800011a7983 */ /* 0x000f680000300a00 */
[----:B------:R-:W5:Y:S04]  /*5d750*/  LDL.LU.64 R24, [R1+0x4ca0] ;  /* 0x004ca00001187983 */ /* 0x000f680000300a00 */
[----:B------:R-:W-:Y:S04]  /*5d760*/  STL [R1+0x4c94], R8 ;  /* 0x004c940801007387 */ /* 0x000fe80000100800 */
[----:B------:R-:W-:Y:S04]  /*5d770*/  STL [R1+0x4c90], R9 ;  /* 0x004c900901007387 */ /* 0x000fe80000100800 */
[----:B------:R0:W-:Y:S04]  /*5d780*/  STL.64 [R1+0x180], R16 ;  /* 0x0001801001007387 */ /* 0x0001e80000100a00 */
[----:B------:R1:W-:Y:S01]  /*5d790*/  STL.64 [R1+0x188], R18 ;  /* 0x0001881201007387 */ /* 0x0003e20000100a00 */
[----:B0-----:R-:W-:-:S02]  /*5d7a0*/  F2FP.F16.E4M3.UNPACK_B R16, R0 ;  /* 0x00000000ff10723e */ /* 0x001fc400020006ff */
[----:B------:R-:W-:Y:S02]  /*5d7b0*/  F2FP.F16.E4M3.UNPACK_B R17, R10 ;  /* 0x0000000aff11723e */ /* 0x000fe400020006ff */
[----:B-1----:R-:W-:Y:S01]  /*5d7c0*/  F2FP.F16.E4M3.UNPACK_B R18, R11 ;  /* 0x0000000bff12723e */ /* 0x002fe200020006ff */
[----:B------:R-:W-:Y:S04]  /*5d7d0*/  STL [R1+0x4c9c], R2 ;  /* 0x004c9c0201007387 */ /* 0x000fe80000100800 */
[----:B------:R-:W-:Y:S01]  /*5d7e0*/  STL [R1+0x4c98], R3 ;  /* 0x004c980301007387 */ /* 0x000fe20000100800 */
[----:B--2---:R-:W-:-:S05]  /*5d7f0*/  IMAD R28, R29, 0x100, R28 ;  /* 0x000001001d1c7824 */ /* 0x004fca00078e021c */
[----:B------:R-:W-:-:S07]  /*5d800*/  F2FP.F16.E4M3.UNPACK_B R19, R28 ;  /* 0x0000001cff13723e */ /* 0x000fce00020006ff */
[C---:B---3--:R-:W-:Y:S08]  /*5d810*/  HMMA.16816.F32 R8, R16.reuse, R2, R12 ;  /* 0x000000021008723c */ /* 0x048ff0000000180c */
[C---:B-----5:R-:W-:Y:S11]  /*5d820*/  HMMA.16816.F32 R12, R16.reuse, R4, R24 ;  /* 0x00000004100c723c */ /* 0x060ff60000001818 */
[----:B------:R-:W-:Y:S04]  /*5d830*/  STL.64 [R1+0x1f0], R8 ;  /* 0x0001f00801007387 */ /* 0x000fe80000100a00 */
[----:B------:R4:W-:Y:S02]  /*5d840*/  STL.64 [R1+0x1f8], R10 ;  /* 0x0001f80a01007387 */ /* 0x0009e40000100a00 */
[----:B----4-:R-:W-:Y:S02]  /*5d850*/  HMMA.16816.F32 R8, R16, R6, R20 ;  /* 0x000000061008723c */ /* 0x010fe40000001814 */
[----:B------:R-:W-:Y:S04]  /*5d860*/  STL.64 [R1+0x4c78], R6 ;  /* 0x004c780601007387 */ /* 0x000fe80000100a00 */
[----:B------:R0:W-:Y:S04]  /*5d870*/  STL.64 [R1+0x200], R12 ;  /* 0x0002000c01007387 */ /* 0x0001e80000100a00 */
[----:B------:R1:W-:Y:S04]  /*5d880*/  STL.64 [R1+0x208], R14 ;  /* 0x0002080e01007387 */ /* 0x0003e80000100a00 */
[----:B------:R-:W-:Y:S05]  /*5d890*/  STL.64 [R1+0x4c70], R4 ;  /* 0x004c700401007387 */ /* 0x000fea0000100a00 */
[----:B------:R-:W-:Y:S04]  /*5d8a0*/  STL.64 [R1+0x230], R8 ;  /* 0x0002300801007387 */ /* 0x000fe80000100a00 */
[----:B------:R-:W-:Y:S04]  /*5d8b0*/  STL.64 [R1+0x238], R10 ;  /* 0x0002380a01007387 */ /* 0x000fe80000100a00 */
        /* <DEDUP_REMOVED lines=60> */
[----:B------:R-:W-:Y:S02]  /*5dc80*/  IMAD R10, R10, 0x100, R3 ;  /* 0x000001000a0a7824 */ /* 0x000fe400078e0203 */
[----:B------:R-:W-:Y:S02]  /*5dc90*/  IMAD R11, R11, 0x100, R8 ;  /* 0x000001000b0b7824 */ /* 0x000fe400078e0208 */
        /* <DEDUP_REMOVED lines=17> */
[----:B------:R-:W2:Y:S04]  /*5ddb0*/  LDL.LU R8, [R1+0x4c94] ;  /* 0x004c940001087983 */ /* 0x000ea80000300800 */
[----:B------:R-:W2:Y:S02]  /*5ddc0*/  LDL.LU R9, [R1+0x4c90] ;  /* 0x004c900001097983 */ /* 0x000ea40000300800 */
[----:B--2---:R-:W-:Y:S02]  /*5ddd0*/  HMMA.16816.F32 R16, R16, R8, R4 ;  /* 0x000000081010723c */ /* 0x004fe40000001804 */
        /* <DEDUP_REMOVED lines=8> */
[----:B------:R-:W4:Y:S04]  /*5de60*/  LDL.LU R0, [R1+0xc94] ;  /* 0x000c940001007983 */ /* 0x000f280000300800 */
        /* <DEDUP_REMOVED lines=39> */
[----:B------:R-:W4:Y:S02]  /*5e0e0*/  LDL.LU R10, [R1+0xcb8] ;  /* 0x000cb800010a7983 */ /* 0x000f240000300800 */
        /* <DEDUP_REMOVED lines=17> */
[----:B------:R-:W-:Y:S04]  /*5e200*/  STL.64 [R1+0x2b0], R4 ;  /* 0x0002b00401007387 */ /* 0x000fe80000100a00 */
[----:B------:R-:W-:Y:S04]  /*5e210*/  STL.64 [R1+0x2b8], R6 ;  /* 0x0002b80601007387 */ /* 0x000fe80000100a00 */
[----:B------:R-:W-:Y:S04]  /*5e220*/  STL.64 [R1+0x280], R8 ;  /* 0x0002800801007387 */ /* 0x000fe80000100a00 */
[----:B------:R-:W-:Y:S04]  /*5e230*/  STL.64 [R1+0x288], R10 ;  /* 0x0002880a01007387 */ /* 0x000fe80000100a00 */
        /* <DEDUP_REMOVED lines=9> */
[----:B------:R-:W5:Y:S04]  /*5e2d0*/  LDL.LU R27, [R1+0x4ac] ;  /* 0x0004ac00011b7983 */ /* 0x000f680000300800 */
[----:B-----5:R-:W-:Y:S04]  /*5e2e0*/  STL.64 [R1+0x4ba0], R26 ;  /* 0x004ba01a01007387 */ /* 0x020fe80000100a00 */
[----:B--2---:R0:W-:Y:S04]  /*5e2f0*/  STL.64 [R1+0x4b98], R24 ;  /* 0x004b981801007387 */ /* 0x0041e80000100a00 */
[----:B0-----:R-:W2:Y:S04]  /*5e300*/  LDL.LU R24, [R1+0x4c0] ;  /* 0x0004c00001187983 */ /* 0x001ea80000300800 */
[----:B------:R-:W2:Y:S04]  /*5e310*/  LDL.LU R25, [R1+0x4c4] ;  /* 0x0004c40001197983 */ /* 0x000ea80000300800 */
[----:B------:R-:W5:Y:S04]  /*5e320*/  LDL.LU R26, [R1+0x4c8] ;  /* 0x0004c800011a7983 */ /* 0x000f680000300800 */
[----:B------:R-:W5:Y:S01]  /*5e330*/  LDL.LU R27, [R1+0x4cc] ;  /* 0x0004cc00011b7983 */ /* 0x000f620000300800 */
[----:B------:R-:W-:-:S03]  /*5e340*/  F2FP.F16.E4M3.UNPACK_B R7, R23.H1 ;  /* 0x00000017ff07723e */ /* 0x000fc600030006ff */
[----:B-----5:R-:W-:Y:S04]  /*5e350*/  STL.64 [R1+0x4bb0], R26 ;  /* 0x004bb01a01007387 */ /* 0x020fe80000100a00 */
[----:B--2---:R0:W-:Y:S04]  /*5e360*/  STL.64 [R1+0x4ba8], R24 ;  /* 0x004ba81801007387 */ /* 0x0041e80000100a00 */
[----:B0-----:R-:W2:Y:S04]  /*5e370*/  LDL.LU R24, [R1+0x4d0] ;  /* 0x0004d00001187983 */ /* 0x001ea80000300800 */
[----:B------:R-:W2:Y:S04]  /*5e380*/  LDL.LU R25, [R1+0x4d4] ;  /* 0x0004d40001197983 */ /* 0x000ea80000300800 */
[----:B------:R-:W5:Y:S04]  /*5e390*/  LDL.LU R26, [R1+0x4d8] ;  /* 0x0004d800011a7983 */ /* 0x000f680000300800 */
[----:B------:R-:W5:Y:S04]  /*5e3a0*/  LDL.LU R27, [R1+0x4dc] ;  /* 0x0004dc00011b7983 */ /* 0x000f680000300800 */
[----:B------:R-:W2:Y:S01]  /*5e3b0*/  LDL.LU R23, [R1+0x51c] ;  /* 0x00051c0001177983 */ /* 0x000ea20000300800 */
[----:B------:R-:W-:Y:S01]  /*5e3c0*/  IMAD R4, R21, 0x100, R20 ;  /* 0x0000010015047824 */ /* 0x000fe200078e0214 */
[----:B------:R-:W-:-:S02]  /*5e3d0*/  F2FP.F16.E4M3.UNPACK_B R6, R22.H1 ;  /* 0x00000016ff06723e */ /* 0x000fc400030006ff */
[----:B--2---:R0:W-:Y:S04]  /*5e3e0*/  STL [R1+0x4bfc], R23 ;  /* 0x004bfc1701007387 */ /* 0x0041e80000100800 */
[----:B------:R-:W2:Y:S04]  /*5e3f0*/  LDL.LU R20, [R1+0x450] ;  /* 0x0004500001147983 */ /* 0x000ea80000300800 */
[----:B------:R-:W2:Y:S04]  /*5e400*/  LDL.LU R21, [R1+0x454] ;  /* 0x0004540001157983 */ /* 0x000ea80000300800 */
[----:B------:R-:W2:Y:S04]  /*5e410*/  LDL.LU R22, [R1+0x458] ;  /* 0x0004580001167983 */ /* 0x000ea80000300800 */
[----:B0-----:R-:W2:Y:S04]  /*5e420*/  LDL.LU R23, [R1+0x45c] ;  /* 0x00045c0001177983 */ /* 0x001ea80000300800 */
[----:B------:R-:W2:Y:S04]  /*5e430*/  LDL.LU R5, [R1+0x518] ;  /* 0x0005180001057983 */ /* 0x000ea80000300800 */
[----:B------:R-:W2:Y:S04]  /*5e440*/  LDL.LU R8, [R1+0x52c] ;  /* 0x00052c0001087983 */ /* 0x000ea80000300800 */
[----:B------:R-:W2:Y:S04]  /*5e450*/  LDL.LU R9, [R1+0x4fc] ;  /* 0x0004fc0001097983 */ /* 0x000ea80000300800 */
[----:B------:R-:W2:Y:S04]  /*5e460*/  LDL.LU R10, [R1+0xcdc] ;  /* 0x000cdc00010a7983 */ /* 0x000ea80000300800 */
[----:B--2---:R0:W-:Y:S04]  /*5e470*/  STL [R1+0x4bd4], R10 ;  /* 0x004bd40a01007387 */ /* 0x0041e80000100800 */
[----:B0-----:R-:W2:Y:S04]  /*5e480*/  LDL.LU R10, [R1+0xcd8] ;  /* 0x000cd800010a7983 */ /* 0x001ea80000300800 */
[----:B------:R-:W2:Y:S04]  /*5e490*/  LDL.LU R11, [R1+0xce4] ;  /* 0x000ce400010b7983 */ /* 0x000ea80000300800 */
[----:B--2---:R0:W-:Y:S04]  /*5e4a0*/  STL [R1+0x4bd0], R11 ;  /* 0x004bd00b01007387 */ /* 0x0041e80000100800 */
[----:B0-----:R-:W2:Y:S04]  /*5e4b0*/  LDL.LU R11, [R1+0xce0] ;  /* 0x000ce000010b7983 */ /* 0x001ea80000300800 */
[----:B--2---:R-:W-:Y:S04]  /*5e4c0*/  STL.64 [R1+0x4bf0], R10 ;  /* 0x004bf00a01007387 */ /* 0x004fe80000100a00 */
[----:B------:R0:W-:Y:S04]  /*5e4d0*/  STL.64 [R1+0x4be8], R8 ;  /* 0x004be80801007387 */ /* 0x0001e80000100a00 */
[----:B0-----:R-:W2:Y:S04]  /*5e4e0*/  LDL.LU R8, [R1+0x480] ;  /* 0x0004800001087983 */ /* 0x001ea80000300800 */
[----:B------:R-:W2:Y:S04]  /*5e4f0*/  LDL.LU R9, [R1+0x484] ;  /* 0x0004840001097983 */ /* 0x000ea80000300800 */
[----:B------:R-:W2:Y:S04]  /*5e500*/  LDL.LU R10, [R1+0x488] ;  /* 0x00048800010a7983 */ /* 0x000ea80000300800 */
[----:B------:R-:W2:Y:S04]  /*5e510*/  LDL.LU R11, [R1+0x48c] ;  /* 0x00048c00010b7983 */ /* 0x000ea80000300800 */
[----:B------:R-:W2:Y:S04]  /*5e520*/  LDL.LU R28, [R1+0xcec] ;  /* 0x000cec00011c7983 */ /* 0x000ea80000300800 */
[----:B--2---:R0:W-:Y:S04]  /*5e530*/  STL [R1+0x4bcc], R28 ;  /* 0x004bcc1c01007387 */ /* 0x0041e80000100800 */
[----:B0-----:R-:W2:Y:S04]  /*5e540*/  LDL.LU R28, [R1+0xce8] ;  /* 0x000ce800011c7983 */ /* 0x001ea80000300800 */
[----:B-----5:R-:W-:Y:S04]  /*5e550*/  STL.64 [R1+0x4bc0], R26 ;  /* 0x004bc01a01007387 */ /* 0x020fe80000100a00 */
[----:B------:R0:W-:Y:S04]  /*5e560*/  STL.64 [R1+0x4bb8], R24 ;  /* 0x004bb81801007387 */ /* 0x0001e80000100a00 */
[----:B0-----:R-:W5:Y:S01]  /*5e570*/  LDL.LU R24, [R1+0x4b0] ;  /* 0x0004b00001187983 */ /* 0x001f620000300800 */
[----:B----4-:R-:W-:-:S02]  /*5e580*/  IMAD R2, R13, 0x100, R12 ;  /* 0x000001000d027824 */ /* 0x010fc400078e020c */
[----:B---3--:R-:W-:Y:S01]  /*5e590*/  IMAD R3, R15, 0x100, R14 ;  /* 0x000001000f037824 */ /* 0x008fe200078e020e */
[----:B------:R-:W-:Y:S02]  /*5e5a0*/  F2FP.F16.E4M3.UNPACK_B R16, R0 ;  /* 0x00000000ff10723e */ /* 0x000fe400020006ff */
[----:B------:R-:W-:Y:S02]  /*5e5b0*/  F2FP.F16.E4M3.UNPACK_B R19, R4 ;  /* 0x00000004ff13723e */ /* 0x000fe400020006ff */
[----:B------:R-:W-:Y:S02]  /*5e5c0*/  F2FP.F16.E4M3.UNPACK_B R17, R2 ;  /* 0x00000002ff11723e */ /* 0x000fe400020006ff */
[----:B------:R-:W-:Y:S01]  /*5e5d0*/  F2FP.F16.E4M3.UNPACK_B R18, R3 ;  /* 0x00000003ff12723e */ /* 0x000fe200020006ff */
[----:B-----5:R0:W-:Y:S04]  /*5e5e0*/  STL [R1+0x4bc8], R24 ;  /* 0x004bc81801007387 */ /* 0x0201e80000100800 */
[----:B0-----:R-:W3:Y:S04]  /*5e5f0*/  LDL.LU R24, [R1+0xcf0] ;  /* 0x000cf00001187983 */ /* 0x001ee80000300800 */
[----:B------:R-:W3:Y:S04]  /*5e600*/  LDL.LU R25, [R1+0x4b4] ;  /* 0x0004b40001197983 */ /* 0x000ee80000300800 */
[----:B------:R-:W4:Y:S04]  /*5e610*/  LDL.LU R26, [R1+0x4b8] ;  /* 0x0004b800011a7983 */ /* 0x000f280000300800 */
[----:B------:R-:W4:Y:S01]  /*5e620*/  LDL.LU R27, [R1+0x4bc] ;  /* 0x0004bc00011b7983 */ /* 0x000f220000300800 */
[----:B------:R-:W-:Y:S03]  /*5e630*/  HMMA.16816.F32 R20, R16, R6, R20 ;  /* 0x000000061014723c */ /* 0x000fe60000001814 */
[----:B----4-:R-:W-:Y:S04]  /*5e640*/  STL.64 [R1+0x4be0], R26 ;  /* 0x004be01a01007387 */ /* 0x010fe80000100a00 */
[----:B---3--:R0:W-:Y:S04]  /*5e650*/  STL.64 [R1+0x4bd8], R24 ;  /* 0x004bd81801007387 */ /* 0x0081e80000100a00 */
[----:B0-----:R-:W3:Y:S04]  /*5e660*/  LDL.LU R24, [R1+0x4e0] ;  /* 0x0004e00001187983 */ /* 0x001ee80000300800 */
[----:B------:R-:W3:Y:S04]  /*5e670*/  LDL.LU R25, [R1+0x4e4] ;  /* 0x0004e40001197983 */ /* 0x000ee80000300800 */
        /* <DEDUP_REMOVED lines=10> */
[----:B0-----:R-:W2:Y:S01]  /*5e720*/  LDL.LU R23, [R1+0x4bfc] ;  /* 0x004bfc0001177983 */ /* 0x001ea20000300800 */
[----:B------:R-:W-:-:S03]  /*5e730*/  F2FP.F16.E4M3.UNPACK_B R4, R5.H1 ;  /* 0x00000005ff04723e */ /* 0x000fc600030006ff */
[----:B------:R-:W3:Y:S01]  /*5e740*/  LDL.LU R20, [R1+0x490] ;  /* 0x0004900001147983 */ /* 0x000ee20000300800 */
[----:B------:R-:W-:-:S03]  /*5e750*/  IMAD.MOV.U32 R21, RZ, RZ, R29 ;  /* 0x000000ffff157224 */ /* 0x000fc600078e001d */
[----:B------:R-:W3:Y:S04]  /*5e760*/  LDL.LU R29, [R1+0x4bf8] ;  /* 0x004bf800011d7983 */ /* 0x000ee80000300800 */
[----:B------:R-:W3:Y:S01]  /*5e770*/  LDL.LU R22, [R1+0x498] ;  /* 0x0004980001167983 */ /* 0x000ee20000300800 */
[----:B--2---:R-:W-:-:S03]  /*5e780*/  F2FP.F16.E4M3.UNPACK_B R5, R23.H1 ;  /* 0x00000017ff05723e */ /* 0x004fc600030006ff */
[----:B------:R-:W2:Y:S04]  /*5e790*/  LDL.LU R23, [R1+0x49c] ;  /* 0x00049c0001177983 */ /* 0x000ea80000300800 */
[----:B------:R-:W-:-:S15]  /*5e7a0*/  HMMA.16816.F32 R8, R16, R4, R8 ;  /* 0x000000041008723c */ /* 0x000fde0000001808 */
[----:B------:R-:W-:-:S04]  /*5e7b0*/  NOP ;  /* 0x0000000000007918 */ /* 0x000fc80000000000 */
[----:B------:R-:W-:Y:S04]  /*5e7c0*/  STL.64 [R1+0x380], R8 ;  /* 0x0003800801007387 */ /* 0x000fe80000100a00 */
[----:B------:R0:W-:Y:S04]  /*5e7d0*/  STL.64 [R1+0x388], R10 ;  /* 0x0003880a01007387 */ /* 0x0001e80000100a00 */
[----:B0-----:R-:W2:Y:S04]  /*5e7e0*/  LDL.LU.64 R10, [R1+0x4bf0] ;  /* 0x004bf000010a7983 */ /* 0x001ea80000300a00 */
[----:B------:R-:W2:Y:S01]  /*5e7f0*/  LDL.LU.64 R8, [R1+0x4be8] ;  /* 0x004be80001087983 */ /* 0x000ea20000300a00 */
[----:B------:R-:W-:-:S02]  /*5e800*/  F2FP.F16.E4M3.UNPACK_B R2, R2.H1 ;  /* 0x00000002ff02723e */ /* 0x000fc400030006ff */
[----:B--2---:R-:W-:-:S07]  /*5e810*/  F2FP.F16.E4M3.UNPACK_B R3, R8.H1 ;  /* 0x00000008ff03723e */ /* 0x004fce00030006ff */
[----:B---3--:R-:W-:Y:S01]  /*5e820*/  HMMA.16816.F32 R24, R16, R2, R24 ;  /* 0x000000021018723c */ /* 0x008fe20000001818 */
[----:B------:R-:W-:Y:S01]  /*5e830*/  F2FP.F16.E4M3.UNPACK_B R8, R29.H1 ;  /* 0x0000001dff08723e */ /* 0x000fe200030006ff */
[----:B------:R-:W-:-:S15]  /*5e840*/  IMAD R0, R0, 0x100, R10 ;  /* 0x0000010000007824 */ /* 0x000fde00078e020a */
[----:B------:R-:W-:Y:S02]  /*5e850*/  NOP ;  /* 0x0000000000007918 */ /* 0x000fe40000000000 */
[----:B------:R-:W-:Y:S01]  /*5e860*/  IMAD.MOV.U32 R29, RZ, RZ, R27 ;  /* 0x000000ffff1d7224 */ /* 0x000fe200078e001b */
[----:B------:R-:W-:Y:S04]  /*5e870*/  STL.64 [R1+0x4e0], R24 ;  /* 0x0004e01801007387 */ /* 0x000fe80000100a00 */
[----:B------:R0:W-:Y:S04]  /*5e880*/  STL [R1+0x4e8], R26 ;  /* 0x0004e81a01007387 */ /* 0x0001e80000100800 */
[----:B0-----:R-:W2:Y:S04]  /*5e890*/  LDL.LU.64 R26, [R1+0x4be0] ;  /* 0x004be000011a7983 */ /* 0x001ea80000300a00 */
[----:B------:R-:W3:Y:S04]  /*5e8a0*/  LDL.LU.64 R24, [R1+0x4bd8] ;  /* 0x004bd80001187983 */ /* 0x000ee80000300a00 */
[----:B------:R0:W-:Y:S04]  /*5e8b0*/  STL [R1+0x4890], R29 ;  /* 0x0048901d01007387 */ /* 0x0001e80000100800 */
[----:B0-----:R-:W2:Y:S04]  /*5e8c0*/  LDL.LU R29, [R1+0xcfc] ;  /* 0x000cfc00011d7983 */ /* 0x001ea80000300800 */
[----:B------:R-:W2:Y:S02]  /*5e8d0*/  LDL.LU R10, [R1+0x4bd4] ;  /* 0x004bd400010a7983 */ /* 0x000ea40000300800 */
[----:B--2---:R-:W-:-:S02]  /*5e8e0*/  IMAD R10, R10, 0x100, R11 ;  /* 0x000001000a0a7824 */ /* 0x004fc400078e020b */
[----:B------:R-:W2:Y:S02]  /*5e8f0*/  LDL.LU R11, [R1+0x4bd0] ;  /* 0x004bd000010b7983 */ /* 0x000ea40000300800 */
[----:B--2---:R-:W-:Y:S02]  /*5e900*/  IMAD R11, R11, 0x100, R28 ;  /* 0x000001000b0b7824 */ /* 0x004fe400078e021c */
[----:B------:R-:W3:Y:S01]  /*5e910*/  LDL.LU R28, [R1+0x4bcc] ;  /* 0x004bcc00011c7983 */ /* 0x000ee20000300800 */
[----:B------:R-:W-:Y:S01]  /*5e920*/  F2FP.F16.E4M3.UNPACK_B R9, R9.H1 ;  /* 0x00000009ff09723e */ /* 0x000fe200030006ff */
[----:B---3--:R-:W-:Y:S02]  /*5e930*/  IMAD R28, R28, 0x100, R24 ;  /* 0x000001001c1c7824 */ /* 0x008fe400078e0218 */
[----:B------:R-:W2:Y:S04]  /*5e940*/  LDL.LU R24, [R1+0x4bc8] ;  /* 0x004bc80001187983 */ /* 0x000ea80000300800 */
[----:B--2---:R-:W-:Y:S01]  /*5e950*/  HMMA.16816.F32 R16, R16, R8, R24 ;  /* 0x000000081010723c */ /* 0x004fe20000001818 */
[----:B------:R-:W2:Y:S04]  /*5e960*/  LDL.LU.64 R26, [R1+0x4bc0] ;  /* 0x004bc000011a7983 */ /* 0x000ea80000300a00 */
[----:B------:R-:W2:-:S14]  /*5e970*/  LDL.LU.64 R24, [R1+0x4bb8] ;  /* 0x004bb80001187983 */ /* 0x000e9c0000300a00 */
[----:B------:R0:W-:Y:S04]  /*5e980*/  STL.64 [R1+0x3a0], R16 ;  /* 0x0003a01001007387 */ /* 0x0001e80000100a00 */
[----:B------:R1:W-:Y:S01]  /*5e990*/  STL.64 [R1+0x3a8], R18 ;  /* 0x0003a81201007387 */ /* 0x0003e20000100a00 */
[----:B0-----:R-:W-:Y:S02]  /*5e9a0*/  F2FP.F16.E4M3.UNPACK_B R16, R0 ;  /* 0x00000000ff10723e */ /* 0x001fe400020006ff */
[----:B------:R-:W-:Y:S02]  /*5e9b0*/  F2FP.F16.E4M3.UNPACK_B R17, R10 ;  /* 0x0000000aff11723e */ /* 0x000fe400020006ff */
        /* <DEDUP_REMOVED lines=23> */
[----:B---3--:R-:W-:-:S02]  /*5eb30*/  IMAD R0, R0, 0x100, R11 ;  /* 0x0000010000007824 */ /* 0x008fc400078e020b */
[----:B------:R-:W-:Y:S02]  /*5eb40*/  IMAD R10, R29, 0x100, R10 ;  /* 0x000001001d0a7824 */ /* 0x000fe400078e020a */
[----:B----4-:R-:W-:Y:S02]  /*5eb50*/  IMAD R11, R13, 0x100, R12 ;  /* 0x000001000d0b7824 */ /* 0x010fe400078e020c */
[----:B-----5:R-:W-:Y:S01]  /*5eb60*/  IMAD R28, R15, 0x100, R14 ;  /* 0x000001000f1c7824 */ /* 0x020fe200078e020e */
[----:B------:R-:W-:Y:S04]  /*5eb70*/  STL [R1+0x4b5c], R8 ;  /* 0x004b5c0801007387 */ /* 0x000fe80000100800 */
[----:B------:R0:W-:Y:S01]  /*5eb80*/  STL [R1+0x4b58], R9 ;  /* 0x004b580901007387 */ /* 0x0001e20000100800 */
[----:B--2---:R-:W-:Y:S01]  /*5eb90*/  HMMA.16816.F32 R12, R16, R8, R24 ;  /* 0x00000008100c723c */ /* 0x004fe20000001818 */
[----:B------:R-:W-:-:S02]  /*5eba0*/  F2FP.F16.E4M3.UNPACK_B R16, R0 ;  /* 0x00000000ff10723e */ /* 0x000fc400020006ff */
[----:B------:R-:W-:Y:S02]  /*5ebb0*/  F2FP.F16.E4M3.UNPACK_B R17, R10 ;  /* 0x0000000aff11723e */ /* 0x000fe400020006ff */
[----:B------:R-:W-:Y:S02]  /*5ebc0*/  F2FP.F16.E4M3.UNPACK_B R18, R11 ;  /* 0x0000000bff12723e */ /* 0x000fe400020006ff */
[----:B------:R-:W-:-:S07]  /*5ebd0*/  F2FP.F16.E4M3.UNPACK_B R19, R28 ;  /* 0x0000001cff13723e */ /* 0x000fce00020006ff */
[C---:B0-----:R-:W-:Y:S05]  /*5ebe0*/  HMMA.16816.F32 R8, R16.reuse, R6, R20 ;  /* 0x000000061008723c */ /* 0x041fea0000001814 */
[----:B------:R0:W-:Y:S04]  /*5ebf0*/  STL.64 [R1+0x470], R12 ;  /* 0x0004700c01007387 */ /* 0x0001e80000100a00 */
[----:B------:R1:W-:Y:S04]  /*5ec00*/  STL.64 [R1+0x478], R14 ;  /* 0x0004780e01007387 */ /* 0x0003e80000100a00 */
[----:B------:R-:W-:Y:S04]  /*5ec10*/  STL [R1+0x4b64], R6 ;  /* 0x004b640601007387 */ /* 0x000fe80000100800 */
[----:B------:R-:W-:Y:S04]  /*5ec20*/  STL [R1+0x4b60], R7 ;  /* 0x004b600701007387 */ /* 0x000fe80000100800 */
        /* <DEDUP_REMOVED lines=75> */
[C---:B------:R-:W-:Y:S03]  /*5f0e0*/  HMMA.16816.F32 R8, R16.reuse, R4, R8 ;  /* 0x000000041008723c */ /* 0x040fe60000001808 */
        /* <DEDUP_REMOVED lines=23> */
[----:B------:R-:W3:Y:S01]  /*5f260*/  LDL.LU.64 R8, [R1+0x4b68] ;  /* 0x004b680001087983 */ /* 0x000ee20000300a00 */
[----:B-----5:R-:W-:-:S03]  /*5f270*/  IMAD R0, R0, 0x100, R6 ;  /* 0x0000010000007824 */ /* 0x020fc600078e0206 */
[----:B------:R-:W5:Y:S01]  /*5f280*/  LDL.LU R6, [R1+0x4b64] ;  /* 0x004b640001067983 */ /* 0x000f620000300800 */
[----:B--2---:R-:W-:Y:S02]  /*5f290*/  IMAD R10, R10, 0x100, R7 ;  /* 0x000001000a0a7824 */ /* 0x004fe400078e0207 */
[----:B---3--:R-:W-:Y:S01]  /*5f2a0*/  IMAD R11, R11, 0x100, R8 ;  /* 0x000001000b0b7824 */ /* 0x008fe200078e0208 */
[----:B------:R-:W5:Y:S04]  /*5f2b0*/  LDL.LU R7, [R1+0x4b60] ;  /* 0x004b600001077983 */ /* 0x000f680000300800 */
[----:B------:R-:W2:Y:S01]  /*5f2c0*/  LDL.LU R8, [R1+0x4b5c] ;  /* 0x004b5c0001087983 */ /* 0x000ea20000300800 */
[----:B------:R-:W-:-:S03]  /*5f2d0*/  IMAD R28, R28, 0x100, R9 ;  /* 0x000001001c1c7824 */ /* 0x000fc600078e0209 */
[----:B------:R-:W2:Y:S02]  /*5f2e0*/  LDL.LU R9, [R1+0x4b58] ;  /* 0x004b580001097983 */ /* 0x000ea40000300800 */
[----:B--2---:R-:W-:Y:S02]  /*5f2f0*/  HMMA.16816.F32 R16, R16, R8, R12 ;  /* 0x000000081010723c */ /* 0x004fe4000000180c */
        /* <DEDUP_REMOVED lines=8> */
[----:B------:R-:W4:Y:S04]  /*5f380*/  LDL.LU R0, [R1+0xd34] ;  /* 0x000d340001007983 */ /* 0x000f280000300800 */
[----:B------:R-:W2:Y:S04]  /*5f390*/  LDL.LU R10, [R1+0xd3c] ;  /* 0x000d3c00010a7983 */ /* 0x000ea80000300800 */
[----:B------:R-:W3:Y:S04]  /*5f3a0*/  LDL.LU R11, [R1+0xd44] ;  /* 0x000d4400010b7983 */ /* 0x000ee80000300800 */
[----:B------:R-:W2:Y:S01]  /*5f3b0*/  LDL.LU R28, [R1+0xd50] ;  /* 0x000d5000011c7983 */ /* 0x000ea20000300800 */
[----:B-----5:R-:W-:-:S15]  /*5f3c0*/  HMMA.16816.F32 R12, R16, R6, R12 ;  /* 0x00000006100c723c */ /* 0x020fde000000180c */
[----:B------:R-:W-:-:S04]  /*5f3d0*/  NOP ;  /* 0x0000000000007918 */ /* 0x000fc80000000000 */
[----:B------:R-:W-:Y:S04]  /*5f3e0*/  STL.64 [R1+0x440], R12 ;  /* 0x0004400c01007387 */ /* 0x000fe80000100a00 */
[----:B------:R0:W-:Y:S04]  /*5f3f0*/  STL.64 [R1+0x448], R14 ;  /* 0x0004480e01007387 */ /* 0x0001e80000100a00 */
[----:B0-----:R-:W5:Y:S04]  /*5f400*/  LDL.LU.64 R14, [R1+0x4b40] ;  /* 0x004b4000010e7983 */ /* 0x001f680000300a00 */
[----:B------:R-:W5:Y:S02]  /*5f410*/  LDL.LU.64 R12, [R1+0x4b38] ;  /* 0x004b3800010c7983 */ /* 0x000f640000300a00 */
[----:B-----5:R-:W-:-:S15]  /*5f420*/  HMMA.16816.F32 R12, R16, R4, R12 ;  /* 0x00000004100c723c */ /* 0x020fde000000180c */
[----:B------:R-:W-:-:S04]  /*5f430*/  NOP ;  /* 0x0000000000007918 */ /* 0x000fc80000000000 */
[----:B------:R-:W-:Y:S04]  /*5f440*/  STL.64 [R1+0x420], R12 ;  /* 0x0004200c01007387 */ /* 0x000fe80000100a00 */
[----:B------:R0:W-:Y:S04]  /*5f450*/  STL.64 [R1+0x428], R14 ;  /* 0x0004280e01007387 */ /* 0x0001e80000100a00 */
[----:B0-----:R-:W5:Y:S04]  /*5f460*/  LDL.LU.64 R14, [R1+0x4b30] ;  /* 0x004b3000010e7983 */ /* 0x001f680000300a00 */
[----:B------:R-:W5:Y:S01]  /*5f470*/  LDL.LU.64 R12, [R1+0x4b28] ;  /* 0x004b2800010c7983 */ /* 0x000f620000300a00 */
[----:B----4-:R-:W-:Y:S01]  /*5f480*/  IMAD R0, R0, 0x100, R29 ;  /* 0x0000010000007824 */ /* 0x010fe200078e021d */
[----:B-----5:R-:W-:-:S15]  /*5f490*/  HMMA.16816.F32 R12, R16, R2, R12 ;  /* 0x00000002100c723c */ /* 0x020fde000000180c */
[----:B------:R-:W-:-:S04]  /*5f4a0*/  NOP ;  /* 0x0000000000007918 */ /* 0x000fc80000000000 */
[----:B------:R-:W-:Y:S04]  /*5f4b0*/  STL.64 [R1+0x410], R12 ;  /* 0x0004100c01007387 */ /* 0x000fe80000100a00 */
[----:B------:R0:W-:Y:S04]  /*5f4c0*/  STL.64 [R1+0x418], R14 ;  /* 0x0004180e01007387 */ /* 0x0001e80000100a00 */
[----:B0-----:R-:W4:Y:S04]  /*5f4d0*/  LDL.LU.64 R14, [R1+0x4b20] ;  /* 0x004b2000010e7983 */ /* 0x001f280000300a00 */
[----:B------:R-:W4:Y:S04]  /*5f4e0*/  LDL.LU.64 R12, [R1+0x4b18] ;  /* 0x004b1800010c7983 */ /* 0x000f280000300a00 */
[----:B------:R-:W2:Y:S02]  /*5f4f0*/  LDL.LU R29, [R1+0x4b10] ;  /* 0x004b1000011d7983 */ /* 0x000ea40000300800 */
[----:B--2---:R-:W-:-:S02]  /*5f500*/  IMAD R10, R10, 0x100, R29 ;  /* 0x000001000a0a7824 */ /* 0x004fc400078e021d */
[----:B------:R-:W3:Y:S01]  /*5f510*/  LDL.LU R29, [R1+0x4b0c] ;  /* 0x004b0c00011d7983 */ /* 0x000ee20000300800 */
[----:B----4-:R-:W-:Y:S01]  /*5f520*/  HMMA.16816.F32 R16, R16, R8, R12 ;  /* 0x000000081010723c */ /* 0x010fe2000000180c */
        /* <DEDUP_REMOVED lines=8> */
[----:B-1----:R-:W-:Y:S01]  /*5f5b0*/  F2FP.F16.E4M3.UNPACK_B R18, R11 ;  /* 0x0000000bff12723e */ /* 0x002fe200020006ff */
[----:B--2---:R-:W-:-:S05]  /*5f5c0*/  IMAD R28, R29, 0x100, R28 ;  /* 0x000001001d1c7824 */ /* 0x004fca00078e021c */
[----:B------:R-:W-:-:S07]  /*5f5d0*/  F2FP.F16.E4M3.UNPACK_B R19, R28 ;  /* 0x0000001cff13723e */ /* 0x000fce00020006ff */
        /* <DEDUP_REMOVED lines=17> */
[----:B------:R-:W3:Y:S04]  /*5f6f0*/  LDL.LU.64 R12, [R1+0x4ac8] ;  /* 0x004ac800010c7983 */ /* 0x000ee80000300a00 */
[----:B------:R-:W-:Y:S04]  /*5f700*/  STL [R1+0x4a8c], R8 ;  /* 0x004a8c0801007387 */ /* 0x000fe80000100800 */
[----:B------:R-:W-:Y:S01]  /*5f710*/  STL [R1+0x4a88], R9 ;  /* 0x004a880901007387 */ /* 0x000fe20000100800 */
[----:B--2---:R-:W-:-:S02]  /*5f720*/  IMAD R10, R15, 0x100, R14 ;  /* 0x000001000f0a7824 */ /* 0x004fc400078e020e */
[----:B---3--:R-:W-:Y:S02]  /*5f730*/  IMAD R0, R13, 0x100, R12 ;  /* 0x000001000d007824 */ /* 0x008fe400078e020c */
[----:B------:R-:W-:-:S15]  /*5f740*/  HMMA.16816.F32 R12, R16, R8, R20 ;  /* 0x00000008100c723c */ /* 0x000fde0000001814 */
[----:B------:R-:W-:-:S04]  /*5f750*/  NOP ;  /* 0x0000000000007918 */ /* 0x000fc80000000000 */
[----:B------:R-:W-:Y:S04]  /*5f760*/  STL.64 [R1+0x3c0], R12 ;  /* 0x0003c00c01007387 */ /* 0x000fe80000100a00 */
[----:B------:R-:W-:Y:S04]  /*5f770*/  STL.64 [R1+0x3c8], R14 ;  /* 0x0003c80e01007387 */ /* 0x000fe80000100a00 */
[----:B------:R-:W2:Y:S04]  /*5f780*/  LDL.LU R20, [R1+0xc0] ;  /* 0x0000c00001147983 */ /* 0x000ea80000300800 */
        /* <DEDUP_REMOVED lines=18> */
[----:B--2---:R-:W-:Y:S04]  /*5f8b0*/  STL [R1+0x4a38], R20 ;  /* 0x004a381401007387 */ /* 0x004fe80000100800 */
[----:B------:R-:W2:Y:S04]  /*5f8c0*/  LDL.LU R21, [R1+0x124] ;  /* 0x0001240001157983 */ /* 0x000ea80000300800 */
[----:B--2---:R-:W-:Y:S04]  /*5f8d0*/  STL [R1+0x4a3c], R21 ;  /* 0x004a3c1501007387 */ /* 0x004fe80000100800 */
[----:B------:R-:W2:Y:S04]  /*5f8e0*/  LDL.LU R22, [R1+0x128] ;  /* 0x0001280001167983 */ /* 0x000ea80000300800 */
[----:B--2---:R0:W-:Y:S04]  /*5f8f0*/  STL [R1+0x4a40], R22 ;  /* 0x004a401601007387 */ /* 0x0041e80000100800 */
[----:B------:R-:W2:Y:S04]  /*5f900*/  LDL.LU R23, [R1+0x12c] ;  /* 0x00012c0001177983 */ /* 0x000ea80000300800 */
[----:B0-----:R-:W2:Y:S04]  /*5f910*/  LDL.LU R22, [R1+0xd98] ;  /* 0x000d980001167983 */ /* 0x001ea80000300800 */
[----:B------:R-:W3:Y:S04]  /*5f920*/  LDL.LU R21, [R1+0xda0] ;  /* 0x000da00001157983 */ /* 0x000ee80000300800 */
        /* <DEDUP_REMOVED lines=18> */
[----:B------:R-:W5:Y:S04]  /*5fa50*/  LDL.LU R9, [R1+0xd90] ;  /* 0x000d900001097983 */ /* 0x000f680000300800 */
        /* <DEDUP_REMOVED lines=23> */
[----:B------:R-:W3:Y:S01]  /*5fbd0*/  LDL.LU R23, [R1+0x2fc] ;  /* 0x0002fc0001177983 */ /* 0x000ee20000300800 */
[----:B------:R-:W-:-:S02]  /*5fbe0*/  IMAD R11, R25, 0x100, R24 ;  /* 0x00000100190b7824 */ /* 0x000fc400078e0218 */
[----:B------:R-:W-:Y:S01]  /*5fbf0*/  IMAD R28, R27, 0x100, R26 ;  /* 0x000001001b1c7824 */ /* 0x000fe200078e021a */
[----:B---3--:R-:W-:Y:S04]  /*5fc00*/  STL.64 [R1+0x4ac0], R22 ;  /* 0x004ac01601007387 */ /* 0x008fe80000100a00 */
[----:B--2---:R0:W-:Y:S04]  /*5fc10*/  STL.64 [R1+0x4ab8], R20 ;  /* 0x004ab81401007387 */ /* 0x0041e80000100a00 */
[----:B0-----:R-:W2:Y:S04]  /*5fc20*/  LDL.LU R20, [R1+0x300] ;  /* 0x0003000001147983 */ /* 0x001ea80000300800 */
[----:B------:R-:W2:Y:S04]  /*5fc30*/  LDL.LU R21, [R1+0x304] ;  /* 0x0003040001157983 */ /* 0x000ea80000300800 */
[----:B------:R-:W2:Y:S04]  /*5fc40*/  LDL.LU R22, [R1+0x308] ;  /* 0x0003080001167983 */ /* 0x000ea80000300800 */
[----:B------:R-:W2:Y:S01]  /*5fc50*/  LDL.LU R23, [R1+0x30c] ;  /* 0x00030c0001177983 */ /* 0x000ea20000300800 */
[----:B------:R-:W-:-:S02]  /*5fc60*/  F2FP.F16.E4M3.UNPACK_B R16, R0 ;  /* 0x00000000ff10723e */ /* 0x000fc400020006ff */
[----:B------:R-:W-:Y:S02]  /*5fc70*/  F2FP.F16.E4M3.UNPACK_B R17, R10 ;  /* 0x0000000aff11723e */ /* 0x000fe400020006ff */
[----:B------:R-:W-:Y:S02]  /*5fc80*/  F2FP.F16.E4M3.UNPACK_B R18, R11 ;  /* 0x0000000bff12723e */ /* 0x000fe400020006ff */
[----:B------:R-:W-:Y:S01]  /*5fc90*/  F2FP.F16.E4M3.UNPACK_B R19, R28 ;  /* 0x0000001cff13723e */ /* 0x000fe200020006ff */
        /* <DEDUP_REMOVED lines=10> */
[----:B------:R-:W3:Y:S04]  /*5fd40*/  LDL.LU R10, [R1+0xd7c] ;  /* 0x000d7c00010a7983 */ /* 0x000ee80000300800 */
[----:B------:R-:W3:Y:S04]  /*5fd50*/  LDL.LU R11, [R1+0xd84] ;  /* 0x000d8400010b7983 */ /* 0x000ee80000300800 */
[----:B------:R-:W5:Y:S01]  /*5fd60*/  LDL.LU R28, [R1+0xd8c] ;  /* 0x000d8c00011c7983 */ /* 0x000f620000300800 */
        /* <DEDUP_REMOVED lines=21> */
[----:B------:R-:W3:Y:S01]  /*5fec0*/  LDL.LU R8, [R1+0x4a90] ;  /* 0x004a900001087983 */ /* 0x000ee20000300800 */
[----:B-----5:R-:W-:Y:S02]  /*5fed0*/  IMAD R28, R28, 0x100, R9 ;  /* 0x000001001c1c7824 */ /* 0x020fe400078e0209 */
[----:B---3--:R-:W-:Y:S02]  /*5fee0*/  IMAD R11, R11, 0x100, R8 ;  /* 0x000001000b0b7824 */ /* 0x008fe400078e0208 */
        /* <DEDUP_REMOVED lines=11> */
[----:B------:R-:W3:Y:S04]  /*5ffa0*/  LDL.LU R0, [R1+0xd94] ;  /* 0x000d940001007983 */ /* 0x000ee80000300800 */
[----:B------:R-:W4:Y:S04]  /*5ffb0*/  LDL.LU R10, [R1+0xd9c] ;  /* 0x000d9c00010a7983 */ /* 0x000f280000300800 */
[----:B------:R-:W5:Y:S04]  /*5ffc0*/  LDL.LU R11, [R1+0xda4] ;  /* 0x000da400010b7983 */ /* 0x000f680000300800 */
        /* <DEDUP_REMOVED lines=18> */
[----:B------:R-:W4:Y:S01]  /*600f0*/  LDL.LU.64 R20, [R1+0x4a48] ;  /* 0x004a480001147983 */ /* 0x000f220000300a00 */
[----:B---3--:R-:W-:-:S02]  /*60100*/  IMAD R0, R0, 0x100, R22 ;  /* 0x0000010000007824 */ /* 0x008fc400078e0216 */
[----:B----4-:R-:W-:Y:S01]  /*60110*/  IMAD R10, R10, 0x100, R21 ;  /* 0x000001000a0a7824 */ /* 0x010fe200078e0215 */
[----:B------:R-:W2:Y:S04]  /*60120*/  LDL.LU R22, [R1+0x4a40] ;  /* 0x004a400001167983 */ /* 0x000ea80000300800 */
[----:B------:R-:W2:Y:S01]  /*60130*/  LDL.LU R21, [R1+0x4a3c] ;  /* 0x004a3c0001157983 */ /* 0x000ea20000300800 */
[----:B-----5:R-:W-:-:S03]  /*60140*/  IMAD R11, R11, 0x100, R20 ;  /* 0x000001000b0b7824 */ /* 0x020fc600078e0214 */
[----:B------:R-:W2:Y:S01]  /*60150*/  LDL.LU R20, [R1+0x4a38] ;  /* 0x004a380001147983 */ /* 0x000ea20000300800 */
[----:B------:R-:W-:Y:S01]  /*60160*/  IMAD R28, R29, 0x100, R28 ;  /* 0x000001001d1c7824 */ /* 0x000fe200078e021c */
        /* <DEDUP_REMOVED lines=8> */
[----:B------:R-:W-:-:S07]  /*601f0*/  F2FP.F16.E4M3.UNPACK_B R19, R28 ;  /* 0x0000001cff13723e */ /* 0x000fce00020006ff */
        /* <DEDUP_REMOVED lines=18> */
[----:B------:R-:W-:-:S02]  /*60320*/  IMAD R0, R13, 0x100, R12 ;  /* 0x000001000d007824 */ /* 0x000fc400078e020c */
[----:B------:R-:W-:Y:S01]  /*60330*/  IMAD R10, R15, 0x100, R14 ;  /* 0x000001000f0a7824 */ /* 0x000fe200078e020e */
[----:B------:R-:W-:Y:S04]  /*60340*/  STL [R1+0x49bc], R8 ;  /* 0x0049bc0801007387 */ /* 0x000fe80000100800 */
[----:B------:R-:W-:Y:S01]  /*60350*/  STL [R1+0x49b8], R9 ;  /* 0x0049b80901007387 */ /* 0x000fe20000100800 */
[----:B------:R-:W-:Y:S02]  /*60360*/  IMAD R11, R25, 0x100, R24 ;  /* 0x00000100190b7824 */ /* 0x000fe400078e0218 */
[----:B------:R-:W-:Y:S01]  /*60370*/  IMAD R28, R27, 0x100, R26 ;  /* 0x000001001b1c7824 */ /* 0x000fe200078e021a */
[----:B--2---:R-:W-:-:S15]  /*60380*/  HMMA.16816.F32 R12, R16, R8, R20 ;  /* 0x00000008100c723c */ /* 0x004fde0000001814 */
[----:B------:R-:W-:-:S04]  /*60390*/  NOP ;  /* 0x0000000000007918 */ /* 0x000fc80000000000 */
[----:B------:R0:W-:Y:S04]  /*603a0*/  STL.64 [R1+0x250], R12 ;  /* 0x0002500c01007387 */ /* 0x0001e80000100a00 */
[----:B------:R1:W-:Y:S04]  /*603b0*/  STL.64 [R1+0x258], R14 ;  /* 0x0002580e01007387 */ /* 0x0003e80000100a00 */
[----:B------:R-:W2:Y:S04]  /*603c0*/  LDL.LU R24, [R1+0x30] ;  /* 0x0000300001187983 */ /* 0x000ea80000300800 */
[----:B------:R-:W2:Y:S04]  /*603d0*/  LDL.LU R25, [R1+0x34] ;  /* 0x0000340001197983 */ /* 0x000ea80000300800 */
[----:B------:R-:W3:Y:S04]  /*603e0*/  LDL.LU R26, [R1+0x38] ;  /* 0x00003800011a7983 */ /* 0x000ee80000300800 */
[----:B------:R-:W3:Y:S04]  /*603f0*/  LDL.LU R27, [R1+0x3c] ;  /* 0x00003c00011b7983 */ /* 0x000ee80000300800 */
[----:B---3--:R-:W-:Y:S04]  /*60400*/  STL.64 [R1+0x4950], R26 ;  /* 0x0049501a01007387 */ /* 0x008fe80000100a00 */
[----:B--2---:R-:W-:Y:S04]  /*60410*/  STL.64 [R1+0x4948], R24 ;  /* 0x0049481801007387 */ /* 0x004fe80000100a00 */
[----:B0-----:R-:W2:Y:S04]  /*60420*/  LDL.LU R12, [R1+0x40] ;  /* 0x00004000010c7983 */ /* 0x001ea80000300800 */
[----:B------:R-:W2:Y:S04]  /*60430*/  LDL.LU R13, [R1+0x44] ;  /* 0x00004400010d7983 */ /* 0x000ea80000300800 */
[----:B-1----:R-:W3:Y:S04]  /*60440*/  LDL.LU R14, [R1+0x48] ;  /* 0x00004800010e7983 */ /* 0x002ee80000300800 */
[----:B------:R-:W3:Y:S04]  /*60450*/  LDL.LU R15, [R1+0x4c] ;  /* 0x00004c00010f7983 */ /* 0x000ee80000300800 */
[----:B---3--:R-:W-:Y:S04]  /*60460*/  STL.64 [R1+0x4960], R14 ;  /* 0x0049600e01007387 */ /* 0x008fe80000100a00 */
[----:B--2---:R0:W-:Y:S04]  /*60470*/  STL.64 [R1+0x4958], R12 ;  /* 0x0049580c01007387 */ /* 0x0041e80000100a00 */
[----:B0-----:R-:W2:Y:S04]  /*60480*/  LDL.LU R12, [R1] ;  /* 0x00000000010c7983 */ /* 0x001ea80000300800 */
[----:B--2---:R-:W-:Y:S04]  /*60490*/  STL [R1+0x4968], R12 ;  /* 0x0049680c01007387 */ /* 0x004fe80000100800 */
[----:B------:R-:W2:Y:S04]  /*604a0*/  LDL.LU R13, [R1+0x4] ;  /* 0x00000400010d7983 */ /* 0x000ea80000300800 */
[----:B--2---:R-:W-:Y:S04]  /*604b0*/  STL [R1+0x496c], R13 ;  /* 0x00496c0d01007387 */ /* 0x004fe80000100800 */
[----:B------:R-:W2:Y:S04]  /*604c0*/  LDL.LU R14, [R1+0x8] ;  /* 0x00000800010e7983 */ /* 0x000ea80000300800 */
[----:B--2---:R-:W-:Y:S04]  /*604d0*/  STL [R1+0x4970], R14 ;  /* 0x0049700e01007387 */ /* 0x004fe80000100800 */
[----:B------:R-:W2:Y:S04]  /*604e0*/  LDL.LU R15, [R1+0xc] ;  /* 0x00000c00010f7983 */ /* 0x000ea80000300800 */
[----:B--2---:R0:W-:Y:S04]  /*604f0*/  STL [R1+0x4974], R15 ;  /* 0x0049740f01007387 */ /* 0x0041e80000100800 */
[----:B0-----:R-:W2:Y:S04]  /*60500*/  LDL.LU R15, [R1+0xdf8] ;  /* 0x000df800010f7983 */ /* 0x001ea80000300800 */
[----:B------:R-:W2:Y:S04]  /*60510*/  LDL.LU R14, [R1+0xe00] ;  /* 0x000e0000010e7983 */ /* 0x000ea80000300800 */
        /* <DEDUP_REMOVED lines=45> */
[----:B------:R-:W-:-:S02]  /*607f0*/  F2FP.F16.E4M3.UNPACK_B R16, R0 ;  /* 0x00000000ff10723e */ /* 0x000fc400020006ff */
[----:B------:R-:W-:Y:S01]  /*60800*/  F2FP.F16.E4M3.UNPACK_B R17, R10 ;  /* 0x0000000aff11723e */ /* 0x000fe200020006ff */
[----:B---3--:R-:W-:Y:S04]  /*60810*/  STL.64 [R1+0x49f0], R14 ;  /* 0x0049f00e01007387 */ /* 0x008fe80000100a00 */
[----:B--2---:R0:W-:Y:S04]  /*60820*/  STL.64 [R1+0x49e8], R12 ;  /* 0x0049e80c01007387 */ /* 0x0041e80000100a00 */
[----:B0-----:R-:W2:Y:S04]  /*60830*/  LDL.LU R12, [R1+0xb0] ;  /* 0x0000b000010c7983 */ /* 0x001ea80000300800 */
[----:B------:R-:W2:Y:S04]  /*60840*/  LDL.LU R13, [R1+0xb4] ;  /* 0x0000b400010d7983 */ /* 0x000ea80000300800 */
[----:B------:R-:W2:Y:S04]  /*60850*/  LDL.LU R14, [R1+0xb8] ;  /* 0x0000b800010e7983 */ /* 0x000ea80000300800 */
[----:B------:R-:W2:Y:S01]  /*60860*/  LDL.LU R15, [R1+0xbc] ;  /* 0x0000bc00010f7983 */ /* 0x000ea20000300800 */
[----:B------:R-:W-:-:S02]  /*60870*/  F2FP.F16.E4M3.UNPACK_B R18, R11 ;  /* 0x0000000bff12723e */ /* 0x000fc400020006ff */
        /* <DEDUP_REMOVED lines=69> */
[----:B------:R-:W5:Y:S01]  /*60cd0*/  LDL.LU.64 R12, [R1+0x4978] ;  /* 0x00497800010c7983 */ /* 0x000f620000300a00 */
[----:B---3--:R-:W-:-:S02]  /*60ce0*/  IMAD R0, R0, 0x100, R15 ;  /* 0x0000010000007824 */ /* 0x008fc400078e020f */
[----:B----4-:R-:W-:Y:S01]  /*60cf0*/  IMAD R10, R10, 0x100, R14 ;  /* 0x000001000a0a7824 */ /* 0x010fe200078e020e */
[----:B------:R-:W2:Y:S04]  /*60d00*/  LDL.LU R15, [R1+0x4974] ;  /* 0x00497400010f7983 */ /* 0x000ea80000300800 */
[----:B------:R-:W2:Y:S01]  /*60d10*/  LDL.LU R14, [R1+0x4970] ;  /* 0x00497000010e7983 */ /* 0x000ea20000300800 */
[----:B-----5:R-:W-:Y:S02]  /*60d20*/  IMAD R11, R11, 0x100, R13 ;  /* 0x000001000b0b7824 */ /* 0x020fe400078e020d */
[----:B------:R-:W-:Y:S01]  /*60d30*/  IMAD R20, R20, 0x100, R12 ;  /* 0x0000010014147824 */ /* 0x000fe200078e020c */
        /* <DEDUP_REMOVED lines=13> */
[----:B------:R-:W4:Y:S01]  /*60e10*/  LDL.LU R11, [R1+0xe18] ;  /* 0x000e1800010b7983 */ /* 0x000f220000300800 */
[----:B------:R-:W-:-:S15]  /*60e20*/  HMMA.16816.F32 R24, R16, R6, R24 ;  /* 0x000000061018723c */ /* 0x000fde0000001818 */
[----:B------:R-:W-:-:S04]  /*60e30*/  NOP ;  /* 0x0000000000007918 */ /* 0x000fc80000000000 */
[----:B------:R-:W-:Y:S04]  /*60e40*/  STL.64 [R1+0x160], R24 ;  /* 0x0001601801007387 */ /* 0x000fe80000100a00 */
[----:B------:R0:W-:Y:S04]  /*60e50*/  STL.64 [R1+0x168], R26 ;  /* 0x0001681a01007387 */ /* 0x0001e80000100a00 */
[----:B0-----:R-:W5:Y:S04]  /*60e60*/  LDL.LU.64 R26, [R1+0x4950] ;  /* 0x00495000011a7983 */ /* 0x001f680000300a00 */
[----:B------:R-:W5:Y:S01]  /*60e70*/  LDL.LU.64 R24, [R1+0x4948] ;  /* 0x0049480001187983 */ /* 0x000f620000300a00 */
[----:B--2---:R-:W-:-:S15]  /*60e80*/  HMMA.16816.F32 R12, R16, R4, R12 ;  /* 0x00000004100c723c */ /* 0x004fde000000180c */
[----:B------:R-:W-:-:S04]  /*60e90*/  NOP ;  /* 0x0000000000007918 */ /* 0x000fc80000000000 */
[----:B------:R-:W-:Y:S04]  /*60ea0*/  STL.64 [R1+0x140], R12 ;  /* 0x0001400c01007387 */ /* 0x000fe80000100a00 */
[----:B------:R0:W-:Y:S04]  /*60eb0*/  STL.64 [R1+0x148], R14 ;  /* 0x0001480e01007387 */ /* 0x0001e80000100a00 */
[----:B0-----:R-:W2:Y:S04]  /*60ec0*/  LDL.LU.64 R14, [R1+0x4940] ;  /* 0x00494000010e7983 */ /* 0x001ea80000300a00 */
[----:B------:R-:W2:Y:S01]  /*60ed0*/  LDL.LU.64 R12, [R1+0x4938] ;  /* 0x00493800010c7983 */ /* 0x000ea20000300a00 */
[----:B-----5:R-:W-:-:S15]  /*60ee0*/  HMMA.16816.F32 R24, R16, R2, R24 ;  /* 0x000000021018723c */ /* 0x020fde0000001818 */
[----:B------:R-:W-:-:S04]  /*60ef0*/  NOP ;  /* 0x0000000000007918 */ /* 0x000fc80000000000 */
[----:B------:R-:W-:Y:S04]  /*60f00*/  STL.64 [R1+0x120], R24 ;  /* 0x0001201801007387 */ /* 0x000fe80000100a00 */
[----:B------:R0:W-:Y:S04]  /*60f10*/  STL.64 [R1+0x128], R26 ;  /* 0x0001281a01007387 */ /* 0x0001e80000100a00 */
[----:B0-----:R-:W5:Y:S04]  /*60f20*/  LDL.LU.64 R26, [R1+0x4930] ;  /* 0x00493000011a7983 */ /* 0x001f680000300a00 */
[----:B------:R-:W5:Y:S04]  /*60f30*/  LDL.LU.64 R24, [R1+0x4928] ;  /* 0x0049280001187983 */ /* 0x000f680000300a00 */
[----:B------:R-:W-:Y:S04]  /*60f40*/  STL [R1+0x48fc], R8 ;  /* 0x0048fc0801007387 */ /* 0x000fe80000100800 */
[----:B------:R-:W-:Y:S01]  /*60f50*/  STL [R1+0x48f8], R9 ;  /* 0x0048f80901007387 */ /* 0x000fe20000100800 */
[----:B-----5:R-:W-:-:S15]  /*60f60*/  HMMA.16816.F32 R16, R16, R8, R24 ;  /* 0x000000081010723c */ /* 0x020fde0000001818 */
[----:B------:R-:W-:-:S04]  /*60f70*/  NOP ;  /* 0x0000000000007918 */ /* 0x000fc80000000000 */
[----:B------:R-:W-:Y:S04]  /*60f80*/  STL.64 [R1+0xe0], R16 ;  /* 0x0000e01001007387 */ /* 0x000fe80000100a00 */
[----:B------:R-:W-:Y:S04]  /*60f90*/  STL.64 [R1+0xe8], R18 ;  /* 0x0000e81201007387 */ /* 0x000fe80000100a00 */
[----:B------:R-:W5:Y:S04]  /*60fa0*/  LDL.LU R24, [R1+0x180] ;  /* 0x0001800001187983 */ /* 0x000f680000300800 */
[----:B------:R-:W5:Y:S04]  /*60fb0*/  LDL.LU R25, [R1+0x184] ;  /* 0x0001840001197983 */ /* 0x000f680000300800 */
[----:B------:R-:W2:Y:S04]  /*60fc0*/  LDL.LU R26, [R1+0x188] ;  /* 0x00018800011a7983 */ /* 0x000ea80000300800 */
[----:B------:R-:W2:Y:S04]  /*60fd0*/  LDL.LU R27, [R1+0x18c] ;  /* 0x00018c00011b7983 */ /* 0x000ea80000300800 */
[----:B--2---:R0:W-:Y:S04]  /*60fe0*/  STL.64 [R1+0x48d0], R26 ;  /* 0x0048d01a01007387 */ /* 0x0041e80000100a00 */
[----:B-----5:R1:W-:Y:S01]  /*60ff0*/  STL.64 [R1+0x48c8], R24 ;  /* 0x0048c81801007387 */ /* 0x0203e20000100a00 */
[----:B0-----:R-:W-:-:S02]  /*61000*/  IMAD.MOV.U32 R27, RZ, RZ, R12 ;  /* 0x000000ffff1b7224 */ /* 0x001fc400078e000c */
[----:B------:R-:W-:Y:S01]  /*61010*/  IMAD.MOV.U32 R26, RZ, RZ, R13 ;  /* 0x000000ffff1a7224 */ /* 0x000fe200078e000d */
[----:B------:R-:W2:Y:S01]  /*61020*/  LDL.LU R12, [R1+0x20] ;  /* 0x00002000010c7983 */ /* 0x000ea20000300800 */
[----:B-1----:R-:W-:-:S03]  /*61030*/  IMAD.MOV.U32 R25, RZ, RZ, R14 ;  /* 0x000000ffff197224 */ /* 0x002fc600078e000e */
[----:B------:R-:W2:Y:S01]  /*61040*/  LDL.LU R13, [R1+0x24] ;  /* 0x00002400010d7983 */ /* 0x000ea20000300800 */
[----:B------:R-:W-:-:S03]  /*61050*/  IMAD.MOV.U32 R24, RZ, RZ, R15 ;  /* 0x000000ffff187224 */ /* 0x000fc600078e000f */
[----:B------:R-:W2:Y:S04]  /*61060*/  LDL.LU R14, [R1+0x28] ;  /* 0x00002800010e7983 */ /* 0x000ea80000300800 */
[----:B------:R-:W2:Y:S04]  /*61070*/  LDL.LU R15, [R1+0x2c] ;  /* 0x00002c00010f7983 */ /* 0x000ea80000300800 */
[----:B------:R-:W5:Y:S04]  /*61080*/  LDL.LU R8, [R1+0xe40] ;  /* 0x000e400001087983 */ /* 0x000f680000300800 */
[----:B-----5:R0:W-:Y:S04]  /*61090*/  STL [R1+0x4900], R8 ;  /* 0x0049000801007387 */ /* 0x0201e80000100800 */
[----:B0-----:R-:W5:Y:S04]  /*610a0*/  LDL.LU R8, [R1+0xe38] ;  /* 0x000e380001087983 */ /* 0x001f680000300800 */
[----:B------:R-:W2:Y:S04]  /*610b0*/  LDL.LU R9, [R1+0xe48] ;  /* 0x000e480001097983 */ /* 0x000ea80000300800 */
[----:B------:R-:W2:Y:S04]  /*610c0*/  LDL.LU R16, [R1+0xe4c] ;  /* 0x000e4c0001107983 */ /* 0x000ea80000300800 */
[----:B------:R-:W-:Y:S04]  /*610d0*/  STL.64 [R1+0x48e0], R26 ;  /* 0x0048e01a01007387 */ /* 0x000fe80000100a00 */
[----:B------:R0:W-:Y:S04]  /*610e0*/  STL.64 [R1+0x48d8], R24 ;  /* 0x0048d81801007387 */ /* 0x0001e80000100a00 */
[----:B0-----:R-:W2:Y:S04]  /*610f0*/  LDL.LU R24, [R1+0x130] ;  /* 0x0001300001187983 */ /* 0x001ea80000300800 */
[----:B------:R-:W2:Y:S04]  /*61100*/  LDL.LU R25, [R1+0x134] ;  /* 0x0001340001197983 */ /* 0x000ea80000300800 */
[----:B------:R-:W2:Y:S04]  /*61110*/  LDL.LU R26, [R1+0x138] ;  /* 0x00013800011a7983 */ /* 0x000ea80000300800 */
[----:B------:R-:W2:Y:S01]  /*61120*/  LDL.LU R27, [R1+0x13c] ;  /* 0x00013c00011b7983 */ /* 0x000ea20000300800 */
[----:B----4-:R-:W-:-:S02]  /*61130*/  IMAD R20, R10, 0x100, R11 ;  /* 0x000001000a147824 */ /* 0x010fc400078e020b */
[----:B---3--:R-:W-:Y:S02]  /*61140*/  IMAD R21, R21, 0x100, R0 ;  /* 0x0000010015157824 */ /* 0x008fe400078e0200 */
[----:B------:R-:W-:Y:S02]  /*61150*/  IMAD R22, R22, 0x100, R28 ;  /* 0x0000010016167824 */ /* 0x000fe400078e021c */
[----:B------:R-:W-:Y:S01]  /*61160*/  IMAD R23, R29, 0x100, R23 ;  /* 0x000001001d177824 */ /* 0x000fe200078e0217 */
[----:B------:R-:W-:Y:S02]  /*61170*/  F2FP.F16.E4M3.UNPACK_B R20, R20 ;  /* 0x00000014ff14723e */ /* 0x000fe400020006ff */
[----:B------:R-:W-:Y:S01]  /*61180*/  F2FP.F16.E4M3.UNPACK_B R21, R21 ;  /* 0x00000015ff15723e */ /* 0x000fe200020006ff */
[----:B--2---:R-:W-:Y:S04]  /*61190*/  STL.64 [R1+0x48f0], R26 ;  /* 0x0048f01a01007387 */ /* 0x004fe80000100a00 */
[----:B------:R0:W-:Y:S04]  /*611a0*/  STL.64 [R1+0x48e8], R24 ;  /* 0x0048e81801007387 */ /* 0x0001e80000100a00 */
[----:B0-----:R-:W2:Y:S04]  /*611b0*/  LDL.LU R24, [R1+0xf0] ;  /* 0x0000f00001187983 */ /* 0x001ea80000300800 */
[----:B------:R-:W2:Y:S04]  /*611c0*/  LDL.LU R25, [R1+0xf4] ;  /* 0x0000f40001197983 */ /* 0x000ea80000300800 */
[----:B------:R-:W3:Y:S04]  /*611d0*/  LDL.LU R26, [R1+0xf8] ;  /* 0x0000f800011a7983 */ /* 0x000ee80000300800 */
[----:B------:R-:W3:Y:S01]  /*611e0*/  LDL.LU R27, [R1+0xfc] ;  /* 0x0000fc00011b7983 */ /* 0x000ee20000300800 */
[----:B------:R-:W-:-:S02]  /*611f0*/  F2FP.F16.E4M3.UNPACK_B R22, R22 ;  /* 0x00000016ff16723e */ /* 0x000fc400020006ff */
[----:B------:R-:W-:-:S07]  /*61200*/  F2FP.F16.E4M3.UNPACK_B R23, R23 ;  /* 0x00000017ff17723e */ /* 0x000fce00020006ff */
[C---:B------:R-:W-:Y:S01]  /*61210*/  HMMA.16816.F32 R12, R20.reuse, R6, R12 ;  /* 0x00000006140c723c */ /* 0x040fe2000000180c */
        /* <DEDUP_REMOVED lines=20> */
[----:B------:R0:W-:Y:S04]  /*61360*/  STL.64 [R1+0xc0], R12 ;  /* 0x0000c00c01007387 */ /* 0x0001e80000100a00 */
[----:B------:R1:W-:Y:S04]  /*61370*/  STL.64 [R1+0xc8], R14 ;  /* 0x0000c80e01007387 */ /* 0x0003e80000100a00 */
[----:B0-----:R-:W5:Y:S01]  /*61380*/  LDL.LU R12, [R1+0xe34] ;  /* 0x000e3400010c7983 */ /* 0x001f620000300800 */
[----:B------:R-:W-:Y:S03]  /*61390*/  HMMA.16816.F32 R24, R20, R2, R24 ;  /* 0x000000021418723c */ /* 0x000fe60000001818 */
[----:B------:R-:W2:Y:S04]  /*613a0*/  LDL.LU R13, [R1+0xe3c] ;  /* 0x000e3c00010d7983 */ /* 0x000ea80000300800 */
[----:B-1----:R-:W2:Y:S04]  /*613b0*/  LDL.LU R14, [R1+0xe44] ;  /* 0x000e4400010e7983 */ /* 0x002ea80000300800 */
[----:B------:R-:W3:Y:S08]  /*613c0*/  LDL.LU R15, [R1+0xe50] ;  /* 0x000e5000010f7983 */ /* 0x000ef00000300800 */
[----:B------:R-:W-:Y:S04]  /*613d0*/  STL.64 [R1+0xb0], R24 ;  /* 0x0000b01801007387 */ /* 0x000fe80000100a00 */
[----:B------:R0:W-:Y:S04]  /*613e0*/  STL.64 [R1+0xb8], R26 ;  /* 0x0000b81a01007387 */ /* 0x0001e80000100a00 */
[----:B0-----:R-:W3:Y:S04]  /*613f0*/  LDL.LU.64 R26, [R1+0x4910] ;  /* 0x00491000011a7983 */ /* 0x001ee80000300a00 */
[----:B------:R-:W3:Y:S01]  /*61400*/  LDL.LU.64 R24, [R1+0x4908] ;  /* 0x0049080001187983 */ /* 0x000ee20000300a00 */
[----:B-----5:R-:W-:-:S03]  /*61410*/  IMAD R12, R12, 0x100, R8 ;  /* 0x000001000c0c7824 */ /* 0x020fc600078e0208 */
[----:B------:R-:W5:Y:S01]  /*61420*/  LDL.LU R8, [R1+0x4900] ;  /* 0x0049000001087983 */ /* 0x000f620000300800 */
[----:B--2---:R-:W-:Y:S02]  /*61430*/  IMAD R14, R14, 0x100, R9 ;  /* 0x000001000e0e7824 */ /* 0x004fe400078e0209 */
[----:B-----5:R-:W-:Y:S02]  /*61440*/  IMAD R13, R13, 0x100, R8 ;  /* 0x000001000d0d7824 */ /* 0x020fe400078e0208 */
[----:B------:R-:W2:Y:S04]  /*61450*/  LDL.LU R8, [R1+0x48fc] ;  /* 0x0048fc0001087983 */ /* 0x000ea80000300800 */
[----:B------:R-:W2:Y:S01]  /*61460*/  LDL.LU R9, [R1+0x48f8] ;  /* 0x0048f80001097983 */ /* 0x000ea20000300800 */
[----:B---3--:R-:W-:Y:S01]  /*61470*/  IMAD R15, R16, 0x100, R15 ;  /* 0x00000100100f7824 */ /* 0x008fe200078e020f */
[----:B------:R-:W-:-:S02]  /*61480*/  F2FP.F16.E4M3.UNPACK_B R12, R12 ;  /* 0x0000000cff0c723e */ /* 0x000fc400020006ff */
[----:B------:R-:W-:Y:S02]  /*61490*/  F2FP.F16.E4M3.UNPACK_B R13, R13 ;  /* 0x0000000dff0d723e */ /* 0x000fe400020006ff */
[----:B------:R-:W-:Y:S01]  /*614a0*/  F2FP.F16.E4M3.UNPACK_B R14, R14 ;  /* 0x0000000eff0e723e */ /* 0x000fe200020006ff */
[----:B--2---:R-:W-:Y:S01]  /*614b0*/  HMMA.16816.F32 R20, R20, R8, R24 ;  /* 0x000000081414723c */ /* 0x004fe20000001818 */
[----:B------:R-:W2:Y:S04]  /*614c0*/  LDL.LU.64 R26, [R1+0x48f0] ;  /* 0x0048f000011a7983 */ /* 0x000ea80000300a00 */
[----:B------:R-:W2:Y:S01]  /*614d0*/  LDL.LU.64 R24, [R1+0x48e8] ;  /* 0x0048e80001187983 */ /* 0x000ea20000300a00 */
[----:B------:R-:W-:-:S13]  /*614e0*/  F2FP.F16.E4M3.UNPACK_B R15, R15 ;  /* 0x0000000fff0f723e */ /* 0x000fda00020006ff */
[----:B------:R0:W-:Y:S04]  /*614f0*/  STL [R1+0x453c], R20 ;  /* 0x00453c1401007387 */ /* 0x0001e80000100800 */
[----:B------:R1:W-:Y:S04]  /*61500*/  STL [R1+0x4538], R21 ;  /* 0x0045381501007387 */ /* 0x0003e80000100800 */
[----:B------:R3:W-:Y:S04]  /*61510*/  STL [R1+0x4534], R22 ;  /* 0x0045341601007387 */ /* 0x0007e80000100800 */
[----:B------:R5:W-:Y:S04]  /*61520*/  STL [R1+0x4530], R23 ;  /* 0x0045301701007387 */ /* 0x000be80000100800 */
[----:B0-----:R-:W4:Y:S04]  /*61530*/  LDL.LU R20, [R1+0x150] ;  /* 0x0001500001147983 */ /* 0x001f280000300800 */
[----:B-1----:R-:W4:Y:S04]  /*61540*/  LDL.LU R21, [R1+0x154] ;  /* 0x0001540001157983 */ /* 0x002f280000300800 */
[----:B---3--:R-:W4:Y:S04]  /*61550*/  LDL.LU R22, [R1+0x158] ;  /* 0x0001580001167983 */ /* 0x008f280000300800 */
[----:B-----5:R-:W4:Y:S01]  /*61560*/  LDL.LU R23, [R1+0x15c] ;  /* 0x00015c0001177983 */ /* 0x020f220000300800 */
[----:B--2---:R-:W-:-:S15]  /*61570*/  HMMA.16816.F32 R24, R12, R6, R24 ;  /* 0x000000060c18723c */ /* 0x004fde0000001818 */
[----:B------:R-:W-:-:S04]  /*61580*/  NOP ;  /* 0x0000000000007918 */ /* 0x000fc80000000000 */
[----:B------:R-:W-:Y:S04]  /*61590*/  STL.64 [R1+0xa0], R24 ;  /* 0x0000a01801007387 */ /* 0x000fe80000100a00 */
[----:B------:R0:W-:Y:S04]  /*615a0*/  STL.64 [R1+0xa8], R26 ;  /* 0x0000a81a01007387 */ /* 0x0001e80000100a00 */
[----:B0-----:R-:W2:Y:S04]  /*615b0*/  LDL.LU.64 R26, [R1+0x48e0] ;  /* 0x0048e000011a7983 */ /* 0x001ea80000300a00 */
[----:B------:R-:W2:Y:S01]  /*615c0*/  LDL.LU.64 R24, [R1+0x48d8] ;  /* 0x0048d80001187983 */ /* 0x000ea20000300a00 */
[----:B----4-:R-:W-:-:S15]  /*615d0*/  HMMA.16816.F32 R20, R12, R4, R20 ;  /* 0x000000040c14723c */ /* 0x010fde0000001814 */
[----:B------:R-:W-:-:S04]  /*615e0*/  NOP ;  /* 0x0000000000007918 */ /* 0x000fc80000000000 */
[----:B------:R0:W-:Y:S04]  /*615f0*/  STL.64 [R1+0x90], R20 ;  /* 0x0000901401007387 */ /* 0x0001e80000100a00 */
[----:B------:R1:W-:Y:S01]  /*61600*/  STL.64 [R1+0x98], R22 ;  /* 0x0000981601007387 */ /* 0x0003e20000100a00 */
[----:B--2---:R-:W-:-:S15]  /*61610*/  HMMA.16816.F32 R24, R12, R2, R24 ;  /* 0x000000020c18723c */ /* 0x004fde0000001818 */
[----:B------:R-:W-:-:S04]  /*61620*/  NOP ;  /* 0x0000000000007918 */ /* 0x000fc80000000000 */
[----:B0-----:R-:W-:Y:S02]  /*61630*/  IMAD.MOV.U32 R21, RZ, RZ, R26 ;  /* 0x000000ffff157224 */ /* 0x001fe400078e001a */
[----:B------:R-:W-:Y:S02]  /*61640*/  IMAD.MOV.U32 R20, RZ, RZ, R27 ;  /* 0x000000ffff147224 */ /* 0x000fe400078e001b */
[----:B-1----:R-:W-:Y:S02]  /*61650*/  IMAD.MOV.U32 R23, RZ, RZ, R24 ;  /* 0x000000ffff177224 */ /* 0x002fe400078e0018 */
[----:B------:R-:W-:Y:S01]  /*61660*/  IMAD.MOV.U32 R22, RZ, RZ, R25 ;  /* 0x000000ffff167224 */ /* 0x000fe200078e0019 */
[----:B------:R-:W2:Y:S04]  /*61670*/  LDL.LU.64 R26, [R1+0x48d0] ;  /* 0x0048d000011a7983 */ /* 0x000ea80000300a00 */
[----:B------:R-:W2:Y:S01]  /*61680*/  LDL.LU.64 R24, [R1+0x48c8] ;  /* 0x0048c80001187983 */ /* 0x000ea20000300a00 */
[----:B------:R-:W-:-:S03]  /*61690*/  IMAD R0, R0, 0x100, R17 ;  /* 0x0000010000007824 */ /* 0x000fc600078e0211 */
[----:B------:R-:W-:Y:S04]  /*616a0*/  STL.64 [R1+0x4598], R22 ;  /* 0x0045981601007387 */ /* 0x000fe80000100a00 */
[----:B------:R0:W-:Y:S04]  /*616b0*/  STL.64 [R1+0x4590], R20 ;  /* 0x0045901401007387 */ /* 0x0001e80000100a00 */
[----:B------:R-:W3:Y:S01]  /*616c0*/  LDL.LU R17, [R1+0xe78] ;  /* 0x000e780001117983 */ /* 0x000ee20000300800 */
[----:B------:R-:W-:Y:S02]  /*616d0*/  IMAD R10, R10, 0x100, R18 ;  /* 0x000001000a0a7824 */ /* 0x000fe400078e0212 */
[----:B------:R-:W-:Y:S01]  /*616e0*/  IMAD R11, R11, 0x100, R19 ;  /* 0x000001000b0b7824 */ /* 0x000fe200078e0213 */
[----:B--2---:R-:W-:Y:S01]  /*616f0*/  HMMA.16816.F32 R12, R12, R8, R24 ;  /* 0x000000080c0c723c */ /* 0x004fe20000001818 */
[----:B------:R-:W2:-:S15]  /*61700*/  LDL.LU R24, [R1+0xe74] ;  /* 0x000e740001187983 */ /* 0x000e9e0000300800 */
[----:B------:R-:W-:-:S03]  /*61710*/  NOP ;  /* 0x0000000000007918 */ /* 0x000fc60000000000 */
[----:B------:R-:W-:Y:S04]  /*61720*/  STL.64 [R1+0x10], R12 ;  /* 0x0000100c01007387 */ /* 0x000fe80000100a00 */
[----:B------:R-:W-:Y:S04]  /*61730*/  STL.64 [R1+0x18], R14 ;  /* 0x0000180e01007387 */ /* 0x000fe80000100a00 */
[----:B------:R-:W4:Y:S04]  /*61740*/  LDL.LU R18, [R1+0xe80] ;  /* 0x000e800001127983 */ /* 0x000f280000300800 */
[----:B------:R-:W2:Y:S04]  /*61750*/  LDL.LU R25, [R1+0xe7c] ;  /* 0x000e7c0001197983 */ /* 0x000ea80000300800 */
[----:B------:R-:W5:Y:S04]  /*61760*/  LDL.LU R19, [R1+0xe88] ;  /* 0x000e880001137983 */ /* 0x000f680000300800 */
[----:B------:R-:W2:Y:S04]  /*61770*/  LDL.LU R26, [R1+0xe84] ;  /* 0x000e8400011a7983 */ /* 0x000ea80000300800 */
[----:B0-----:R-:W2:Y:S04]  /*61780*/  LDL.LU R20, [R1+0xe9c] ;  /* 0x000e9c0001147983 */ /* 0x001ea80000300800 */
[----:B------:R-:W2:Y:S04]  /*61790*/  LDL.LU R21, [R1+0xea8] ;  /* 0x000ea80001157983 */ /* 0x000ea80000300800 */
[----:B------:R-:W2:Y:S04]  /*617a0*/  LDL.LU R22, [R1+0xea4] ;  /* 0x000ea40001167983 */ /* 0x000ea80000300800 */
        /* <DEDUP_REMOVED lines=8> */
[----:B------:R-:W2:Y:S01]  /*61830*/  LDL.LU R23, [R1+0x27c] ;  /* 0x00027c0001177983 */ /* 0x000ea20000300800 */
[----:B------:R-:W-:-:S03]  /*61840*/  IMAD R16, R29, 0x100, R28 ;  /* 0x000001001d107824 */ /* 0x000fc600078e021c */
        /* <DEDUP_REMOVED lines=20> */
[----:B------:R-:W-:-:S02]  /*61990*/  F2FP.F16.E4M3.UNPACK_B R12, R0 ;  /* 0x00000000ff0c723e */ /* 0x000fc400020006ff */
[----:B------:R-:W-:Y:S01]  /*619a0*/  F2FP.F16.E4M3.UNPACK_B R13, R10 ;  /* 0x0000000aff0d723e */ /* 0x000fe200020006ff */
        /* <DEDUP_REMOVED lines=8> */
[----:B------:R-:W-:Y:S04]  /*61a30*/  STL.64 [R1+0x4888], R22 ;  /* 0x0048881601007387 */ /* 0x000fe80000100a00 */
[----:B------:R0:W-:Y:S04]  /*61a40*/  STL.64 [R1+0x4880], R20 ;  /* 0x0048801401007387 */ /* 0x0001e80000100a00 */
[----:B0-----:R-:W3:Y:S04]  /*61a50*/  LDL.LU R20, [R1+0x220] ;  /* 0x0002200001147983 */ /* 0x001ee80000300800 */
[----:B------:R-:W3:Y:S04]  /*61a60*/  LDL.LU R21, [R1+0x224] ;  /* 0x0002240001157983 */ /* 0x000ee80000300800 */
[----:B------:R-:W3:Y:S04]  /*61a70*/  LDL.LU R22, [R1+0x228] ;  /* 0x0002280001167983 */ /* 0x000ee80000300800 */
[----:B------:R-:W3:Y:S04]  /*61a80*/  LDL.LU R23, [R1+0x22c] ;  /* 0x00022c0001177983 */ /* 0x000ee80000300800 */
[----:B------:R-:W3:Y:S04]  /*61a90*/  LDL.LU R28, [R1+0xeac] ;  /* 0x000eac00011c7983 */ /* 0x000ee80000300800 */
        /* <DEDUP_REMOVED lines=20> */
[----:B------:R-:W3:Y:S04]  /*61be0*/  LDL.LU.64 R24, [R1+0x4898] ;  /* 0x0048980001187983 */ /* 0x000ee80000300a00 */
[----:B------:R-:W2:Y:S01]  /*61bf0*/  LDL.LU R16, [R1+0x2d0] ;  /* 0x0002d00001107983 */ /* 0x000ea20000300800 */
[----:B---3--:R-:W-:-:S02]  /*61c00*/  IMAD R24, R24, 0x100, R17 ;  /* 0x0000010018187824 */ /* 0x008fc400078e0211 */
[----:B----4-:R-:W-:Y:S01]  /*61c10*/  IMAD R25, R25, 0x100, R18 ;  /* 0x0000010019197824 */ /* 0x010fe200078e0212 */
[----:B------:R-:W2:Y:S01]  /*61c20*/  LDL.LU R17, [R1+0x2d4] ;  /* 0x0002d40001117983 */ /* 0x000ea20000300800 */
[----:B-----5:R-:W-:-:S03]  /*61c30*/  IMAD R26, R26, 0x100, R19 ;  /* 0x000001001a1a7824 */ /* 0x020fc600078e0213 */
[----:B------:R-:W3:Y:S04]  /*61c40*/  LDL.LU R18, [R1+0x2d8] ;  /* 0x0002d80001127983 */ /* 0x000ee80000300800 */
[----:B------:R-:W3:Y:S01]  /*61c50*/  LDL.LU R19, [R1+0x2dc] ;  /* 0x0002dc0001137983 */ /* 0x000ee20000300800 */
[----:B------:R-:W-:Y:S01]  /*61c60*/  IMAD R27, R27, 0x100, R29 ;  /* 0x000001001b1b7824 */ /* 0x000fe200078e021d */
[----:B------:R-:W-:Y:S02]  /*61c70*/  HMMA.16816.F32 R12, R12, R8, R20 ;  /* 0x000000080c0c723c */ /* 0x000fe40000001814 */
[----:B---3--:R-:W-:Y:S04]  /*61c80*/  STL.64 [R1+0x4850], R18 ;  /* 0x0048501201007387 */ /* 0x008fe80000100a00 */
[----:B--2---:R0:W-:Y:S04]  /*61c90*/  STL.64 [R1+0x4848], R16 ;  /* 0x0048481001007387 */ /* 0x0041e80000100a00 */
[----:B0-----:R-:W2:Y:S04]  /*61ca0*/  LDL.LU R16, [R1+0x290] ;  /* 0x0002900001107983 */ /* 0x001ea80000300800 */
[----:B------:R-:W2:Y:S04]  /*61cb0*/  LDL.LU R17, [R1+0x294] ;  /* 0x0002940001117983 */ /* 0x000ea80000300800 */
[----:B------:R-:W2:Y:S04]  /*61cc0*/  LDL.LU R18, [R1+0x298] ;  /* 0x0002980001127983 */ /* 0x000ea80000300800 */
[----:B------:R-:W2:Y:S04]  /*61cd0*/  LDL.LU R19, [R1+0x29c] ;  /* 0x00029c0001137983 */ /* 0x000ea80000300800 */
[----:B------:R-:W3:Y:S04]  /*61ce0*/  LDL.LU R29, [R1+0x4890] ;  /* 0x00489000011d7983 */ /* 0x000ee80000300800 */
[----:B------:R-:W4:Y:S04]  /*61cf0*/  LDL.LU.64 R22, [R1+0x4888] ;  /* 0x0048880001167983 */ /* 0x000f280000300a00 */
[----:B------:R-:W4:Y:S01]  /*61d00*/  LDL.LU.64 R20, [R1+0x4880] ;  /* 0x0048800001147983 */ /* 0x000f220000300a00 */
[----:B------:R-:W-:-:S02]  /*61d10*/  F2FP.F16.E4M3.UNPACK_B R24, R24 ;  /* 0x00000018ff18723e */ /* 0x000fc400020006ff */
[----:B------:R-:W-:Y:S02]  /*61d20*/  F2FP.F16.E4M3.UNPACK_B R25, R25 ;  /* 0x00000019ff19723e */ /* 0x000fe400020006ff */
[----:B------:R-:W-:Y:S02]  /*61d30*/  F2FP.F16.E4M3.UNPACK_B R26, R26 ;  /* 0x0000001aff1a723e */ /* 0x000fe400020006ff */
[----:B------:R-:W-:Y:S01]  /*61d40*/  F2FP.F16.E4M3.UNPACK_B R27, R27 ;  /* 0x0000001bff1b723e */ /* 0x000fe200020006ff */
[----:B------:R0:W-:Y:S04]  /*61d50*/  STL.64 [R1], R12 ;  /* 0x0000000c01007387 */ /* 0x0001e80000100a00 */
[----:B------:R1:W-:Y:S04]  /*61d60*/  STL.64 [R1+0x8], R14 ;  /* 0x0000080e01007387 */ /* 0x0003e80000100a00 */
[----:B0-----:R-:W5:Y:S04]  /*61d70*/  LDL.LU R12, [R1+0x2a0] ;  /* 0x0002a000010c7983 */ /* 0x001f680000300800 */
[----:B------:R-:W5:Y:S04]  /*61d80*/  LDL.LU R13, [R1+0x2a4] ;  /* 0x0002a400010d7983 */ /* 0x000f680000300800 */
[----:B-1----:R-:W5:Y:S04]  /*61d90*/  LDL.LU R14, [R1+0x2a8] ;  /* 0x0002a800010e7983 */ /* 0x002f680000300800 */
[----:B------:R-:W5:Y:S01]  /*61da0*/  LDL.LU R15, [R1+0x2ac] ;  /* 0x0002ac00010f7983 */ /* 0x000f620000300800 */
        /* <DEDUP_REMOVED lines=12> */
[----:B-----5:R-:W-:Y:S01]  /*61e70*/  HMMA.16816.F32 R12, R24, R2, R12 ;  /* 0x00000002180c723c */ /* 0x020fe2000000180c */
[----:B------:R-:W-:-:S15]  /*61e80*/  LOP3.LUT R0, R0, 0x40, RZ, 0x3c, !PT ;  /* 0x0000004000007812 */ /* 0x000fde00078e3cff */
[----:B------:R-:W-:-:S03]  /*61e90*/  NOP ;  /* 0x0000000000007918 */ /* 0x000fc60000000000 */
[----:B------:R4:W-:Y:S04]  /*61ea0*/  STL.64 [R1+0x20], R12 ;  /* 0x0000200c01007387 */ /* 0x0009e80000100a00 */
[----:B------:R0:W-:Y:S01]  /*61eb0*/  STL.64 [R1+0x28], R14 ;  /* 0x0000280e01007387 */ /* 0x0001e20000100a00 */
[----:B----4-:R-:W-:Y:S02]  /*61ec0*/  IMAD R13, R20, 0x100, R23 ;  /* 0x00000100140d7824 */ /* 0x010fe400078e0217 */
[----:B0-----:R-:W-:Y:S02]  /*61ed0*/  IMAD R14, R22, 0x100, R21 ;  /* 0x00000100160e7824 */ /* 0x001fe400078e0215 */
[----:B------:R-:W0:Y:S04]  /*61ee0*/  LDSM.16.M88.4 R20, [R0+UR6] ;  /* 0x000000060014783b */ /* 0x000e280008000200 */
[----:B0-----:R-:W-:Y:S04]  /*61ef0*/  STL.64 [R1+0x6f0], R20 ;  /* 0x0006f01401007387 */ /* 0x001fe80000100a00 */
[----:B------:R0:W-:Y:S04]  /*61f00*/  STL.64 [R1+0x6f8], R22 ;  /* 0x0006f81601007387 */ /* 0x0001e80000100a00 */
[----:B0-----:R-:W4:Y:S04]  /*61f10*/  LDL.LU R23, [R1+0x4858] ;  /* 0x0048580001177983 */ /* 0x001f280000300800 */
[----:B------:R-:W5:Y:S04]  /*61f20*/  LDL.LU R20, [R1+0x2c0] ;  /* 0x0002c00001147983 */ /* 0x000f680000300800 */
[----:B------:R-:W5:Y:S04]  /*61f30*/  LDL.LU R21, [R1+0x2c4] ;  /* 0x0002c40001157983 */ /* 0x000f680000300800 */
[----:B------:R-:W5:Y:S01]  /*61f40*/  LDL.LU R22, [R1+0x2c8] ;  /* 0x0002c80001167983 */ /* 0x000f620000300800 */
[----:B--2---:R-:W-:Y:S01]  /*61f50*/  HMMA.16816.F32 R24, R24, R8, R16 ;  /* 0x000000081818723c */ /* 0x004fe20000001810 */
[----:B------:R-:W-:-:S02]  /*61f60*/  IMAD R12, R10, 0x100, R11 ;  /* 0x000001000a0c7824 */ /* 0x000fc400078e020b */
[----:B----4-:R-:W-:Y:S02]  /*61f70*/  IMAD R15, R28, 0x100, R23 ;  /* 0x000001001c0f7824 */ /* 0x010fe400078e0217 */
[----:B------:R-:W5:Y:S04]  /*61f80*/  LDL.LU R23, [R1+0x2cc] ;  /* 0x0002cc0001177983 */ /* 0x000f680000300800 */
[----:B------:R-:W2:Y:S04]  /*61f90*/  LDL.LU.64 R18, [R1+0x4850] ;  /* 0x0048500001127983 */ /* 0x000ea80000300a00 */
[----:B------:R-:W2:Y:S04]  /*61fa0*/  LDL.LU.64 R16, [R1+0x4848] ;  /* 0x0048480001107983 */ /* 0x000ea80000300a00 */
[----:B------:R-:W-:Y:S04]  /*61fb0*/  STL [R1+0x4820], R9 ;  /* 0x0048200901007387 */ /* 0x000fe80000100800 */
[----:B------:R-:W-:Y:S04]  /*61fc0*/  STL [R1+0x447c], R24 ;  /* 0x00447c1801007387 */ /* 0x000fe80000100800 */
[----:B------:R-:W-:Y:S04]  /*61fd0*/  STL [R1+0x4478], R25 ;  /* 0x0044781901007387 */ /* 0x000fe80000100800 */
[----:B------:R-:W-:Y:S04]  /*61fe0*/  STL [R1+0x4474], R26 ;  /* 0x0044741a01007387 */ /* 0x000fe80000100800 */
[----:B------:R-:W-:Y:S04]  /*61ff0*/  STL [R1+0x4470], R27 ;  /* 0x0044701b01007387 */ /* 0x000fe80000100800 */
[----:B------:R-:W0:Y:S01]  /*62000*/  LDSM.16.M88.4 R24, [R0+UR6+0x400] ;  /* 0x000400060018783b */ /* 0x000e220008000200 */
[----:B------:R-:W-:-:S02]  /*62010*/  F2FP.F16.E4M3.UNPACK_B R12, R12 ;  /* 0x0000000cff0c723e */ /* 0x000fc400020006ff */
[----:B------:R-:W-:Y:S02]  /*62020*/  F2FP.F16.E4M3.UNPACK_B R13, R13 ;  /* 0x0000000dff0d723e */ /* 0x000fe400020006ff */
[----:B------:R-:W-:Y:S02]  /*62030*/  F2FP.F16.E4M3.UNPACK_B R14, R14 ;  /* 0x0000000eff0e723e */ /* 0x000fe400020006ff */
[----:B------:R-:W-:-:S07]  /*62040*/  F2FP.F16.E4M3.UNPACK_B R15, R15 ;  /* 0x0000000fff0f723e */ /* 0x000fce00020006ff */
[----:B--2---:R-:W-:-:S15]  /*62050*/  HMMA.16816.F32 R16, R12, R6, R16 ;  /* 0x000000060c10723c */ /* 0x004fde0000001810 */
[----:B------:R-:W-:-:S04]  /*62060*/  NOP ;  /* 0x0000000000007918 */ /* 0x000fc80000000000 */
[----:B------:R1:W-:Y:S04]  /*62070*/  STL [R1+0x110], R16 ;  /* 0x0001101001007387 */ /* 0x0003e80000100800 */
[----:B0-----:R0:W-:Y:S04]  /*62080*/  STL.64 [R1+0x6e0], R24 ;  /* 0x0006e01801007387 */ /* 0x0011e80000100a00 */
[----:B------:R-:W-:Y:S04]  /*62090*/  STL.64 [R1+0x6e8], R26 ;  /* 0x0006e81a01007387 */ /* 0x000fe80000100a00 */
[----:B------:R2:W-:Y:S04]  /*620a0*/  STL.64 [R1+0x118], R18 ;  /* 0x0001181201007387 */ /* 0x0005e80000100a00 */
[----:B------:R-:W4:Y:S04]  /*620b0*/  LDL.LU R9, [R1+0xeb8] ;  /* 0x000eb80001097983 */ /* 0x000f280000300800 */
[----:B-1----:R-:W3:Y:S01]  /*620c0*/  LDL.LU R16, [R1+0xeb4] ;  /* 0x000eb40001107983 */ /* 0x002ee20000300800 */
[----:B0-----:R-:W-:-:S03]  /*620d0*/  IMAD.MOV.U32 R24, RZ, RZ, R17 ;  /* 0x000000ffff187224 */ /* 0x001fc600078e0011 */
[----:B------:R-:W3:Y:S04]  /*620e0*/  LDL.LU R17, [R1+0xebc] ;  /* 0x000ebc0001117983 */ /* 0x000ee80000300800 */
[----:B--2---:R-:W2:Y:S04]  /*620f0*/  LDL.LU R18, [R1+0xec4] ;  /* 0x000ec40001127983 */ /* 0x004ea80000300800 */
[----:B------:R-:W2:Y:S04]  /*62100*/  LDL.LU R19, [R1+0xecc] ;  /* 0x000ecc0001137983 */ /* 0x000ea80000300800 */
[----:B--2---:R-:W-:Y:S04]  /*62110*/  STL.64 [R1+0x4830], R18 ;  /* 0x0048301201007387 */ /* 0x004fe80000100a00 */
[----:B---3--:R0:W-:Y:S04]  /*62120*/  STL.64 [R1+0x4828], R16 ;  /* 0x0048281001007387 */ /* 0x0081e80000100a00 */
[----:B0-----:R-:W2:Y:S04]  /*62130*/  LDL.LU R16, [R1+0x2b0] ;  /* 0x0002b00001107983 */ /* 0x001ea80000300800 */
[----:B------:R-:W2:Y:S04]  /*62140*/  LDL.LU R17, [R1+0x2b4] ;  /* 0x0002b40001117983 */ /* 0x000ea80000300800 */
[----:B------:R-:W3:Y:S04]  /*62150*/  LDL.LU R18, [R1+0x2b8] ;  /* 0x0002b80001127983 */ /* 0x000ee80000300800 */
[----:B------:R-:W3:Y:S04]  /*62160*/  LDL.LU R19, [R1+0x2bc] ;  /* 0x0002bc0001137983 */ /* 0x000ee80000300800 */
[----:B---3--:R-:W-:Y:S04]  /*62170*/  STL.64 [R1+0x4840], R18 ;  /* 0x0048401201007387 */ /* 0x008fe80000100a00 */
[----:B--2---:R-:W-:Y:S04]  /*62180*/  STL.64 [R1+0x4838], R16 ;  /* 0x0048381001007387 */ /* 0x004fe80000100a00 */
[----:B------:R-:W0:Y:S04]  /*62190*/  LDSM.16.M88.4 R16, [R0+UR6+0x800] ;  /* 0x000800060010783b */ /* 0x000e280008000200 */
[----:B------:R-:W-:Y:S04]  /*621a0*/  STL [R1+0x45a0], R24 ;  /* 0x0045a01801007387 */ /* 0x000fe80000100800 */
[----:B0-----:R-:W-:Y:S01]  /*621b0*/  STL.64 [R1+0x6d0], R16 ;  /* 0x0006d01001007387 */ /* 0x001fe20000100a00 */
[----:B------:R-:W-:-:S03]  /*621c0*/  IMAD.MOV.U32 R28, RZ, RZ, R16 ;  /* 0x000000ffff1c7224 */ /* 0x000fc600078e0010 */
[----:B------:R5:W-:Y:S01]  /*621d0*/  STL.64 [R1+0x6d8], R18 ;  /* 0x0006d81201007387 */ /* 0x000be20000100a00 */
[----:B------:R-:W-:Y:S02]  /*621e0*/  IMAD.MOV.U32 R11, RZ, RZ, R17 ;  /* 0x000000ffff0b7224 */ /* 0x000fe400078e0011 */
[----:B-----5:R-:W-:Y:S01]  /*621f0*/  HMMA.16816.F32 R16, R12, R4, R20 ;  /* 0x000000040c10723c */ /* 0x020fe20000001814 */
[----:B------:R-:W2:Y:S04]  /*62200*/  LDL R4, [R1+0x6f0] ;  /* 0x0006f00001047983 */ /* 0x000ea80000100800 */
[----:B------:R-:W2:-:S14]  /*62210*/  LDL R5, [R1+0x6f4] ;  /* 0x0006f40001057983 */ /* 0x000e9c0000100800 */
[----:B------:R-:W-:Y:S04]  /*62220*/  STL.64 [R1+0x100], R16 ;  /* 0x0001001001007387 */ /* 0x000fe80000100a00 */
[----:B------:R-:W-:Y:S04]  /*62230*/  STL.64 [R1+0x108], R18 ;  /* 0x0001081201007387 */ /* 0x000fe80000100a00 */
[----:B------:R-:W3:Y:S04]  /*62240*/  LDL R6, [R1+0x6e0] ;  /* 0x0006e00001067983 */ /* 0x000ee80000100800 */
[----:B------:R-:W3:Y:S04]  /*62250*/  LDL R7, [R1+0x6e4] ;  /* 0x0006e40001077983 */ /* 0x000ee80000100800 */
[----:B------:R-:W0:Y:S02]  /*62260*/  LDSM.16.M88.4 R16, [R0+UR6+0xc00] ;  /* 0x000c00060010783b */ /* 0x000e240008000200 */
[----:B0-----:R-:W-:-:S02]  /*62270*/  IMAD.MOV.U32 R10, RZ, RZ, R16 ;  /* 0x000000ffff0a7224 */ /* 0x001fc400078e0010 */
        /* <DEDUP_REMOVED lines=9> */
[----:B------:R-:W3:Y:S04]  /*62310*/  LDL.LU R26, [R1+0x388] ;  /* 0x00038800011a7983 */ /* 0x000ee80000300800 */
[----:B------:R-:W3:Y:S04]  /*62320*/  LDL.LU R27, [R1+0x38c] ;  /* 0x00038c00011b7983 */ /* 0x000ee80000300800 */
[----:B------:R-:W5:Y:S04]  /*62330*/  LDL.LU R20, [R1+0x4e0] ;  /* 0x0004e00001147983 */ /* 0x000f680000300800 */
[----:B------:R-:W5:Y:S04]  /*62340*/  LDL.LU R21, [R1+0x4e4] ;  /* 0x0004e40001157983 */ /* 0x000f680000300800 */
[----:B------:R-:W5:Y:S04]  /*62350*/  LDL.LU R22, [R1+0x4e8] ;  /* 0x0004e80001167983 */ /* 0x000f680000300800 */
[----:B------:R-:W-:Y:S04]  /*62360*/  STL.64 [R1+0x6c0], R16 ;  /* 0x0006c01001007387 */ /* 0x000fe80000100a00 */
[----:B------:R0:W-:Y:S04]  /*62370*/  STL.64 [R1+0x6c8], R18 ;  /* 0x0006c81201007387 */ /* 0x0001e80000100a00 */
[----:B0-----:R-:W2:Y:S04]  /*62380*/  LDL.LU.64 R18, [R1+0x4840] ;  /* 0x0048400001127983 */ /* 0x001ea80000300a00 */
[----:B------:R-:W2:Y:S01]  /*62390*/  LDL.LU.64 R16, [R1+0x4838] ;  /* 0x0048380001107983 */ /* 0x000ea20000300a00 */
[----:B------:R-:W-:Y:S01]  /*623a0*/  IMAD.MOV.U32 R23, RZ, RZ, R29 ;  /* 0x000000ffff177224 */ /* 0x000fe200078e001d */
[----:B--2---:R-:W-:-:S15]  /*623b0*/  HMMA.16816.F32 R16, R12, R2, R16 ;  /* 0x000000020c10723c */ /* 0x004fde0000001810 */
[----:B------:R-:W-:-:S04]  /*623c0*/  NOP ;  /* 0x0000000000007918 */ /* 0x000fc80000000000 */
[----:B------:R-:W-:Y:S04]  /*623d0*/  STL.64 [R1+0xf0], R16 ;  /* 0x0000f01001007387 */ /* 0x000fe80000100a00 */
[----:B------:R0:W-:Y:S01]  /*623e0*/  STL [R1+0xf8], R18 ;  /* 0x0000f81201007387 */ /* 0x0001e20000100800 */
[----:B------:R-:W-:-:S03]  /*623f0*/  IMAD.MOV.U32 R29, RZ, RZ, R19 ;  /* 0x000000ffff1d7224 */ /* 0x000fc600078e0013 */
[----:B0-----:R-:W2:Y:S04]  /*62400*/  LDL.LU.64 R18, [R1+0x4830] ;  /* 0x0048300001127983 */ /* 0x001ea80000300a00 */
[----:B------:R-:W4:Y:S04]  /*62410*/  LDL.LU.64 R16, [R1+0x4828] ;  /* 0x0048280001107983 */ /* 0x000f280000300a00 */
[----:B------:R-:W2:Y:S04]  /*62420*/  LDL.LU R2, [R1+0xec8] ;  /* 0x000ec80001027983 */ /* 0x000ea80000300800 */
[----:B------:R-:W2:Y:S04]  /*62430*/  LDL.LU R3, [R1+0xed0] ;  /* 0x000ed00001037983 */ /* 0x000ea80000300800 */
[----:B------:R0:W-:Y:S04]  /*62440*/  STL [R1+0x44c0], R29 ;  /* 0x0044c01d01007387 */ /* 0x0001e80000100800 */
[----:B0-----:R-:W2:Y:S01]  /*62450*/  LDL.LU R29, [R1+0xec0] ;  /* 0x000ec000011d7983 */ /* 0x001ea20000300800 */
[----:B----4-:R-:W-:-:S03]  /*62460*/  IMAD R16, R16, 0x100, R9 ;  /* 0x0000010010107824 */ /* 0x010fc600078e0209 */
[----:B------:R-:W4:Y:S02]  /*62470*/  LDL.LU R9, [R1+0x4820] ;  /* 0x0048200001097983 */ /* 0x000f240000300800 */
[----:B----4-:R-:W-:Y:S02]  /*62480*/  HMMA.16816.F32 R12, R12, R8, R4 ;  /* 0x000000080c0c723c */ /* 0x010fe40000001804 */
[----:B------:R-:W4:Y:S04]  /*62490*/  LDL.LU.64 R6, [R1+0x4818] ;  /* 0x0048180001067983 */ /* 0x000f280000300a00 */
[----:B------:R-:W3:-:S13]  /*624a0*/  LDL.LU.64 R4, [R1+0x4810] ;  /* 0x0048100001047983 */ /* 0x000eda0000300a00 */
[----:B------:R0:W-:Y:S04]  /*624b0*/  STL [R1+0x44cc], R12 ;  /* 0x0044cc0c01007387 */ /* 0x0001e80000100800 */
[----:B------:R1:W-:Y:S04]  /*624c0*/  STL [R1+0x44c8], R13 ;  /* 0x0044c80d01007387 */ /* 0x0003e80000100800 */
[----:B------:R1:W-:Y:S04]  /*624d0*/  STL [R1+0x44c4], R14 ;  /* 0x0044c40e01007387 */ /* 0x0003e80000100800 */
[----:B------:R2:W-:Y:S04]  /*624e0*/  STL [R1+0x4450], R15 ;  /* 0x0044500f01007387 */ /* 0x0005e80000100800 */
[----:B0-----:R-:W5:Y:S04]  /*624f0*/  LDL.LU R12, [R1+0x360] ;  /* 0x00036000010c7983 */ /* 0x001f680000300800 */
[----:B-1----:R-:W5:Y:S04]  /*62500*/  LDL.LU R13, [R1+0x364] ;  /* 0x00036400010d7983 */ /* 0x002f680000300800 */
[----:B------:R-:W5:Y:S04]  /*62510*/  LDL.LU R14, [R1+0x368] ;  /* 0x00036800010e7983 */ /* 0x000f680000300800 */
[----:B--2---:R-:W5:Y:S01]  /*62520*/  LDL.LU R15, [R1+0x36c] ;  /* 0x00036c00010f7983 */ /* 0x004f620000300800 */
[----:B------:R-:W-:-:S02]  /*62530*/  IMAD R17, R17, 0x100, R29 ;  /* 0x0000010011117824 */ /* 0x000fc400078e021d */
[----:B------:R-:W-:Y:S02]  /*62540*/  IMAD R18, R18, 0x100, R2 ;  /* 0x0000010012127824 */ /* 0x000fe400078e0202 */
[----:B------:R-:W-:Y:S01]  /*62550*/  IMAD R19, R19, 0x100, R3 ;  /* 0x0000010013137824 */ /* 0x000fe200078e0203 */
[----:B------:R-:W-:Y:S02]  /*62560*/  F2FP.F16.E4M3.UNPACK_B R16, R16 ;  /* 0x00000010ff10723e */ /* 0x000fe400020006ff */
[----:B------:R-:W-:Y:S02]  /*62570*/  F2FP.F16.E4M3.UNPACK_B R17, R17 ;  /* 0x00000011ff11723e */ /* 0x000fe400020006ff */
[----:B------:R-:W-:Y:S02]  /*62580*/  F2FP.F16.E4M3.UNPACK_B R18, R18 ;  /* 0x00000012ff12723e */ /* 0x000fe400020006ff */
[----:B------:R-:W-:Y:S02]  /*62590*/  F2FP.F16.E4M3.UNPACK_B R19, R19 ;  /* 0x00000013ff13723e */ /* 0x000fe400020006ff */
[----:B------:R-:W-:-:S02]  /*625a0*/  F2FP.F16.E4M3.UNPACK_B R2, R10 ;  /* 0x0000000aff02723e */ /* 0x000fc400020006ff */
[----:B---3--:R-:W-:Y:S02]  /*625b0*/  F2FP.F16.E4M3.UNPACK_B R8, R4 ;  /* 0x00000004ff08723e */ /* 0x008fe400020006ff */
[----:B------:R-:W-:Y:S02]  /*625c0*/  F2FP.F16.E4M3.UNPACK_B R9, R5 ;  /* 0x00000005ff09723e */ /* 0x000fe400020006ff */
[----:B----4-:R-:W-:Y:S02]  /*625d0*/  F2FP.F16.E4M3.UNPACK_B R6, R6 ;  /* 0x00000006ff06723e */ /* 0x010fe400020006ff */
[----:B------:R-:W-:Y:S01]  /*625e0*/  F2FP.F16.E4M3.UNPACK_B R7, R7 ;  /* 0x00000007ff07723e */ /* 0x000fe200020006ff */
[----:B------:R-:W-:Y:S04]  /*625f0*/  STL [R1+0x4804], R8 ;  /* 0x0048040801007387 */ /* 0x000fe80000100800 */
[----:B------:R0:W-:Y:S01]  /*62600*/  STL [R1+0x4800], R9 ;  /* 0x0048000901007387 */ /* 0x0001e20000100800 */
[----:B------:R-:W-:-:S02]  /*62610*/  F2FP.F16.E4M3.UNPACK_B R4, R28 ;  /* 0x0000001cff04723e */ /* 0x000fc400020006ff */
[----:B------:R-:W-:Y:S01]  /*62620*/  F2FP.F16.E4M3.UNPACK_B R5, R11 ;  /* 0x0000000bff05723e */ /* 0x000fe200020006ff */
[C---:B-----5:R-:W-:Y:S08]  /*62630*/  HMMA.16816.F32 R12, R16.reuse, R8, R12 ;  /* 0x00000008100c723c */ /* 0x060ff0000000180c */
[C---:B0-----:R-:W-:Y:S11]  /*62640*/  HMMA.16816.F32 R8, R16.reuse, R4, R20 ;  /* 0x000000041008723c */ /* 0x041ff60000001814 */
[----:B------:R-:W-:Y:S04]  /*62650*/  STL.64 [R1+0x1f0], R12 ;  /* 0x0001f00c01007387 */ /* 0x000fe80000100a00 */
[----:B------:R0:W-:Y:S02]  /*62660*/  STL.64 [R1+0x1f8], R14 ;  /* 0x0001f80e01007387 */ /* 0x0001e40000100a00 */
[----:B0-----:R-:W-:-:S15]  /*62670*/  HMMA.16816.F32 R12, R16, R6, R24 ;  /* 0x00000006100c723c */ /* 0x001fde0000001818 */
[----:B------:R-:W-:-:S04]  /*62680*/  NOP ;  /* 0x0000000000007918 */ /* 0x000fc80000000000 */
[----:B------:R-:W-:Y:S04]  /*62690*/  STL.64 [R1+0x230], R12 ;  /* 0x0002300c01007387 */ /* 0x000fe80000100a00 */
[----:B------:R0:W-:Y:S04]  /*626a0*/  STL.64 [R1+0x238], R14 ;  /* 0x0002380e01007387 */ /* 0x0001e80000100a00 */
[----:B------:R-:W-:Y:S04]  /*626b0*/  STL [R1+0x4808], R2 ;  /* 0x0048080201007387 */ /* 0x000fe80000100800 */
[----:B------:R-:W-:Y:S04]  /*626c0*/  STL [R1+0x480c], R19 ;  /* 0x00480c1301007387 */ /* 0x000fe80000100800 */
[----:B------:R-:W-:Y:S04]  /*626d0*/  STL.64 [R1+0x47e8], R6 ;  /* 0x0047e80601007387 */ /* 0x000fe80000100a00 */
[----:B------:R-:W-:Y:S04]  /*626e0*/  STL.64 [R1+0x4e0], R8 ;  /* 0x0004e00801007387 */ /* 0x000fe80000100a00 */
[----:B------:R-:W-:Y:S04]  /*626f0*/  STL.64 [R1+0x4e8], R10 ;  /* 0x0004e80a01007387 */ /* 0x000fe80000100a00 */
[----:B------:R-:W-:Y:S04]  /*62700*/  STL.64 [R1+0x47e0], R4 ;  /* 0x0047e00401007387 */ /* 0x000fe80000100a00 */
[----:B0-----:R-:W2:Y:S04]  /*62710*/  LDL.LU R14, [R1+0xf18] ;  /* 0x000f1800010e7983 */ /* 0x001ea80000300800 */
[----:B------:R-:W3:Y:S04]  /*62720*/  LDL.LU R13, [R1+0xf14] ;  /* 0x000f1400010d7983 */ /* 0x000ee80000300800 */
[----:B------:R-:W3:Y:S04]  /*62730*/  LDL.LU R12, [R1+0xf20] ;  /* 0x000f2000010c7983 */ /* 0x000ee80000300800 */
[----:B--2---:R-:W-:Y:S04]  /*62740*/  STL [R1+0x4778], R14 ;  /* 0x0047780e01007387 */ /* 0x004fe80000100800 */
        /* <DEDUP_REMOVED lines=20> */
[----:B--2---:R0:W-:Y:S04]  /*62890*/  STL [R1+0x47b0], R12 ;  /* 0x0047b00c01007387 */ /* 0x0041e80000100800 */
[----:B0-----:R-:W2:Y:S04]  /*628a0*/  LDL.LU R12, [R1+0xf10] ;  /* 0x000f1000010c7983 */ /* 0x001ea80000300800 */
[----:B--2---:R0:W-:Y:S04]  /*628b0*/  STL [R1+0x47b4], R12 ;  /* 0x0047b40c01007387 */ /* 0x0041e80000100800 */
[----:B0-----:R-:W2:Y:S04]  /*628c0*/  LDL.LU R12, [R1+0xf08] ;  /* 0x000f0800010c7983 */ /* 0x001ea80000300800 */
[----:B--2---:R0:W-:Y:S04]  /*628d0*/  STL [R1+0x47b8], R12 ;  /* 0x0047b80c01007387 */ /* 0x0041e80000100800 */
[----:B0-----:R-:W2:Y:S04]  /*628e0*/  LDL.LU R12, [R1+0xf00] ;  /* 0x000f0000010c7983 */ /* 0x001ea80000300800 */
[----:B--2---:R0:W-:Y:S04]  /*628f0*/  STL [R1+0x47bc], R12 ;  /* 0x0047bc0c01007387 */ /* 0x0041e80000100800 */
[----:B0-----:R-:W2:Y:S04]  /*62900*/  LDL.LU R12, [R1+0xef8] ;  /* 0x000ef800010c7983 */ /* 0x001ea80000300800 */
[----:B------:R-:W2:Y:S04]  /*62910*/  LDL.LU R13, [R1+0x474] ;  /* 0x00047400010d7983 */ /* 0x000ea80000300800 */
[----:B------:R-:W3:Y:S04]  /*62920*/  LDL.LU R14, [R1+0x478] ;  /* 0x00047800010e7983 */ /* 0x000ee80000300800 */
[----:B------:R-:W3:Y:S04]  /*62930*/  LDL.LU R15, [R1+0x47c] ;  /* 0x00047c00010f7983 */ /* 0x000ee80000300800 */
[----:B------:R-:W4:Y:S04]  /*62940*/  LDL.LU R4, [R1+0x4d0] ;  /* 0x0004d00001047983 */ /* 0x000f280000300800 */
[----:B------:R-:W4:Y:S04]  /*62950*/  LDL.LU R5, [R1+0x4d4] ;  /* 0x0004d40001057983 */ /* 0x000f280000300800 */
[----:B------:R-:W5:Y:S04]  /*62960*/  LDL.LU R6, [R1+0x4d8] ;  /* 0x0004d80001067983 */ /* 0x000f680000300800 */
[----:B------:R-:W5:Y:S01]  /*62970*/  LDL.LU R7, [R1+0x4dc] ;  /* 0x0004dc0001077983 */ /* 0x000f620000300800 */
[----:B------:R-:W-:-:S03]  /*62980*/  F2FP.F16.E4M3.UNPACK_B R3, R0 ;  /* 0x00000000ff03723e */ /* 0x000fc600020006ff */
        /* <DEDUP_REMOVED lines=8> */
[----:B-----5:R-:W-:Y:S04]  /*62a10*/  STL.64 [R1+0x47f8], R6 ;  /* 0x0047f80601007387 */ /* 0x020fe80000100a00 */
[----:B----4-:R0:W-:Y:S04]  /*62a20*/  STL.64 [R1+0x47f0], R4 ;  /* 0x0047f00401007387 */ /* 0x0101e80000100a00 */
[----:B0-----:R-:W4:Y:S04]  /*62a30*/  LDL.LU R4, [R1+0x3a0] ;  /* 0x0003a00001047983 */ /* 0x001f280000300800 */
        /* <DEDUP_REMOVED lines=16> */
[----:B------:R-:W2:Y:S04]  /*62b40*/  LDL.LU R15, [R1+0x4bc] ;  /* 0x0004bc00010f7983 */ /* 0x000ea80000300800 */
        /* <DEDUP_REMOVED lines=9> */
[----:B------:R-:W4:Y:S04]  /*62be0*/  LDL.LU R19, [R1+0x480c] ;  /* 0x00480c0001137983 */ /* 0x000f280000300800 */
[----:B------:R-:W4:Y:S01]  /*62bf0*/  LDL.LU R2, [R1+0x4808] ;  /* 0x0048080001027983 */ /* 0x000f220000300800 */
[----:B------:R-:W-:-:S02]  /*62c00*/  IMAD R11, R11, 0x100, R8 ;  /* 0x000001000b0b7824 */ /* 0x000fc400078e0208 */
[----:B------:R-:W-:Y:S01]  /*62c10*/  IMAD R28, R28, 0x100, R9 ;  /* 0x000001001c1c7824 */ /* 0x000fe200078e0209 */
[----:B------:R-:W2:Y:S04]  /*62c20*/  LDL.LU R8, [R1+0x4804] ;  /* 0x0048040001087983 */ /* 0x000ea80000300800 */
[----:B------:R-:W2:Y:S01]  /*62c30*/  LDL.LU R9, [R1+0x4800] ;  /* 0x0048000001097983 */ /* 0x000ea20000300800 */
[----:B----4-:R-:W-:Y:S03]  /*62c40*/  HMMA.16816.F32 R16, R16, R2, R4 ;  /* 0x000000021010723c */ /* 0x010fe60000001804 */
[----:B------:R-:W2:Y:S04]  /*62c50*/  LDL.LU.64 R6, [R1+0x47f8] ;  /* 0x0047f80001067983 */ /* 0x000ea80000300a00 */
[----:B------:R-:W2:-:S12]  /*62c60*/  LDL.LU.64 R4, [R1+0x47f0] ;  /* 0x0047f00001047983 */ /* 0x000e980000300a00 */
        /* <DEDUP_REMOVED lines=27> */
[----:B------:R-:W4:Y:S02]  /*62e20*/  LDL.LU.64 R12, [R1+0x47c0] ;  /* 0x0047c000010c7983 */ /* 0x000f240000300a00 */
[----:B----4-:R-:W-:-:S02]  /*62e30*/  IMAD R0, R0, 0x100, R12 ;  /* 0x0000010000007824 */ /* 0x010fc400078e020c */
[----:B------:R-:W3:Y:S02]  /*62e40*/  LDL.LU R12, [R1+0x47bc] ;  /* 0x0047bc00010c7983 */ /* 0x000ee40000300800 */
[----:B---3--:R-:W-:Y:S02]  /*62e50*/  IMAD R10, R10, 0x100, R12 ;  /* 0x000001000a0a7824 */ /* 0x008fe400078e020c */
[----:B------:R-:W3:Y:S02]  /*62e60*/  LDL.LU R12, [R1+0x47b8] ;  /* 0x0047b800010c7983 */ /* 0x000ee40000300800 */
[----:B---3--:R-:W-:Y:S02]  /*62e70*/  IMAD R11, R11, 0x100, R12 ;  /* 0x000001000b0b7824 */ /* 0x008fe400078e020c */
[----:B------:R-:W3:Y:S02]  /*62e80*/  LDL.LU R12, [R1+0x47b4] ;  /* 0x0047b400010c7983 */ /* 0x000ee40000300800 */
[----:B---3--:R-:W-:-:S02]  /*62e90*/  IMAD R28, R28, 0x100, R12 ;  /* 0x000001001c1c7824 */ /* 0x008fc400078e020c */
        /* <DEDUP_REMOVED lines=26> */
[----:B0-----:R-:W2:Y:S04]  /*63040*/  LDL.LU R14, [R1+0x4778] ;  /* 0x00477800010e7983 */ /* 0x001ea80000300800 */
[----:B------:R-:W2:Y:S04]  /*63050*/  LDL.LU.64 R12, [R1+0x4770] ;  /* 0x00477000010c7983 */ /* 0x000ea80000300a00 */
[----:B------:R-:W-:Y:S04]  /*63060*/  STL.64 [R1+0x4768], R6 ;  /* 0x0047680601007387 */ /* 0x000fe80000100a00 */
[----:B------:R0:W-:Y:S02]  /*63070*/  STL.64 [R1+0x4760], R4 ;  /* 0x0047600401007387 */ /* 0x0001e40000100a00 */
[----:B0-----:R-:W-:Y:S02]  /*63080*/  HMMA.16816.F32 R4, R16, R2, R20 ;  /* 0x000000021004723c */ /* 0x001fe40000001814 */
[----:B------:R-:W-:Y:S04]  /*63090*/  STL [R1+0x4734], R2 ;  /* 0x0047340201007387 */ /* 0x000fe80000100800 */
[----:B------:R-:W-:-:S13]  /*630a0*/  STL [R1+0x4730], R3 ;  /* 0x0047300301007387 */ /* 0x000fda0000100800 */
[----:B------:R-:W-:Y:S04]  /*630b0*/  STL.64 [R1+0x360], R4 ;  /* 0x0003600401007387 */ /* 0x000fe80000100a00 */
[----:B------:R-:W-:Y:S04]  /*630c0*/  STL.64 [R1+0x368], R6 ;  /* 0x0003680601007387 */ /* 0x000fe80000100a00 */
[----:B------:R-:W3:Y:S04]  /*630d0*/  LDL.LU R20, [R1+0x370] ;  /* 0x0003700001147983 */ /* 0x000ee80000300800 */
[----:B------:R-:W3:Y:S04]  /*630e0*/  LDL.LU R21, [R1+0x374] ;  /* 0x0003740001157983 */ /* 0x000ee80000300800 */
[----:B------:R-:W4:Y:S04]  /*630f0*/  LDL.LU R22, [R1+0x378] ;  /* 0x0003780001167983 */ /* 0x000f280000300800 */
[----:B------:R-:W4:Y:S04]  /*63100*/  LDL.LU R23, [R1+0x37c] ;  /* 0x00037c0001177983 */ /* 0x000f280000300800 */
[----:B----4-:R-:W-:Y:S04]  /*63110*/  STL.64 [R1+0x46d8], R22 ;  /* 0x0046d81601007387 */ /* 0x010fe80000100a00 */
[----:B---3--:R0:W-:Y:S04]  /*63120*/  STL.64 [R1+0x46d0], R20 ;  /* 0x0046d01401007387 */ /* 0x0081e80000100a00 */
[----:B0-----:R-:W3:Y:S04]  /*63130*/  LDL.LU R20, [R1+0x3c0] ;  /* 0x0003c00001147983 */ /* 0x001ee80000300800 */
[----:B---3--:R-:W-:Y:S04]  /*63140*/  STL [R1+0x46e0], R20 ;  /* 0x0046e01401007387 */ /* 0x008fe80000100800 */
[----:B------:R-:W3:Y:S04]  /*63150*/  LDL.LU R21, [R1+0x3c4] ;  /* 0x0003c40001157983 */ /* 0x000ee80000300800 */
[----:B---3--:R-:W-:Y:S04]  /*63160*/  STL [R1+0x46e4], R21 ;  /* 0x0046e41501007387 */ /* 0x008fe80000100800 */
[----:B------:R-:W3:Y:S04]  /*63170*/  LDL.LU R22, [R1+0x3c8] ;  /* 0x0003c80001167983 */ /* 0x000ee80000300800 */
[----:B---3--:R0:W-:Y:S04]  /*63180*/  STL [R1+0x46e8], R22 ;  /* 0x0046e81601007387 */ /* 0x0081e80000100800 */
[----:B------:R-:W3:Y:S04]  /*63190*/  LDL.LU R23, [R1+0x3cc] ;  /* 0x0003cc0001177983 */ /* 0x000ee80000300800 */
[----:B0-----:R-:W3:Y:S04]  /*631a0*/  LDL.LU R22, [R1+0xf58] ;  /* 0x000f580001167983 */ /* 0x001ee80000300800 */
[----:B------:R-:W4:Y:S04]  /*631b0*/  LDL.LU R21, [R1+0xf60] ;  /* 0x000f600001157983 */ /* 0x000f280000300800 */
[----:B------:R-:W4:Y:S04]  /*631c0*/  LDL.LU R20, [R1+0xf68] ;  /* 0x000f680001147983 */ /* 0x000f280000300800 */
[----:B---3--:R-:W-:Y:S04]  /*631d0*/  STL.64 [R1+0x46f8], R22 ;  /* 0x0046f81601007387 */ /* 0x008fe80000100a00 */
[----:B----4-:R0:W-:Y:S04]  /*631e0*/  STL.64 [R1+0x46f0], R20 ;  /* 0x0046f01401007387 */ /* 0x0101e80000100a00 */
        /* <DEDUP_REMOVED lines=10> */
[----:B------:R-:W2:Y:S04]  /*63290*/  LDL.LU R2, [R1+0xf48] ;  /* 0x000f480001027983 */ /* 0x000ea80000300800 */
[----:B--2---:R0:W-:Y:S04]  /*632a0*/  STL [R1+0x4738], R2 ;  /* 0x0047380201007387 */ /* 0x0041e80000100800 */
[----:B0-----:R-:W2:Y:S04]  /*632b0*/  LDL.LU R2, [R1+0xf40] ;  /* 0x000f400001027983 */ /* 0x001ea80000300800 */
        /* <DEDUP_REMOVED lines=8> */
[----:B------:R-:W4:Y:S04]  /*63340*/  LDL.LU R23, [R1+0x40c] ;  /* 0x00040c0001177983 */ /* 0x000f280000300800 */
[----:B------:R-:W2:Y:S04]  /*63350*/  LDL.LU R4, [R1+0x440] ;  /* 0x0004400001047983 */ /* 0x000ea80000300800 */
[----:B------:R-:W2:Y:S04]  /*63360*/  LDL.LU R5, [R1+0x444] ;  /* 0x0004440001057983 */ /* 0x000ea80000300800 */
[----:B------:R-:W2:Y:S04]  /*63370*/  LDL.LU R6, [R1+0x448] ;  /* 0x0004480001067983 */ /* 0x000ea80000300800 */
[----:B------:R-:W2:Y:S04]  /*63380*/  LDL.LU R7, [R1+0x44c] ;  /* 0x00044c0001077983 */ /* 0x000ea80000300800 */
[----:B----4-:R-:W-:Y:S04]  /*63390*/  STL.64 [R1+0x4728], R22 ;  /* 0x0047281601007387 */ /* 0x010fe80000100a00 */
[----:B---3--:R0:W-:Y:S04]  /*633a0*/  STL.64 [R1+0x4720], R20 ;  /* 0x0047201401007387 */ /* 0x0081e80000100a00 */
[----:B0-----:R-:W3:Y:S04]  /*633b0*/  LDL.LU R20, [R1+0x3f0] ;  /* 0x0003f00001147983 */ /* 0x001ee80000300800 */
[----:B------:R-:W3:Y:S04]  /*633c0*/  LDL.LU R21, [R1+0x3f4] ;  /* 0x0003f40001157983 */ /* 0x000ee80000300800 */
[----:B------:R-:W4:Y:S04]  /*633d0*/  LDL.LU R22, [R1+0x3f8] ;  /* 0x0003f80001167983 */ /* 0x000f280000300800 */
[----:B------:R-:W4:Y:S01]  /*633e0*/  LDL.LU R23, [R1+0x3fc] ;  /* 0x0003fc0001177983 */ /* 0x000f220000300800 */
[----:B------:R-:W-:-:S02]  /*633f0*/  IMAD R0, R13, 0x100, R14 ;  /* 0x000001000d007824 */ /* 0x000fc400078e020e */
[----:B------:R-:W-:Y:S02]  /*63400*/  IMAD R10, R29, 0x100, R12 ;  /* 0x000001001d0a7824 */ /* 0x000fe400078e020c */
[----:B-----5:R-:W-:Y:S02]  /*63410*/  IMAD R11, R27, 0x100, R24 ;  /* 0x000001001b0b7824 */ /* 0x020fe400078e0218 */
[----:B------:R-:W-:Y:S01]  /*63420*/  IMAD R28, R25, 0x100, R26 ;  /* 0x00000100191c7824 */ /* 0x000fe200078e021a */
[----:B----4-:R-:W-:Y:S04]  /*63430*/  STL.64 [R1+0x4748], R22 ;  /* 0x0047481601007387 */ /* 0x010fe80000100a00 */
[----:B---3--:R0:W-:Y:S04]  /*63440*/  STL.64 [R1+0x4740], R20 ;  /* 0x0047401401007387 */ /* 0x0081e80000100a00 */
[----:B0-----:R-:W3:Y:S04]  /*63450*/  LDL.LU R20, [R1+0x410] ;  /* 0x0004100001147983 */ /* 0x001ee80000300800 */
[----:B------:R-:W3:Y:S04]  /*63460*/  LDL.LU R21, [R1+0x414] ;  /* 0x0004140001157983 */ /* 0x000ee80000300800 */
[----:B------:R-:W4:Y:S04]  /*63470*/  LDL.LU R22, [R1+0x418] ;  /* 0x0004180001167983 */ /* 0x000f280000300800 */
[----:B------:R-:W4:Y:S01]  /*63480*/  LDL.LU R23, [R1+0x41c] ;  /* 0x00041c0001177983 */ /* 0x000f220000300800 */
[----:B------:R-:W-:-:S02]  /*63490*/  F2FP.F16.E4M3.UNPACK_B R16, R0 ;  /* 0x00000000ff10723e */ /* 0x000fc400020006ff */
[----:B------:R-:W-:Y:S02]  /*634a0*/  F2FP.F16.E4M3.UNPACK_B R17, R10 ;  /* 0x0000000aff11723e */ /* 0x000fe400020006ff */
[----:B------:R-:W-:Y:S02]  /*634b0*/  F2FP.F16.E4M3.UNPACK_B R18, R11 ;  /* 0x0000000bff12723e */ /* 0x000fe400020006ff */
[----:B------:R-:W-:-:S07]  /*634c0*/  F2FP.F16.E4M3.UNPACK_B R19, R28 ;  /* 0x0000001cff13723e */ /* 0x000fce00020006ff */
[C---:B--2---:R-:W-:Y:S01]  /*634d0*/  HMMA.16816.F32 R4, R16.reuse, R8, R4 ;  /* 0x000000081004723c */ /* 0x044fe20000001804 */
[----:B----4-:R-:W-:Y:S04]  /*634e0*/  STL.64 [R1+0x4758], R22 ;  /* 0x0047581601007387 */ /* 0x010fe80000100a00 */
[----:B---3--:R0:W-:Y:S04]  /*634f0*/  STL.64 [R1+0x4750], R20 ;  /* 0x0047501401007387 */ /* 0x0081e80000100a00 */
[----:B0-----:R-:W2:Y:S04]  /*63500*/  LDL.LU R20, [R1+0x420] ;  /* 0x0004200001147983 */ /* 0x001ea80000300800 */
[----:B------:R-:W2:Y:S04]  /*63510*/  LDL.LU R21, [R1+0x424] ;  /* 0x0004240001157983 */ /* 0x000ea80000300800 */
[----:B------:R-:W2:Y:S04]  /*63520*/  LDL.LU R22, [R1+0x428] ;  /* 0x0004280001167983 */ /* 0x000ea80000300800 */
[----:B------:R-:W2:Y:S04]  /*63530*/  LDL.LU R23, [R1+0x42c] ;  /* 0x00042c0001177983 */ /* 0x000ea80000300800 */
[----:B------:R-:W3:Y:S04]  /*63540*/  LDL.LU R29, [R1+0xf6c] ;  /* 0x000f6c00011d7983 */ /* 0x000ee80000300800 */
[----:B------:R-:W4:Y:S04]  /*63550*/  LDL.LU R24, [R1+0x390] ;  /* 0x0003900001187983 */ /* 0x000f280000300800 */
[----:B------:R-:W4:Y:S04]  /*63560*/  LDL.LU R25, [R1+0x394] ;  /* 0x0003940001197983 */ /* 0x000f280000300800 */
        /* <DEDUP_REMOVED lines=20> */
[----:B------:R-:W-:Y:S01]  /*636b0*/  IMAD R0, R0, 0x100, R2 ;  /* 0x0000010000007824 */ /* 0x000fe200078e0202 */
        /* <DEDUP_REMOVED lines=9> */
[----:B------:R-:W-:Y:S02]  /*63750*/  IMAD R28, R28, 0x100, R3 ;  /* 0x000001001c1c7824 */ /* 0x000fe400078e0203 */
        /* <DEDUP_REMOVED lines=34> */
[----:B---3--:R-:W-:-:S02]  /*63980*/  IMAD R0, R0, 0x100, R22 ;  /* 0x0000010000007824 */ /* 0x008fc400078e0216 */
[----:B--2---:R-:W-:Y:S01]  /*63990*/  IMAD R10, R10, 0x100, R21 ;  /* 0x000001000a0a7824 */ /* 0x004fe200078e0215 */
[----:B------:R-:W2:Y:S04]  /*639a0*/  LDL.LU R22, [R1+0x46e8] ;  /* 0x0046e80001167983 */ /* 0x000ea80000300800 */
[----:B------:R-:W2:Y:S01]  /*639b0*/  LDL.LU R21, [R1+0x46e4] ;  /* 0x0046e40001157983 */ /* 0x000ea20000300800 */
[----:B------:R-:W-:-:S03]  /*639c0*/  IMAD R11, R11, 0x100, R20 ;  /* 0x000001000b0b7824 */ /* 0x000fc600078e0214 */
[----:B------:R-:W2:Y:S01]  /*639d0*/  LDL.LU R20, [R1+0x46e0] ;  /* 0x0046e00001147983 */ /* 0x000ea20000300800 */
[----:B------:R-:W-:Y:S01]  /*639e0*/  IMAD R28, R29, 0x100, R28 ;  /* 0x000001001d1c7824 */ /* 0x000fe200078e021c */
[----:B--2---:R-:W-:Y:S02]  /*639f0*/  HMMA.16816.F32 R16, R16, R2, R20 ;  /* 0x000000021010723c */ /* 0x004fe40000001814 */
        /* <DEDUP_REMOVED lines=10> */
[----:B-----5:R-:W-:Y:S01]  /*63aa0*/  HMMA.16816.F32 R12, R16, R8, R12 ;  /* 0x00000008100c723c */ /* 0x020fe2000000180c */
[----:B------:R-:W-:Y:S04]  /*63ab0*/  STL [R1+0x46cc], R8 ;  /* 0x0046cc0801007387 */ /* 0x000fe80000100800 */
[----:B------:R-:W-:-:S14]  /*63ac0*/  STL [R1+0x46c8], R9 ;  /* 0x0046c80901007387 */ /* 0x000fdc0000100800 */
[----:B------:R-:W-:Y:S04]  /*63ad0*/  STL.64 [R1+0x3b0], R12 ;  /* 0x0003b00c01007387 */ /* 0x000fe80000100a00 */
[----:B------:R4:W-:Y:S02]  /*63ae0*/  STL.64 [R1+0x3b8], R14 ;  /* 0x0003b80e01007387 */ /* 0x0009e40000100a00 */
[----:B----4-:R-:W-:Y:S02]  /*63af0*/  HMMA.16816.F32 R12, R16, R6, R24 ;  /* 0x00000006100c723c */ /* 0x010fe40000001818 */
[----:B------:R-:W-:-:S15]  /*63b00*/  STL.64 [R1+0x46a8], R6 ;  /* 0x0046a80601007387 */ /* 0x000fde0000100a00 */
[----:B------:R-:W-:Y:S02]  /*63b10*/  NOP ;  /* 0x0000000000007918 */ /* 0x000fe40000000000 */
[----:B------:R-:W-:Y:S04]  /*63b20*/  STL.64 [R1+0x380], R12 ;  /* 0x0003800c01007387 */ /* 0x000fe80000100a00 */
[----:B------:R0:W-:Y:S04]  /*63b30*/  STL.64 [R1+0x388], R14 ;  /* 0x0003880e01007387 */ /* 0x0001e80000100a00 */
[----:B------:R-:W-:Y:S01]  /*63b40*/  STL.64 [R1+0x46a0], R4 ;  /* 0x0046a00401007387 */ /* 0x000fe20000100a00 */
[----:B--2---:R-:W-:-:S15]  /*63b50*/  HMMA.16816.F32 R8, R16, R4, R20 ;  /* 0x000000041008723c */ /* 0x004fde0000001814 */
[----:B------:R-:W-:-:S04]  /*63b60*/  NOP ;  /* 0x0000000000007918 */ /* 0x000fc80000000000 */
        /* <DEDUP_REMOVED lines=62> */
[----:B------:R-:W-:Y:S02]  /*63f50*/  IMAD R10, R10, 0x100, R9 ;  /* 0x000001000a0a7824 */ /* 0x000fe400078e0209 */
[----:B------:R-:W-:Y:S02]  /*63f60*/  IMAD R11, R11, 0x100, R2 ;  /* 0x000001000b0b7824 */ /* 0x000fe400078e0202 */
        /* <DEDUP_REMOVED lines=80> */
[----:B-----5:R-:W-:Y:S01]  /*64470*/  IMAD R11, R27, 0x100, R24 ;  /* 0x000001001b0b7824 */ /* 0x020fe200078e0218 */
        /* <DEDUP_REMOVED lines=13> */
[----:B------:R-:W3:Y:S01]  /*64550*/  LDL.LU R24, [R1+0x170] ;  /* 0x0001700001187983 */ /* 0x000ee20000300800 */
[----:B------:R-:W-:-:S03]  /*64560*/  IMAD R28, R25, 0x100, R26 ;  /* 0x00000100191c7824 */ /* 0x000fc600078e021a */
        /* <DEDUP_REMOVED lines=22> */
[----:B-----5:R0:W-:Y:S04]  /*646d0*/  STL [R1+0x45f8], R2 ;  /* 0x0045f80201007387 */ /* 0x0201e80000100800 */
[----:B0-----:R-:W5:Y:S04]  /*646e0*/  LDL.LU R2, [R1+0xfe0] ;  /* 0x000fe00001027983 */ /* 0x001f680000300800 */
[----:B-----5:R0:W-:Y:S04]  /*646f0*/  STL [R1+0x45fc], R2 ;  /* 0x0045fc0201007387 */ /* 0x0201e80000100800 */
[----:B0-----:R-:W5:Y:S04]  /*64700*/  LDL.LU R2, [R1+0xfd8] ;  /* 0x000fd80001027983 */ /* 0x001f680000300800 */
        /* <DEDUP_REMOVED lines=17> */
[----:B--2---:R-:W-:-:S02]  /*64820*/  IMAD R0, R13, 0x100, R14 ;  /* 0x000001000d007824 */ /* 0x004fc400078e020e */
[----:B------:R-:W-:Y:S01]  /*64830*/  IMAD R10, R29, 0x100, R12 ;  /* 0x000001001d0a7824 */ /* 0x000fe200078e020c */
[----:B----4-:R-:W-:Y:S04]  /*64840*/  STL.64 [R1+0x4608], R26 ;  /* 0x0046081a01007387 */ /* 0x010fe80000100a00 */
[----:B---3--:R0:W-:Y:S04]  /*64850*/  STL.64 [R1+0x4600], R24 ;  /* 0x0046001801007387 */ /* 0x0081e80000100a00 */
        /* <DEDUP_REMOVED lines=20> */
[----:B------:R-:W2:Y:S04]  /*649a0*/  LDL.LU R20, [R1+0x160] ;  /* 0x0001600001147983 */ /* 0x000ea80000300800 */
[----:B------:R-:W2:Y:S04]  /*649b0*/  LDL.LU R21, [R1+0x164] ;  /* 0x0001640001157983 */ /* 0x000ea80000300800 */
[----:B------:R-:W2:Y:S04]  /*649c0*/  LDL.LU R22, [R1+0x168] ;  /* 0x0001680001167983 */ /* 0x000ea80000300800 */
[----:B------:R-:W2:Y:S04]  /*649d0*/  LDL.LU R23, [R1+0x16c] ;  /* 0x00016c0001177983 */ /* 0x000ea80000300800 */
[----:B------:R-:W5:Y:S04]  /*649e0*/  LDL.LU R0, [R1+0xfd4] ;  /* 0x000fd40001007983 */ /* 0x000f680000300800 */
        /* <DEDUP_REMOVED lines=13> */
[----:B-----5:R-:W-:Y:S01]  /*64ac0*/  IMAD R0, R0, 0x100, R2 ;  /* 0x0000010000007824 */ /* 0x020fe200078e0202 */
        /* <DEDUP_REMOVED lines=45> */
[----:B-----5:R-:W-:Y:S01]  /*64da0*/  IMAD R10, R10, 0x100, R25 ;  /* 0x000001000a0a7824 */ /* 0x020fe200078e0219 */
[----:B------:R-:W2:Y:S04]  /*64db0*/  LDL.LU R26, [R1+0x45ac] ;  /* 0x0045ac00011a7983 */ /* 0x000ea80000300800 */
[----:B------:R-:W2:Y:S01]  /*64dc0*/  LDL.LU R25, [R1+0x45a8] ;  /* 0x0045a80001197983 */ /* 0x000ea20000300800 */
[----:B------:R-:W-:-:S03]  /*64dd0*/  IMAD R11, R11, 0x100, R24 ;  /* 0x000001000b0b7824 */ /* 0x000fc600078e0218 */
[----:B------:R-:W2:Y:S01]  /*64de0*/  LDL.LU R24, [R1+0x45a4] ;  /* 0x0045a40001187983 */ /* 0x000ea20000300800 */
[----:B------:R-:W-:Y:S01]  /*64df0*/  IMAD R28, R29, 0x100, R28 ;  /* 0x000001001d1c7824 */ /* 0x000fe200078e021c */
[----:B--2---:R-:W-:Y:S02]  /*64e00*/  HMMA.16816.F32 R16, R16, R2, R24 ;  /* 0x000000021010723c */ /* 0x004fe40000001818 */
[----:B------:R-:W2:Y:S04]  /*64e10*/  LDL.LU R24, [R1+0x45a0] ;  /* 0x0045a00001187983 */ /* 0x000ea80000300800 */
[----:B------:R-:W-:Y:S04]  /*64e20*/  STL [R1+0x4584], R2 ;  /* 0x0045840201007387 */ /* 0x000fe80000100800 */
[----:B------:R-:W-:Y:S09]  /*64e30*/  STL [R1+0x4580], R3 ;  /* 0x0045800301007387 */ /* 0x000ff20000100800 */
[----:B------:R0:W-:Y:S04]  /*64e40*/  STL.64 [R1+0x220], R16 ;  /* 0x0002201001007387 */ /* 0x0001e80000100a00 */
[----:B------:R1:W-:Y:S01]  /*64e50*/  STL.64 [R1+0x228], R18 ;  /* 0x0002281201007387 */ /* 0x0003e20000100a00 */
[----:B0-----:R-:W-:-:S02]  /*64e60*/  F2FP.F16.E4M3.UNPACK_B R16, R0 ;  /* 0x00000000ff10723e */ /* 0x001fc400020006ff */
[----:B------:R-:W-:Y:S02]  /*64e70*/  F2FP.F16.E4M3.UNPACK_B R17, R10 ;  /* 0x0000000aff11723e */ /* 0x000fe400020006ff */
[----:B-1----:R-:W-:Y:S02]  /*64e80*/  F2FP.F16.E4M3.UNPACK_B R18, R11 ;  /* 0x0000000bff12723e */ /* 0x002fe400020006ff */
[----:B------:R-:W-:-:S07]  /*64e90*/  F2FP.F16.E4M3.UNPACK_B R19, R28 ;  /* 0x0000001cff13723e */ /* 0x000fce00020006ff */
[----:B------:R-:W-:-:S15]  /*64ea0*/  HMMA.16816.F32 R20, R16, R8, R20 ;  /* 0x000000081014723c */ /* 0x000fde0000001814 */
[----:B------:R-:W-:-:S04]  /*64eb0*/  NOP ;  /* 0x0000000000007918 */ /* 0x000fc80000000000 */
[----:B------:R-:W-:Y:S04]  /*64ec0*/  STL.64 [R1+0x210], R20 ;  /* 0x0002101401007387 */ /* 0x000fe80000100a00 */
[----:B------:R0:W-:Y:S04]  /*64ed0*/  STL.64 [R1+0x218], R22 ;  /* 0x0002181601007387 */ /* 0x0001e80000100a00 */
[----:B0-----:R-:W3:Y:S04]  /*64ee0*/  LDL.LU.64 R22, [R1+0x4598] ;  /* 0x0045980001167983 */ /* 0x001ee80000300a00 */
[----:B------:R-:W5:Y:S04]  /*64ef0*/  LDL.LU.64 R20, [R1+0x4590] ;  /* 0x0045900001147983 */ /* 0x000f680000300a00 */
[----:B------:R0:W-:Y:S04]  /*64f00*/  STL [R1+0x458c], R8 ;  /* 0x00458c0801007387 */ /* 0x0001e80000100800 */
[----:B------:R1:W-:Y:S04]  /*64f10*/  STL [R1+0x4588], R9 ;  /* 0x0045880901007387 */ /* 0x0003e80000100800 */
[----:B0-----:R-:W2:Y:S04]  /*64f20*/  LDL.LU R8, [R1+0x140] ;  /* 0x0001400001087983 */ /* 0x001ea80000300800 */
[----:B-1----:R-:W2:Y:S04]  /*64f30*/  LDL.LU R9, [R1+0x144] ;  /* 0x0001440001097983 */ /* 0x002ea80000300800 */
[----:B------:R-:W2:Y:S04]  /*64f40*/  LDL.LU R10, [R1+0x148] ;  /* 0x00014800010a7983 */ /* 0x000ea80000300800 */
[----:B------:R-:W2:Y:S02]  /*64f50*/  LDL.LU R11, [R1+0x14c] ;  /* 0x00014c00010b7983 */ /* 0x000ea40000300800 */
[----:B--2---:R-:W-:-:S15]  /*64f60*/  HMMA.16816.F32 R8, R16, R6, R8 ;  /* 0x000000061008723c */ /* 0x004fde0000001808 */
[----:B------:R-:W-:-:S04]  /*64f70*/  NOP ;  /* 0x0000000000007918 */ /* 0x000fc80000000000 */
[----:B------:R-:W-:Y:S04]  /*64f80*/  STL.64 [R1+0x200], R8 ;  /* 0x0002000801007387 */ /* 0x000fe80000100a00 */
[----:B------:R4:W-:Y:S02]  /*64f90*/  STL.64 [R1+0x208], R10 ;  /* 0x0002080a01007387 */ /* 0x0009e40000100a00 */
[----:B----4-:R-:W-:Y:S02]  /*64fa0*/  HMMA.16816.F32 R8, R16, R4, R12 ;  /* 0x000000041008723c */ /* 0x010fe4000000180c */
[----:B------:R-:W-:Y:S04]  /*64fb0*/  STL.64 [R1+0x4568], R6 ;  /* 0x0045680601007387 */ /* 0x000fe80000100a00 */
[----:B------:R-:W-:-:S13]  /*64fc0*/  STL.64 [R1+0x4560], R4 ;  /* 0x0045600401007387 */ /* 0x000fda0000100a00 */
[----:B------:R-:W-:Y:S04]  /*64fd0*/  STL.64 [R1+0x1e0], R8 ;  /* 0x0001e00801007387 */ /* 0x000fe80000100a00 */
[----:B------:R-:W-:Y:S04]  /*64fe0*/  STL.64 [R1+0x1e8], R10 ;  /* 0x0001e80a01007387 */ /* 0x000fe80000100a00 */
[----:B------:R-:W2:Y:S04]  /*64ff0*/  LDL.LU R29, [R1+0x1068] ;  /* 0x00106800011d7983 */ /* 0x000ea80000300800 */
[----:B------:R-:W4:Y:S04]  /*65000*/  LDL.LU R27, [R1+0x1064] ;  /* 0x00106400011b7983 */ /* 0x000f280000300800 */
[----:B------:R-:W4:Y:S04]  /*65010*/  LDL.LU R26, [R1+0x1070] ;  /* 0x00107000011a7983 */ /* 0x000f280000300800 */
[----:B------:R-:W2:Y:S04]  /*65020*/  LDL.LU R25, [R1+0x106c] ;  /* 0x00106c0001197983 */ /* 0x000ea80000300800 */
[----:B----4-:R5:W-:Y:S04]  /*65030*/  STL.64 [R1+0x4508], R26 ;  /* 0x0045081a01007387 */ /* 0x010be80000100a00 */
[----:B--2---:R3:W-:Y:S01]  /*65040*/  STL.64 [R1+0x4500], R24 ;  /* 0x0045001801007387 */ /* 0x0047e20000100a00 */
[----:B-----5:R-:W-:-:S02]  /*65050*/  IMAD.MOV.U32 R27, RZ, RZ, R20 ;  /* 0x000000ffff1b7224 */ /* 0x020fc400078e0014 */
[----:B------:R-:W-:Y:S01]  /*65060*/  IMAD.MOV.U32 R26, RZ, RZ, R21 ;  /* 0x000000ffff1a7224 */ /* 0x000fe200078e0015 */
[----:B------:R-:W2:Y:S01]  /*65070*/  LDL.LU R20, [R1+0x1038] ;  /* 0x0010380001147983 */ /* 0x000ea20000300800 */
[----:B---3--:R-:W-:-:S03]  /*65080*/  IMAD.MOV.U32 R25, RZ, RZ, R22 ;  /* 0x000000ffff197224 */ /* 0x008fc600078e0016 */
[----:B------:R-:W2:Y:S01]  /*65090*/  LDL.LU R21, [R1+0x1040] ;  /* 0x0010400001157983 */ /* 0x000ea20000300800 */
[----:B------:R-:W-:-:S03]  /*650a0*/  IMAD.MOV.U32 R24, RZ, RZ, R23 ;  /* 0x000000ffff187224 */ /* 0x000fc600078e0017 */
        /* <DEDUP_REMOVED lines=30> */
[----:B------:R-:W2:Y:S04]  /*65290*/  LDL.LU R22, [R1+0xc8] ;  /* 0x0000c80001167983 */ /* 0x000ea80000300800 */
[----:B------:R-:W2:Y:S04]  /*652a0*/  LDL.LU R23, [R1+0xcc] ;  /* 0x0000cc0001177983 */ /* 0x000ea80000300800 */
[----:B------:R-:W-:Y:S04]  /*652b0*/  STL.64 [R1+0x4518], R26 ;  /* 0x0045181a01007387 */ /* 0x000fe80000100a00 */
[----:B------:R0:W-:Y:S04]  /*652c0*/  STL.64 [R1+0x4510], R24 ;  /* 0x0045101801007387 */ /* 0x0001e80000100a00 */
[----:B0-----:R-:W3:Y:S04]  /*652d0*/  LDL.LU R24, [R1+0x90] ;  /* 0x0000900001187983 */ /* 0x001ee80000300800 */
[----:B------:R-:W3:Y:S04]  /*652e0*/  LDL.LU R25, [R1+0x94] ;  /* 0x0000940001197983 */ /* 0x000ee80000300800 */
[----:B------:R-:W5:Y:S04]  /*652f0*/  LDL.LU R26, [R1+0x98] ;  /* 0x00009800011a7983 */ /* 0x000f680000300800 */
[----:B------:R-:W5:Y:S01]  /*65300*/  LDL.LU R27, [R1+0x9c] ;  /* 0x00009c00011b7983 */ /* 0x000f620000300800 */
[----:B------:R-:W-:-:S02]  /*65310*/  IMAD R0, R0, 0x100, R8 ;  /* 0x0000010000007824 */ /* 0x000fc400078e0208 */
[----:B------:R-:W-:Y:S02]  /*65320*/  IMAD R10, R10, 0x100, R9 ;  /* 0x000001000a0a7824 */ /* 0x000fe400078e0209 */
[----:B------:R-:W-:Y:S02]  /*65330*/  IMAD R11, R11, 0x100, R2 ;  /* 0x000001000b0b7824 */ /* 0x000fe400078e0202 */
[----:B------:R-:W-:Y:S01]  /*65340*/  IMAD R28, R28, 0x100, R3 ;  /* 0x000001001c1c7824 */ /* 0x000fe200078e0203 */
[----:B-----5:R-:W-:Y:S04]  /*65350*/  STL.64 [R1+0x4528], R26 ;  /* 0x0045281a01007387 */ /* 0x020fe80000100a00 */
[----:B---3--:R0:W-:Y:S04]  /*65360*/  STL.64 [R1+0x4520], R24 ;  /* 0x0045201801007387 */ /* 0x0081e80000100a00 */
[----:B0-----:R-:W3:Y:S04]  /*65370*/  LDL.LU R24, [R1+0xa0] ;  /* 0x0000a00001187983 */ /* 0x001ee80000300800 */
[----:B------:R-:W3:Y:S04]  /*65380*/  LDL.LU R25, [R1+0xa4] ;  /* 0x0000a40001197983 */ /* 0x000ee80000300800 */
        /* <DEDUP_REMOVED lines=42> */
[----:B------:R-:W-:Y:S01]  /*65630*/  IMAD R10, R10, 0x100, R21 ;  /* 0x000001000a0a7824 */ /* 0x000fe200078e0215 */
[----:B------:R-:W3:Y:S04]  /*65640*/  LDL.LU R20, [R1+0x453c] ;  /* 0x00453c0001147983 */ /* 0x000ee80000300800 */
[----:B------:R-:W3:Y:S01]  /*65650*/  LDL.LU R21, [R1+0x4538] ;  /* 0x0045380001157983 */ /* 0x000ee20000300800 */
[----:B--2---:R-:W-:Y:S02]  /*65660*/  IMAD R11, R11, 0x100, R22 ;  /* 0x000001000b0b7824 */ /* 0x004fe400078e0216 */
[----:B------:R-:W-:Y:S01]  /*65670*/  IMAD R28, R28, 0x100, R23 ;  /* 0x000001001c1c7824 */ /* 0x000fe200078e0217 */
[----:B------:R-:W3:Y:S04]  /*65680*/  LDL.LU R22, [R1+0x4534] ;  /* 0x0045340001167983 */ /* 0x000ee80000300800 */
[----:B------:R-:W3:Y:S02]  /*65690*/  LDL.LU R23, [R1+0x4530] ;  /* 0x0045300001177983 */ /* 0x000ee40000300800 */
[----:B---3--:R-:W-:Y:S02]  /*656a0*/  HMMA.16816.F32 R16, R16, R2, R20 ;  /* 0x000000021010723c */ /* 0x008fe40000001814 */
[----:B------:R-:W2:Y:S04]  /*656b0*/  LDL.LU R20, [R1+0x1058] ;  /* 0x0010580001147983 */ /* 0x000ea80000300800 */
[----:B------:R-:W2:-:S13]  /*656c0*/  LDL.LU R21, [R1+0x1054] ;  /* 0x0010540001157983 */ /* 0x000e9a0000300800 */
[----:B------:R0:W-:Y:S04]  /*656d0*/  STL.64 [R1+0x190], R16 ;  /* 0x0001901001007387 */ /* 0x0001e80000100a00 */
[----:B------:R1:W-:Y:S04]  /*656e0*/  STL.64 [R1+0x198], R18 ;  /* 0x0001981201007387 */ /* 0x0003e80000100a00 */
[----:B------:R-:W3:Y:S04]  /*656f0*/  LDL.LU R22, [R1+0x1060] ;  /* 0x0010600001167983 */ /* 0x000ee80000300800 */
[----:B------:R-:W3:Y:S01]  /*65700*/  LDL.LU R23, [R1+0x105c] ;  /* 0x00105c0001177983 */ /* 0x000ee20000300800 */
        /* <DEDUP_REMOVED lines=21> */
[----:B------:R-:W4:Y:S04]  /*65860*/  LDL.LU.64 R24, [R1+0x4500] ;  /* 0x0045000001187983 */ /* 0x000f280000300a00 */
[----:B------:R-:W-:Y:S04]  /*65870*/  STL.64 [R1+0x44f8], R6 ;  /* 0x0044f80601007387 */ /* 0x000fe80000100a00 */
[----:B------:R5:W-:Y:S02]  /*65880*/  STL.64 [R1+0x44f0], R4 ;  /* 0x0044f00401007387 */ /* 0x000be40000100a00 */
[----:B-----5:R-:W-:Y:S01]  /*65890*/  HMMA.16816.F32 R4, R16, R2, R12 ;  /* 0x000000021004723c */ /* 0x020fe2000000180c */
[----:B--2---:R-:W-:-:S02]  /*658a0*/  IMAD R0, R21, 0x100, R20 ;  /* 0x0000010015007824 */ /* 0x004fc400078e0214 */
[----:B----4-:R-:W-:Y:S02]  /*658b0*/  IMAD R20, R25, 0x100, R26 ;  /* 0x0000010019147824 */ /* 0x010fe400078e021a */
[----:B------:R-:W2:Y:S04]  /*658c0*/  LDL.LU R25, [R1+0x1098] ;  /* 0x0010980001197983 */ /* 0x000ea80000300800 */
[----:B------:R-:W4:Y:S10]  /*658d0*/  LDL.LU R26, [R1+0x10a0] ;  /* 0x0010a000011a7983 */ /* 0x000f340000300800 */
[----:B------:R-:W-:Y:S01]  /*658e0*/  STL.64 [R1+0x150], R4 ;  /* 0x0001500401007387 */ /* 0x000fe20000100a00 */
[----:B------:R-:W-:-:S03]  /*658f0*/  IMAD R11, R27, 0x100, R29 ;  /* 0x000001001b0b7824 */ /* 0x000fc600078e021d */
[----:B------:R-:W-:Y:S04]  /*65900*/  STL.64 [R1+0x158], R6 ;  /* 0x0001580601007387 */ /* 0x000fe80000100a00 */
[----:B------:R-:W4:Y:S04]  /*65910*/  LDL.LU R27, [R1+0x10a8] ;  /* 0x0010a800011b7983 */ /* 0x000f280000300800 */
[----:B----4-:R-:W-:Y:S04]  /*65920*/  STL.64 [R1+0x4488], R26 ;  /* 0x0044881a01007387 */ /* 0x010fe80000100a00 */
[----:B--2---:R0:W-:Y:S04]  /*65930*/  STL.64 [R1+0x4480], R24 ;  /* 0x0044801801007387 */ /* 0x0041e80000100a00 */
[----:B0-----:R-:W2:Y:S04]  /*65940*/  LDL.LU R24, [R1+0x20] ;  /* 0x0000200001187983 */ /* 0x001ea80000300800 */
[----:B------:R-:W2:Y:S04]  /*65950*/  LDL.LU R25, [R1+0x24] ;  /* 0x0000240001197983 */ /* 0x000ea80000300800 */
[----:B------:R-:W4:Y:S04]  /*65960*/  LDL.LU R26, [R1+0x28] ;  /* 0x00002800011a7983 */ /* 0x000f280000300800 */
[----:B------:R-:W4:Y:S04]  /*65970*/  LDL.LU R27, [R1+0x2c] ;  /* 0x00002c00011b7983 */ /* 0x000f280000300800 */
[----:B------:R-:W5:Y:S04]  /*65980*/  LDL.LU R12, [R1+0x1078] ;  /* 0x00107800010c7983 */ /* 0x000f680000300800 */
        /* <DEDUP_REMOVED lines=19> */
[----:B----4-:R-:W-:Y:S04]  /*65ac0*/  STL.64 [R1+0x44b8], R26 ;  /* 0x0044b81a01007387 */ /* 0x010fe80000100a00 */
[----:B--2---:R0:W-:Y:S04]  /*65ad0*/  STL.64 [R1+0x44b0], R24 ;  /* 0x0044b01801007387 */ /* 0x0041e80000100a00 */
[----:B0-----:R-:W2:Y:S04]  /*65ae0*/  LDL.LU R24, [R1] ;  /* 0x0000000001187983 */ /* 0x001ea80000300800 */
[----:B------:R-:W2:Y:S04]  /*65af0*/  LDL.LU R25, [R1+0x4] ;  /* 0x0000040001197983 */ /* 0x000ea80000300800 */
[----:B------:R-:W4:Y:S04]  /*65b00*/  LDL.LU R26, [R1+0x8] ;  /* 0x00000800011a7983 */ /* 0x000f280000300800 */
[----:B------:R-:W4:Y:S01]  /*65b10*/  LDL.LU R27, [R1+0xc] ;  /* 0x00000c00011b7983 */ /* 0x000f220000300800 */
[----:B---3--:R-:W-:Y:S01]  /*65b20*/  IMAD R10, R23, 0x100, R22 ;  /* 0x00000100170a7824 */ /* 0x008fe200078e0216 */
[----:B------:R-:W-:-:S02]  /*65b30*/  F2FP.F16.E4M3.UNPACK_B R16, R0 ;  /* 0x00000000ff10723e */ /* 0x000fc400020006ff */
[----:B------:R-:W-:Y:S02]  /*65b40*/  F2FP.F16.E4M3.UNPACK_B R18, R11 ;  /* 0x0000000bff12723e */ /* 0x000fe400020006ff */
[----:B------:R-:W-:Y:S02]  /*65b50*/  F2FP.F16.E4M3.UNPACK_B R19, R20 ;  /* 0x00000014ff13723e */ /* 0x000fe400020006ff */
[----:B------:R-:W-:Y:S01]  /*65b60*/  F2FP.F16.E4M3.UNPACK_B R17, R10 ;  /* 0x0000000aff11723e */ /* 0x000fe200020006ff */
[----:B----4-:R-:W-:Y:S04]  /*65b70*/  STL.64 [R1+0x44d8], R26 ;  /* 0x0044d81a01007387 */ /* 0x010fe80000100a00 */
[----:B--2---:R0:W-:Y:S04]  /*65b80*/  STL.64 [R1+0x44d0], R24 ;  /* 0x0044d01801007387 */ /* 0x0041e80000100a00 */
[----:B0-----:R-:W2:Y:S04]  /*65b90*/  LDL.LU R24, [R1+0x50] ;  /* 0x0000500001187983 */ /* 0x001ea80000300800 */
[----:B------:R-:W2:Y:S04]  /*65ba0*/  LDL.LU R25, [R1+0x54] ;  /* 0x0000540001197983 */ /* 0x000ea80000300800 */
[----:B------:R-:W3:Y:S04]  /*65bb0*/  LDL.LU R26, [R1+0x58] ;  /* 0x00005800011a7983 */ /* 0x000ee80000300800 */
[----:B------:R-:W3:Y:S01]  /*65bc0*/  LDL.LU R27, [R1+0x5c] ;  /* 0x00005c00011b7983 */ /* 0x000ee20000300800 */
[C---:B------:R-:W-:Y:S03]  /*65bd0*/  HMMA.16816.F32 R4, R16.reuse, R8, R4 ;  /* 0x000000081004723c */ /* 0x040fe60000001804 */
        /* <DEDUP_REMOVED lines=8> */
[----:B------:R-:W4:Y:S04]  /*65c60*/  LDL.LU R10, [R1+0x107c] ;  /* 0x00107c00010a7983 */ /* 0x000f280000300800 */
        /* <DEDUP_REMOVED lines=17> */
[----:B------:R-:W2:Y:S04]  /*65d80*/  LDL.LU.64 R24, [R1+0x44d0] ;  /* 0x0044d00001187983 */ /* 0x000ea80000300a00 */
[----:B------:R-:W3:Y:S04]  /*65d90*/  LDL.LU R28, [R1+0x10c0] ;  /* 0x0010c000011c7983 */ /* 0x000ee80000300800 */
[----:B------:R-:W3:Y:S04]  /*65da0*/  LDL.LU R21, [R1+0x10bc] ;  /* 0x0010bc0001157983 */ /* 0x000ee80000300800 */
[----:B------:R-:W3:Y:S04]  /*65db0*/  LDL.LU R22, [R1+0x10c8] ;  /* 0x0010c80001167983 */ /* 0x000ee80000300800 */
[----:B------:R-:W3:Y:S01]  /*65dc0*/  LDL.LU R23, [R1+0x10c4] ;  /* 0x0010c40001177983 */ /* 0x000ee20000300800 */
[----:B-----5:R-:W-:-:S02]  /*65dd0*/  IMAD R0, R0, 0x100, R12 ;  /* 0x0000010000007824 */ /* 0x020fc400078e020c */
[----:B----4-:R-:W-:Y:S01]  /*65de0*/  IMAD R10, R10, 0x100, R13 ;  /* 0x000001000a0a7824 */ /* 0x010fe200078e020d */
[----:B------:R-:W4:Y:S04]  /*65df0*/  LDL.LU R12, [R1+0x44cc] ;  /* 0x0044cc00010c7983 */ /* 0x000f280000300800 */
[----:B------:R-:W4:Y:S01]  /*65e00*/  LDL.LU R13, [R1+0x44c8] ;  /* 0x0044c800010d7983 */ /* 0x000f220000300800 */
[----:B------:R-:W-:Y:S02]  /*65e10*/  IMAD R11, R11, 0x100, R14 ;  /* 0x000001000b0b7824 */ /* 0x000fe400078e020e */
[----:B------:R-:W-:Y:S01]  /*65e20*/  IMAD R20, R20, 0x100, R29 ;  /* 0x0000010014147824 */ /* 0x000fe200078e021d */
[----:B------:R-:W4:Y:S04]  /*65e30*/  LDL.LU R14, [R1+0x44c4] ;  /* 0x0044c400010e7983 */ /* 0x000f280000300800 */
[----:B------:R-:W5:Y:S01]  /*65e40*/  LDL.LU R29, [R1+0x44c0] ;  /* 0x0044c000011d7983 */ /* 0x000f620000300800 */
[----:B--2---:R-:W-:Y:S03]  /*65e50*/  HMMA.16816.F32 R16, R16, R2, R24 ;  /* 0x000000021010723c */ /* 0x004fe60000001818 */
        /* <DEDUP_REMOVED lines=29> */
[----:B------:R-:W2:Y:S04]  /*66030*/  LDL.LU.64 R24, [R1+0x4480] ;  /* 0x0044800001187983 */ /* 0x000ea80000300a00 */
[----:B------:R-:W-:Y:S04]  /*66040*/  STL.64 [R1+0x4468], R6 ;  /* 0x0044680601007387 */ /* 0x000fe80000100a00 */
[----:B------:R0:W-:Y:S04]  /*66050*/  STL.64 [R1+0x4460], R4 ;  /* 0x0044600401007387 */ /* 0x0001e80000100a00 */
[----:B0-----:R-:W4:Y:S01]  /*66060*/  LDL.LU R4, [R1+0x110] ;  /* 0x0001100001047983 */ /* 0x001f220000300800 */
[----:B--2---:R-:W-:-:S03]  /*66070*/  IMAD.MOV.U32 R5, RZ, RZ, R24 ;  /* 0x000000ffff057224 */ /* 0x004fc600078e0018 */
[----:B------:R-:W2:Y:S04]  /*66080*/  LDL.LU R24, [R1+0x447c] ;  /* 0x00447c0001187983 */ /* 0x000ea80000300800 */
[----:B------:R-:W4:Y:S04]  /*66090*/  LDL.LU R6, [R1+0x118] ;  /* 0x0001180001067983 */ /* 0x000f280000300800 */
[----:B------:R-:W4:Y:S01]  /*660a0*/  LDL.LU R7, [R1+0x11c] ;  /* 0x00011c0001077983 */ /* 0x000f220000300800 */
[----:B---3--:R-:W-:Y:S02]  /*660b0*/  IMAD R0, R0, 0x100, R25 ;  /* 0x0000010000007824 */ /* 0x008fe400078e0219 */
[----:B------:R-:W-:Y:S01]  /*660c0*/  IMAD R10, R10, 0x100, R26 ;  /* 0x000001000a0a7824 */ /* 0x000fe200078e021a */
[----:B------:R-:W2:Y:S04]  /*660d0*/  LDL.LU R25, [R1+0x4478] ;  /* 0x0044780001197983 */ /* 0x000ea80000300800 */
[----:B------:R-:W2:Y:S01]  /*660e0*/  LDL.LU R26, [R1+0x4474] ;  /* 0x00447400011a7983 */ /* 0x000ea20000300800 */
[----:B------:R-:W-:-:S03]  /*660f0*/  IMAD R11, R11, 0x100, R27 ;  /* 0x000001000b0b7824 */ /* 0x000fc600078e021b */
[----:B------:R-:W2:Y:S01]  /*66100*/  LDL.LU R27, [R1+0x4470] ;  /* 0x00447000011b7983 */ /* 0x000ea20000300800 */
[----:B------:R-:W-:Y:S01]  /*66110*/  IMAD R20, R15, 0x100, R20 ;  /* 0x000001000f147824 */ /* 0x000fe200078e0214 */
[----:B--2---:R-:W-:Y:S02]  /*66120*/  HMMA.16816.F32 R24, R16, R2, R24 ;  /* 0x000000021018723c */ /* 0x004fe40000001818 */
[----:B------:R-:W2:Y:S04]  /*66130*/  LDL.LU R18, [R1+0x10b8] ;  /* 0x0010b80001127983 */ /* 0x000ea80000300800 */
[----:B------:R-:W2:-:S13]  /*66140*/  LDL.LU R19, [R1+0x10b4] ;  /* 0x0010b40001137983 */ /* 0x000e9a0000300800 */
[----:B------:R0:W-:Y:S04]  /*66150*/  STL.64 [R1+0xa0], R24 ;  /* 0x0000a01801007387 */ /* 0x0001e80000100a00 */
[----:B------:R1:W-:Y:S01]  /*66160*/  STL.64 [R1+0xa8], R26 ;  /* 0x0000a81a01007387 */ /* 0x0003e20000100a00 */
[----:B0-----:R-:W-:Y:S02]  /*66170*/  F2FP.F16.E4M3.UNPACK_B R24, R0 ;  /* 0x00000000ff18723e */ /* 0x001fe400020006ff */
[----:B------:R-:W-:Y:S02]  /*66180*/  F2FP.F16.E4M3.UNPACK_B R25, R10 ;  /* 0x0000000aff19723e */ /* 0x000fe400020006ff */
[----:B-1----:R-:W-:Y:S02]  /*66190*/  F2FP.F16.E4M3.UNPACK_B R26, R11 ;  /* 0x0000000bff1a723e */ /* 0x002fe400020006ff */
[----:B------:R-:W-:-:S07]  /*661a0*/  F2FP.F16.E4M3.UNPACK_B R27, R20 ;  /* 0x00000014ff1b723e */ /* 0x000fce00020006ff */
[C---:B----4-:R-:W-:Y:S01]  /*661b0*/  HMMA.16816.F32 R8, R24.reuse, R8, R4 ;  /* 0x000000081808723c */ /* 0x050fe20000001804 */
[----:B--2---:R0:W-:Y:S04]  /*661c0*/  STL.64 [R1+0x4458], R18 ;  /* 0x0044581201007387 */ /* 0x0041e80000100a00 */
[----:B------:R-:W2:Y:S04]  /*661d0*/  LDL.LU R16, [R1+0x100] ;  /* 0x0001000001107983 */ /* 0x000ea80000300800 */
[----:B------:R-:W2:Y:S04]  /*661e0*/  LDL.LU R17, [R1+0x104] ;  /* 0x0001040001117983 */ /* 0x000ea80000300800 */
[----:B0-----:R-:W2:Y:S04]  /*661f0*/  LDL.LU R18, [R1+0x108] ;  /* 0x0001080001127983 */ /* 0x001ea80000300800 */
[----:B------:R-:W2:Y:S04]  /*66200*/  LDL.LU R19, [R1+0x10c] ;  /* 0x00010c0001137983 */ /* 0x000ea80000300800 */
[----:B------:R-:W3:Y:S04]  /*66210*/  LDL.LU R15, [R1+0x10d0] ;  /* 0x0010d000010f7983 */ /* 0x000ee80000300800 */
[----:B------:R-:W2:Y:S04]  /*66220*/  LDL.LU.64 R6, [R1+0x4468] ;  /* 0x0044680001067983 */ /* 0x000ea80000300a00 */
[----:B------:R-:W4:Y:S04]  /*66230*/  LDL.LU.64 R4, [R1+0x4460] ;  /* 0x0044600001047983 */ /* 0x000f280000300a00 */
[----:B------:R0:W-:Y:S04]  /*66240*/  STL.64 [R1+0x90], R8 ;  /* 0x0000900801007387 */ /* 0x0001e80000100a00 */
[----:B------:R1:W-:Y:S04]  /*66250*/  STL.64 [R1+0x98], R10 ;  /* 0x0000980a01007387 */ /* 0x0003e80000100a00 */
[----:B0-----:R-:W4:Y:S04]  /*66260*/  LDL.LU R8, [R1+0xf0] ;  /* 0x0000f00001087983 */ /* 0x001f280000300800 */
[----:B------:R-:W4:Y:S04]  /*66270*/  LDL.LU R9, [R1+0xf4] ;  /* 0x0000f40001097983 */ /* 0x000f280000300800 */
[----:B-1----:R-:W4:Y:S01]  /*66280*/  LDL.LU R10, [R1+0xf8] ;  /* 0x0000f800010a7983 */ /* 0x002f220000300800 */
[----:B-----5:R-:W-:Y:S01]  /*66290*/  IMAD.MOV.U32 R11, RZ, RZ, R29 ;  /* 0x000000ffff0b7224 */ /* 0x020fe200078e001d */
[----:B--2---:R-:W-:-:S15]  /*662a0*/  HMMA.16816.F32 R16, R24, R6, R16 ;  /* 0x000000061810723c */ /* 0x004fde0000001810 */
[----:B------:R-:W-:-:S04]  /*662b0*/  NOP ;  /* 0x0000000000007918 */ /* 0x000fc80000000000 */
[----:B------:R-:W-:Y:S04]  /*662c0*/  STL.64 [R1+0x80], R16 ;  /* 0x0000801001007387 */ /* 0x000fe80000100a00 */
[----:B------:R0:W-:Y:S01]  /*662d0*/  STL [R1+0x88], R18 ;  /* 0x0000881201007387 */ /* 0x0001e20000100800 */
[----:B------:R-:W-:-:S03]  /*662e0*/  IMAD.MOV.U32 R29, RZ, RZ, R19 ;  /* 0x000000ffff1d7224 */ /* 0x000fc600078e0013 */
[----:B0-----:R-:W2:Y:S01]  /*662f0*/  LDL.LU.64 R18, [R1+0x4458] ;  /* 0x0044580001127983 */ /* 0x001ea20000300a00 */
[----:B----4-:R-:W-:Y:S03]  /*66300*/  HMMA.16816.F32 R8, R24, R4, R8 ;  /* 0x000000041808723c */ /* 0x010fe60000001808 */
[----:B------:R-:W3:Y:S04]  /*66310*/  LDL.LU R6, [R1+0x10cc] ;  /* 0x0010cc0001067983 */ /* 0x000ee80000300800 */
[----:B------:R-:W-:Y:S01]  /*66320*/  STL [R1+0x41c0], R29 ;  /* 0x0041c01d01007387 */ /* 0x000fe20000100800 */
[----:B------:R-:W-:Y:S02]  /*66330*/  IMAD R4, R21, 0x100, R28 ;  /* 0x0000010015047824 */ /* 0x000fe400078e021c */
[----:B------:R-:W-:-:S09]  /*66340*/  IMAD R5, R23, 0x100, R22 ;  /* 0x0000010017057824 */ /* 0x000fd200078e0216 */
[----:B------:R0:W-:Y:S04]  /*66350*/  STL.64 [R1], R8 ;  /* 0x0000000801007387 */ /* 0x0001e80000100a00 */
[----:B------:R1:W-:Y:S04]  /*66360*/  STL.64 [R1+0x8], R10 ;  /* 0x0000080a01007387 */ /* 0x0003e80000100a00 */
[----:B------:R-:W4:Y:S04]  /*66370*/  LDL.LU R16, [R1+0x1f0] ;  /* 0x0001f00001107983 */ /* 0x000f280000300800 */
[----:B------:R-:W4:Y:S01]  /*66380*/  LDL.LU R17, [R1+0x1f4] ;  /* 0x0001f40001117983 */ /* 0x000f220000300800 */
[----:B--2---:R-:W-:-:S03]  /*66390*/  IMAD R0, R19, 0x100, R18 ;  /* 0x0000010013007824 */ /* 0x004fc600078e0212 */
[----:B------:R-:W4:Y:S04]  /*663a0*/  LDL.LU R18, [R1+0x1f8] ;  /* 0x0001f80001127983 */ /* 0x000f280000300800 */
[----:B------:R-:W4:Y:S04]  /*663b0*/  LDL.LU R19, [R1+0x1fc] ;  /* 0x0001fc0001137983 */ /* 0x000f280000300800 */
[----:B0-----:R-:W2:Y:S04]  /*663c0*/  LDL.LU R8, [R1+0x6f0] ;  /* 0x0006f00001087983 */ /* 0x001ea80000300800 */
[----:B------:R-:W5:Y:S04]  /*663d0*/  LDL.LU R9, [R1+0x6f4] ;  /* 0x0006f40001097983 */ /* 0x000f680000300800 */
[----:B------:R-:W2:Y:S04]  /*663e0*/  LDL.LU R7, [R1+0x6e4] ;  /* 0x0006e40001077983 */ /* 0x000ea80000300800 */
[----:B------:R-:W2:Y:S04]  /*663f0*/  LDL.LU R29, [R1+0x10d8] ;  /* 0x0010d800011d7983 */ /* 0x000ea80000300800 */
[----:B------:R-:W2:Y:S04]  /*66400*/  LDL.LU R20, [R1+0x10d4] ;  /* 0x0010d40001147983 */ /* 0x000ea80000300800 */
[----:B-1----:R-:W2:Y:S04]  /*66410*/  LDL.LU R11, [R1+0x10e0] ;  /* 0x0010e000010b7983 */ /* 0x002ea80000300800 */
[----:B------:R-:W2:Y:S04]  /*66420*/  LDL.LU R10, [R1+0x10dc] ;  /* 0x0010dc00010a7983 */ /* 0x000ea80000300800 */
[----:B------:R-:W2:Y:S04]  /*66430*/  LDL.LU R28, [R1+0x10e8] ;  /* 0x0010e800011c7983 */ /* 0x000ea80000300800 */
[----:B------:R-:W2:Y:S04]  /*66440*/  LDL.LU R21, [R1+0x10e4] ;  /* 0x0010e40001157983 */ /* 0x000ea80000300800 */
[----:B------:R-:W2:Y:S04]  /*66450*/  LDL.LU R22, [R1+0x10f0] ;  /* 0x0010f00001167983 */ /* 0x000ea80000300800 */
[----:B------:R-:W2:Y:S01]  /*66460*/  LDL.LU R23, [R1+0x10ec] ;  /* 0x0010ec0001177983 */ /* 0x000ea20000300800 */
[----:B---3--:R-:W-:-:S03]  /*66470*/  IMAD R6, R6, 0x100, R15 ;  /* 0x0000010006067824 */ /* 0x008fc600078e020f */
[----:B--2---:R-:W-:Y:S04]  /*66480*/  STL.64 [R1+0x4448], R22 ;  /* 0x0044481601007387 */ /* 0x004fe80000100a00 */
[----:B------:R0:W-:Y:S04]  /*66490*/  STL.64 [R1+0x4440], R20 ;  /* 0x0044401401007387 */ /* 0x0001e80000100a00 */
[----:B0-----:R-:W2:Y:S04]  /*664a0*/  LDL.LU R20, [R1+0x230] ;  /* 0x0002300001147983 */ /* 0x001ea80000300800 */
[----:B------:R-:W2:Y:S04]  /*664b0*/  LDL.LU R21, [R1+0x234] ;  /* 0x0002340001157983 */ /* 0x000ea80000300800 */
[----:B------:R-:W2:Y:S04]  /*664c0*/  LDL.LU R22, [R1+0x238] ;  /* 0x0002380001167983 */ /* 0x000ea80000300800 */
[----:B------:R-:W2:Y:S04]  /*664d0*/  LDL.LU R23, [R1+0x23c] ;  /* 0x00023c0001177983 */ /* 0x000ea80000300800 */
[----:B------:R-:W3:Y:S01]  /*664e0*/  LDL.LU R15, [R1+0x4450] ;  /* 0x00445000010f7983 */ /* 0x000ee20000300800 */
[----:B------:R-:W-:-:S02]  /*664f0*/  F2FP.F16.E4M3.UNPACK_B R8, R8.H1 ;  /* 0x00000008ff08723e */ /* 0x000fc400030006ff */
[----:B-----5:R-:W-:Y:S01]  /*66500*/  F2FP.F16.E4M3.UNPACK_B R9, R9.H1 ;  /* 0x00000009ff09723e */ /* 0x020fe200030006ff */
[----:B---3--:R-:W-:Y:S01]  /*66510*/  HMMA.16816.F32 R24, R24, R2, R12 ;  /* 0x000000021818723c */ /* 0x008fe2000000180c */
[----:B------:R-:W3:Y:S04]  /*66520*/  LDL.LU R2, [R1+0x6c0] ;  /* 0x0006c00001027983 */ /* 0x000ee80000300800 */
[----:B------:R-:W5:Y:S01]  /*66530*/  LDL.LU R3, [R1+0x6c4] ;  /* 0x0006c40001037983 */ /* 0x000f620000300800 */
[----:B------:R-:W-:Y:S02]  /*66540*/  F2FP.F16.E4M3.UNPACK_B R12, R0 ;  /* 0x00000000ff0c723e */ /* 0x000fe400020006ff */
[----:B------:R-:W-:Y:S02]  /*66550*/  F2FP.F16.E4M3.UNPACK_B R13, R4 ;  /* 0x00000004ff0d723e */ /* 0x000fe400020006ff */
[----:B------:R-:W-:-:S09]  /*66560*/  F2FP.F16.E4M3.UNPACK_B R14, R5 ;  /* 0x00000005ff0e723e */ /* 0x000fd200020006ff */
        /* <DEDUP_REMOVED lines=8> */
[----:B------:R-:W2:Y:S01]  /*665f0*/  LDL.LU R5, [R1+0x6e0] ;  /* 0x0006e00001057983 */ /* 0x000ea20000300800 */
[----:B------:R-:W-:-:S07]  /*66600*/  F2FP.F16.E4M3.UNPACK_B R15, R6 ;  /* 0x00000006ff0f723e */ /* 0x000fce00020006ff */
[----:B----4-:R-:W-:Y:S01]  /*66610*/  HMMA.16816.F32 R16, R12, R8, R16 ;  /* 0x000000080c10723c */ /* 0x010fe20000001810 */
[----:B------:R-:W-:-:S15]  /*66620*/  F2FP.F16.E4M3.UNPACK_B R7, R7.H1 ;  /* 0x00000007ff07723e */ /* 0x000fde00030006ff */
[----:B------:R-:W-:-:S03]  /*66630*/  NOP ;  /* 0x0000000000007918 */ /* 0x000fc60000000000 */
[----:B------:R-:W-:Y:S04]  /*66640*/  STL.64 [R1+0x4128], R18 ;  /* 0x0041281201007387 */ /* 0x000fe80000100a00 */
[----:B------:R0:W-:Y:S04]  /*66650*/  STL.64 [R1+0x4120], R16 ;  /* 0x0041201001007387 */ /* 0x0001e80000100a00 */
[----:B0-----:R-:W4:Y:S04]  /*66660*/  LDL.LU R16, [R1+0x4e0] ;  /* 0x0004e00001107983 */ /* 0x001f280000300800 */
[----:B------:R-:W4:Y:S04]  /*66670*/  LDL.LU R17, [R1+0x4e4] ;  /* 0x0004e40001117983 */ /* 0x000f280000300800 */
[----:B------:R-:W4:Y:S04]  /*66680*/  LDL.LU R18, [R1+0x4e8] ;  /* 0x0004e80001127983 */ /* 0x000f280000300800 */
[----:B------:R-:W4:Y:S01]  /*66690*/  LDL.LU R19, [R1+0x4ec] ;  /* 0x0004ec0001137983 */ /* 0x000f220000300800 */
[----:B--2---:R-:W-:-:S07]  /*666a0*/  F2FP.F16.E4M3.UNPACK_B R6, R5.H1 ;  /* 0x00000005ff06723e */ /* 0x004fce00030006ff */
[----:B------:R-:W-:-:S15]  /*666b0*/  HMMA.16816.F32 R20, R12, R6, R20 ;  /* 0x000000060c14723c */ /* 0x000fde0000001814 */
[----:B------:R-:W-:-:S04]  /*666c0*/  NOP ;  /* 0x0000000000007918 */ /* 0x000fc80000000000 */
[----:B------:R-:W-:Y:S04]  /*666d0*/  STL.64 [R1+0x70], R20 ;  /* 0x0000701401007387 */ /* 0x000fe80000100a00 */
[----:B------:R0:W-:Y:S04]  /*666e0*/  STL.64 [R1+0x78], R22 ;  /* 0x0000781601007387 */ /* 0x0001e80000100a00 */
[----:B0-----:R-:W2:Y:S04]  /*666f0*/  LDL.LU.64 R22, [R1+0x4448] ;  /* 0x0044480001167983 */ /* 0x001ea80000300a00 */
[----:B------:R-:W2:Y:S01]  /*66700*/  LDL.LU.64 R20, [R1+0x4440] ;  /* 0x0044400001147983 */ /* 0x000ea20000300a00 */
[----:B------:R-:W-:-:S02]  /*66710*/  F2FP.F16.E4M3.UNPACK_B R4, R4.H1 ;  /* 0x00000004ff04723e */ /* 0x000fc400030006ff */
[----:B------:R-:W-:Y:S02]  /*66720*/  F2FP.F16.E4M3.UNPACK_B R5, R0.H1 ;  /* 0x00000000ff05723e */ /* 0x000fe400030006ff */
[----:B---3--:R-:W-:Y:S02]  /*66730*/  F2FP.F16.E4M3.UNPACK_B R2, R2.H1 ;  /* 0x00000002ff02723e */ /* 0x008fe400030006ff */
[----:B-----5:R-:W-:Y:S01]  /*66740*/  F2FP.F16.E4M3.UNPACK_B R3, R3.H1 ;  /* 0x00000003ff03723e */ /* 0x020fe200030006ff */
[----:B------:R-:W-:Y:S04]  /*66750*/  STL.64 [R1+0x4438], R6 ;  /* 0x0044380601007387 */ /* 0x000fe80000100a00 */
[----:B------:R0:W-:Y:S01]  /*66760*/  STL.64 [R1+0x4430], R4 ;  /* 0x0044300401007387 */ /* 0x0001e20000100a00 */
[C---:B----4-:R-:W-:Y:S08]  /*66770*/  HMMA.16816.F32 R16, R12.reuse, R4, R16 ;  /* 0x000000040c10723c */ /* 0x050ff00000001810 */
[----:B0-----:R-:W-:Y:S11]  /*66780*/  HMMA.16816.F32 R4, R12, R2, R24 ;  /* 0x000000020c04723c */ /* 0x001ff60000001818 */
[----:B------:R-:W-:Y:S04]  /*66790*/  STL.64 [R1+0x6b0], R16 ;  /* 0x0006b01001007387 */ /* 0x000fe80000100a00 */
[----:B------:R-:W-:Y:S04]  /*667a0*/  STL.64 [R1+0x6b8], R18 ;  /* 0x0006b81201007387 */ /* 0x000fe80000100a00 */
[----:B------:R-:W-:Y:S04]  /*667b0*/  STL [R1+0x4404], R2 ;  /* 0x0044040201007387 */ /* 0x000fe80000100800 */
[----:B------:R-:W-:Y:S04]  /*667c0*/  STL [R1+0x4400], R3 ;  /* 0x0044000301007387 */ /* 0x000fe80000100800 */
[----:B------:R-:W-:Y:S04]  /*667d0*/  STL.64 [R1+0x60], R4 ;  /* 0x0000600401007387 */ /* 0x000fe80000100a00 */
[----:B------:R-:W-:Y:S04]  /*667e0*/  STL.64 [R1+0x68], R6 ;  /* 0x0000680601007387 */ /* 0x000fe80000100a00 */
[----:B------:R-:W3:Y:S04]  /*667f0*/  LDL.LU R24, [R1+0x410] ;  /* 0x0004100001187983 */ /* 0x000ee80000300800 */
[----:B------:R-:W3:Y:S04]  /*66800*/  LDL.LU R25, [R1+0x414] ;  /* 0x0004140001197983 */ /* 0x000ee80000300800 */
[----:B------:R-:W4:Y:S04]  /*66810*/  LDL.LU R26, [R1+0x418] ;  /* 0x00041800011a7983 */ /* 0x000f280000300800 */
[----:B------:R-:W4:Y:S01]  /*66820*/  LDL.LU R27, [R1+0x41c] ;  /* 0x00041c00011b7983 */ /* 0x000f220000300800 */
[----:B--2---:R-:W-:-:S03]  /*66830*/  IMAD R0, R20, 0x100, R29 ;  /* 0x0000010014007824 */ /* 0x004fc600078e021d */
[----:B------:R-:W2:Y:S01]  /*66840*/  LDL.LU R29, [R1+0x111c] ;  /* 0x00111c00011d7983 */ /* 0x000ea20000300800 */
[----:B------:R-:W-:Y:S02]  /*66850*/  IMAD R10, R10, 0x100, R11 ;  /* 0x000001000a0a7824 */ /* 0x000fe400078e020b */
[----:B------:R-:W-:Y:S01]  /*66860*/  IMAD R11, R21, 0x100, R28 ;  /* 0x00000100150b7824 */ /* 0x000fe200078e021c */
[----:B--2---:R-:W-:Y:S04]  /*66870*/  STL [R1+0x4408], R29 ;  /* 0x0044081d01007387 */ /* 0x004fe80000100800 */
[----:B------:R-:W2:Y:S01]  /*66880*/  LDL.LU R28, [R1+0x1128] ;  /* 0x00112800011c7983 */ /* 0x000ea20000300800 */
[----:B------:R-:W-:-:S03]  /*66890*/  IMAD R20, R23, 0x100, R22 ;  /* 0x0000010017147824 */ /* 0x000fc600078e0216 */
[----:B--2---:R-:W-:Y:S04]  /*668a0*/  STL [R1+0x440c], R28 ;  /* 0x00440c1c01007387 */ /* 0x004fe80000100800 */
[----:B------:R-:W2:Y:S04]  /*668b0*/  LDL.LU R21, [R1+0x1124] ;  /* 0x0011240001157983 */ /* 0x000ea80000300800 */
[----:B------:R-:W5:Y:S04]  /*668c0*/  LDL.LU R22, [R1+0x1130] ;  /* 0x0011300001167983 */ /* 0x000f680000300800 */
[----:B------:R-:W5:Y:S04]  /*668d0*/  LDL.LU R23, [R1+0x112c] ;  /* 0x00112c0001177983 */ /* 0x000f680000300800 */
        /* <DEDUP_REMOVED lines=48> */
[C---:B--2---:R-:W-:Y:S03]  /*66be0*/  HMMA.16816.F32 R4, R12.reuse, R8, R4 ;  /* 0x000000080c04723c */ /* 0x044fe60000001804 */
[----:B----4-:R-:W-:Y:S04]  /*66bf0*/  STL.64 [R1+0x4428], R26 ;  /* 0x0044281a01007387 */ /* 0x010fe80000100a00 */
[----:B---3--:R0:W-:Y:S04]  /*66c00*/  STL.64 [R1+0x4420], R24 ;  /* 0x0044201801007387 */ /* 0x0081e80000100a00 */
        /* <DEDUP_REMOVED lines=8> */
[----:B------:R-:W4:Y:S04]  /*66c90*/  LDL.LU R0, [R1+0x10f4] ;  /* 0x0010f40001007983 */ /* 0x000f280000300800 */
        /* <DEDUP_REMOVED lines=13> */
[----:B----4-:R-:W-:-:S02]  /*66d70*/  IMAD R0, R0, 0x100, R28 ;  /* 0x0000010000007824 */ /* 0x010fc400078e021c */
[----:B------:R-:W-:Y:S02]  /*66d80*/  IMAD R10, R10, 0x100, R29 ;  /* 0x000001000a0a7824 */ /* 0x000fe400078e021d */
[----:B------:R-:W-:Y:S02]  /*66d90*/  IMAD R11, R11, 0x100, R2 ;  /* 0x000001000b0b7824 */ /* 0x000fe400078e0202 */
[----:B------:R-:W-:Y:S01]  /*66da0*/  IMAD R20, R20, 0x100, R3 ;  /* 0x0000010014147824 */ /* 0x000fe200078e0203 */
        /* <DEDUP_REMOVED lines=40> */
[----:B-----5:R-:W-:-:S02]  /*67030*/  IMAD R20, R23, 0x100, R22 ;  /* 0x0000010017147824 */ /* 0x020fc400078e0216 */
[----:B---3--:R-:W-:Y:S02]  /*67040*/  IMAD R0, R0, 0x100, R11 ;  /* 0x0000010000007824 */ /* 0x008fe400078e020b */
[----:B------:R-:W-:Y:S01]  /*67050*/  IMAD R11, R21, 0x100, R28 ;  /* 0x00000100150b7824 */ /* 0x000fe200078e021c */
[----:B--2---:R-:W-:Y:S01]  /*67060*/  HMMA.16816.F32 R12, R12, R2, R24 ;  /* 0x000000020c0c723c */ /* 0x004fe20000001818 */
[----:B------:R-:W2:Y:S04]  /*67070*/  LDL.LU.64 R26, [R1+0x43b8] ;  /* 0x0043b800011a7983 */ /* 0x000ea80000300a00 */
[----:B------:R-:W2:Y:S04]  /*67080*/  LDL.LU.64 R24, [R1+0x43b0] ;  /* 0x0043b00001187983 */ /* 0x000ea80000300a00 */
[----:B------:R-:W-:Y:S04]  /*67090*/  STL [R1+0x43ac], R2 ;  /* 0x0043ac0201007387 */ /* 0x000fe80000100800 */
[----:B------:R-:W-:Y:S06]  /*670a0*/  STL [R1+0x43a8], R3 ;  /* 0x0043a80301007387 */ /* 0x000fec0000100800 */
[----:B------:R-:W-:Y:S04]  /*670b0*/  STL.64 [R1+0x40], R12 ;  /* 0x0000400c01007387 */ /* 0x000fe80000100a00 */
[----:B------:R0:W-:Y:S02]  /*670c0*/  STL.64 [R1+0x48], R14 ;  /* 0x0000480e01007387 */ /* 0x0001e40000100a00 */
[----:B0-----:R-:W-:-:S02]  /*670d0*/  F2FP.F16.E4M3.UNPACK_B R15, R20 ;  /* 0x00000014ff0f723e */ /* 0x001fc400020006ff */
[----:B------:R-:W3:Y:S04]  /*670e0*/  LDL.LU R20, [R1+0x430] ;  /* 0x0004300001147983 */ /* 0x000ee80000300800 */
[----:B------:R-:W3:Y:S04]  /*670f0*/  LDL.LU R21, [R1+0x434] ;  /* 0x0004340001157983 */ /* 0x000ee80000300800 */
[----:B------:R-:W3:Y:S04]  /*67100*/  LDL.LU R22, [R1+0x438] ;  /* 0x0004380001167983 */ /* 0x000ee80000300800 */
[----:B------:R-:W3:Y:S01]  /*67110*/  LDL.LU R23, [R1+0x43c] ;  /* 0x00043c0001177983 */ /* 0x000ee20000300800 */
[----:B----4-:R-:W-:Y:S01]  /*67120*/  IMAD R10, R29, 0x100, R10 ;  /* 0x000001001d0a7824 */ /* 0x010fe200078e020a */
[----:B------:R-:W-:-:S02]  /*67130*/  F2FP.F16.E4M3.UNPACK_B R12, R0 ;  /* 0x00000000ff0c723e */ /* 0x000fc400020006ff */
[----:B------:R-:W-:Y:S02]  /*67140*/  F2FP.F16.E4M3.UNPACK_B R14, R11 ;  /* 0x0000000bff0e723e */ /* 0x000fe400020006ff */
[----:B------:R-:W-:-:S07]  /*67150*/  F2FP.F16.E4M3.UNPACK_B R13, R10 ;  /* 0x0000000aff0d723e */ /* 0x000fce00020006ff */
[----:B---3--:R-:W-:-:S15]  /*67160*/  HMMA.16816.F32 R20, R12, R8, R20 ;  /* 0x000000080c14723c */ /* 0x008fde0000001814 */
[----:B------:R-:W-:-:S04]  /*67170*/  NOP ;  /* 0x0000000000007918 */ /* 0x000fc80000000000 */
[----:B------:R-:W-:Y:S04]  /*67180*/  STL.64 [R1+0x650], R20 ;  /* 0x0006501401007387 */ /* 0x000fe80000100a00 */
[----:B------:R0:W-:Y:S02]  /*67190*/  STL.64 [R1+0x658], R22 ;  /* 0x0006581601007387 */ /* 0x0001e40000100a00 */
[C---:B0-----:R-:W-:Y:S08]  /*671a0*/  HMMA.16816.F32 R20, R12.reuse, R6, R16 ;  /* 0x000000060c14723c */ /* 0x041ff00000001810 */
[----:B--2---:R-:W-:Y:S01]  /*671b0*/  HMMA.16816.F32 R16, R12, R4, R24 ;  /* 0x000000040c10723c */ /* 0x004fe20000001818 */
[----:B------:R-:W-:Y:S10]  /*671c0*/  STL.64 [R1+0x43a0], R6 ;  /* 0x0043a00601007387 */ /* 0x000ff40000100a00 */
[----:B------:R-:W-:Y:S04]  /*671d0*/  STL.64 [R1+0x640], R20 ;  /* 0x0006401401007387 */ /* 0x000fe80000100a00 */
[----:B------:R-:W-:Y:S04]  /*671e0*/  STL.64 [R1+0x648], R22 ;  /* 0x0006481601007387 */ /* 0x000fe80000100a00 */
[----:B------:R-:W-:Y:S04]  /*671f0*/  STL.64 [R1+0x4398], R4 ;  /* 0x0043980401007387 */ /* 0x000fe80000100a00 */
[----:B------:R0:W-:Y:S04]  /*67200*/  STL.64 [R1+0x630], R16 ;  /* 0x0006301001007387 */ /* 0x0001e80000100a00 */
[----:B------:R1:W-:Y:S04]  /*67210*/  STL.64 [R1+0x638], R18 ;  /* 0x0006381201007387 */ /* 0x0003e80000100a00 */
[----:B0-----:R-:W2:Y:S04]  /*67220*/  LDL.LU R16, [R1+0x380] ;  /* 0x0003800001107983 */ /* 0x001ea80000300800 */
[----:B------:R-:W2:Y:S04]  /*67230*/  LDL.LU R17, [R1+0x384] ;  /* 0x0003840001117983 */ /* 0x000ea80000300800 */
[----:B-1----:R-:W3:Y:S04]  /*67240*/  LDL.LU R18, [R1+0x388] ;  /* 0x0003880001127983 */ /* 0x002ee80000300800 */
[----:B------:R-:W3:Y:S04]  /*67250*/  LDL.LU R19, [R1+0x38c] ;  /* 0x00038c0001137983 */ /* 0x000ee80000300800 */
[----:B------:R-:W4:Y:S04]  /*67260*/  LDL.LU R24, [R1+0x3f0] ;  /* 0x0003f00001187983 */ /* 0x000f280000300800 */
        /* <DEDUP_REMOVED lines=14> */
[----:B------:R-:W2:Y:S04]  /*67350*/  LDL.LU R28, [R1+0x1170] ;  /* 0x00117000011c7983 */ /* 0x000ea80000300800 */
[----:B------:R-:W2:Y:S04]  /*67360*/  LDL.LU R21, [R1+0x116c] ;  /* 0x00116c0001157983 */ /* 0x000ea80000300800 */
[----:B---3--:R-:W-:Y:S04]  /*67370*/  STL.64 [R1+0x4358], R18 ;  /* 0x0043581201007387 */ /* 0x008fe80000100a00 */
[----:B------:R0:W-:Y:S04]  /*67380*/  STL.64 [R1+0x4350], R16 ;  /* 0x0043501001007387 */ /* 0x0001e80000100a00 */
[----:B0-----:R-:W3:Y:S04]  /*67390*/  LDL.LU R16, [R1+0x3b0] ;  /* 0x0003b00001107983 */ /* 0x001ee80000300800 */
[----:B------:R-:W3:Y:S04]  /*673a0*/  LDL.LU R17, [R1+0x3b4] ;  /* 0x0003b40001117983 */ /* 0x000ee80000300800 */
        /* <DEDUP_REMOVED lines=19> */
[----:B------:R-:W-:Y:S01]  /*674e0*/  IMAD R10, R10, 0x100, R3 ;  /* 0x000001000a0a7824 */ /* 0x000fe200078e0203 */
[----:B---3--:R-:W-:Y:S04]  /*674f0*/  STL.64 [R1+0x4390], R18 ;  /* 0x0043901201007387 */ /* 0x008fe80000100a00 */
[----:B--2---:R0:W-:Y:S04]  /*67500*/  STL.64 [R1+0x4388], R16 ;  /* 0x0043881001007387 */ /* 0x0041e80000100a00 */
[----:B0-----:R-:W2:Y:S04]  /*67510*/  LDL.LU R16, [R1+0x3e0] ;  /* 0x0003e00001107983 */ /* 0x001ea80000300800 */
[----:B------:R-:W2:Y:S04]  /*67520*/  LDL.LU R17, [R1+0x3e4] ;  /* 0x0003e40001117983 */ /* 0x000ea80000300800 */
[----:B------:R-:W2:Y:S04]  /*67530*/  LDL.LU R18, [R1+0x3e8] ;  /* 0x0003e80001127983 */ /* 0x000ea80000300800 */
[----:B------:R-:W2:Y:S04]  /*67540*/  LDL.LU R19, [R1+0x3ec] ;  /* 0x0003ec0001137983 */ /* 0x000ea80000300800 */
[----:B------:R-:W4:Y:S04]  /*67550*/  LDL.LU R2, [R1+0x43ac] ;  /* 0x0043ac0001027983 */ /* 0x000f280000300800 */
[----:B------:R-:W4:Y:S01]  /*67560*/  LDL.LU R3, [R1+0x43a8] ;  /* 0x0043a80001037983 */ /* 0x000f220000300800 */
[----:B------:R-:W-:-:S02]  /*67570*/  IMAD R11, R11, 0x100, R20 ;  /* 0x000001000b0b7824 */ /* 0x000fc400078e0214 */
[----:B------:R-:W-:Y:S01]  /*67580*/  IMAD R20, R23, 0x100, R22 ;  /* 0x0000010017147824 */ /* 0x000fe200078e0216 */
[----:B----4-:R-:W-:Y:S01]  /*67590*/  HMMA.16816.F32 R12, R12, R2, R24 ;  /* 0x000000020c0c723c */ /* 0x010fe20000001818 */
[----:B------:R-:W3:-:S15]  /*675a0*/  LDL.LU R24, [R1+0x370] ;  /* 0x0003700001187983 */ /* 0x000ede0000300800 */
[----:B------:R-:W-:-:S03]  /*675b0*/  NOP ;  /* 0x0000000000007918 */ /* 0x000fc60000000000 */
[----:B------:R0:W-:Y:S04]  /*675c0*/  STL.64 [R1+0x30], R12 ;  /* 0x0000300c01007387 */ /* 0x0001e80000100a00 */
[----:B------:R1:W-:Y:S04]  /*675d0*/  STL.64 [R1+0x38], R14 ;  /* 0x0000380e01007387 */ /* 0x0003e80000100a00 */
[----:B------:R-:W3:Y:S04]  /*675e0*/  LDL.LU R25, [R1+0x374] ;  /* 0x0003740001197983 */ /* 0x000ee80000300800 */
[----:B------:R-:W3:Y:S04]  /*675f0*/  LDL.LU R26, [R1+0x378] ;  /* 0x00037800011a7983 */ /* 0x000ee80000300800 */
[----:B------:R-:W3:Y:S04]  /*67600*/  LDL.LU R27, [R1+0x37c] ;  /* 0x00037c00011b7983 */ /* 0x000ee80000300800 */
[----:B------:R-:W4:Y:S04]  /*67610*/  LDL.LU R22, [R1+0x1178] ;  /* 0x0011780001167983 */ /* 0x000f280000300800 */
[----:B------:R-:W4:Y:S01]  /*67620*/  LDL.LU R23, [R1+0x1174] ;  /* 0x0011740001177983 */ /* 0x000f220000300800 */
[----:B0-----:R-:W-:-:S02]  /*67630*/  F2FP.F16.E4M3.UNPACK_B R12, R0 ;  /* 0x00000000ff0c723e */ /* 0x001fc400020006ff */
[----:B------:R-:W-:Y:S02]  /*67640*/  F2FP.F16.E4M3.UNPACK_B R13, R10 ;  /* 0x0000000aff0d723e */ /* 0x000fe400020006ff */
[----:B-1----:R-:W-:Y:S02]  /*67650*/  F2FP.F16.E4M3.UNPACK_B R14, R11 ;  /* 0x0000000bff0e723e */ /* 0x002fe400020006ff */
[----:B------:R-:W-:Y:S01]  /*67660*/  F2FP.F16.E4M3.UNPACK_B R15, R20 ;  /* 0x00000014ff0f723e */ /* 0x000fe200020006ff */
[----:B------:R-:W5:Y:S04]  /*67670*/  LDL.LU R0, [R1+0x1154] ;  /* 0x0011540001007983 */ /* 0x000f680000300800 */
[----:B------:R-:W2:Y:S04]  /*67680*/  LDL.LU R10, [R1+0x115c] ;  /* 0x00115c00010a7983 */ /* 0x000ea80000300800 */
[----:B------:R-:W2:Y:S04]  /*67690*/  LDL.LU R11, [R1+0x1168] ;  /* 0x00116800010b7983 */ /* 0x000ea80000300800 */
[----:B------:R-:W2:Y:S01]  /*676a0*/  LDL.LU R20, [R1+0x1160] ;  /* 0x0011600001147983 */ /* 0x000ea20000300800 */
[----:B------:R-:W-:-:S15]  /*676b0*/  HMMA.16816.F32 R4, R12, R8, R4 ;  /* 0x000000080c04723c */ /* 0x000fde0000001804 */
        /* <DEDUP_REMOVED lines=16> */
[----:B------:R-:W2:Y:S01]  /*677c0*/  LDL.LU.64 R16, [R1+0x4378] ;  /* 0x0043780001107983 */ /* 0x000ea20000300a00 */
[----:B-----5:R-:W-:-:S03]  /*677d0*/  IMAD R0, R0, 0x100, R29 ;  /* 0x0000010000007824 */ /* 0x020fc600078e021d */
[----:B------:R-:W3:Y:S01]  /*677e0*/  LDL.LU R29, [R1+0x4370] ;  /* 0x00437000011d7983 */ /* 0x000ee20000300800 */
[----:B------:R-:W-:Y:S02]  /*677f0*/  IMAD R10, R10, 0x100, R20 ;  /* 0x000001000a0a7824 */ /* 0x000fe400078e0214 */
[----:B------:R-:W-:Y:S01]  /*67800*/  IMAD R20, R21, 0x100, R28 ;  /* 0x0000010015147824 */ /* 0x000fe200078e021c */
[----:B--2---:R-:W-:Y:S01]  /*67810*/  HMMA.16816.F32 R12, R12, R2, R16 ;  /* 0x000000020c0c723c */ /* 0x004fe20000001810 */
[----:B------:R-:W2:Y:S04]  /*67820*/  LDL.LU.64 R18, [R1+0x4368] ;  /* 0x0043680001127983 */ /* 0x000ea80000300a00 */
[----:B------:R-:W2:Y:S01]  /*67830*/  LDL.LU.64 R16, [R1+0x4360] ;  /* 0x0043600001107983 */ /* 0x000ea20000300a00 */
[----:B---3--:R-:W-:-:S03]  /*67840*/  IMAD R11, R29, 0x100, R11 ;  /* 0x000001001d0b7824 */ /* 0x008fc600078e020b */
[----:B------:R-:W-:Y:S04]  /*67850*/  STL [R1+0x4344], R2 ;  /* 0x0043440201007387 */ /* 0x000fe80000100800 */
[----:B------:R-:W-:Y:S06]  /*67860*/  STL [R1+0x4340], R3 ;  /* 0x0043400301007387 */ /* 0x000fec0000100800 */
[----:B------:R0:W-:Y:S04]  /*67870*/  STL.64 [R1+0x20], R12 ;  /* 0x0000200c01007387 */ /* 0x0001e80000100a00 */
[----:B------:R1:W-:Y:S01]  /*67880*/  STL.64 [R1+0x28], R14 ;  /* 0x0000280e01007387 */ /* 0x0003e20000100a00 */
[----:B0-----:R-:W-:-:S02]  /*67890*/  F2FP.F16.E4M3.UNPACK_B R12, R0 ;  /* 0x00000000ff0c723e */ /* 0x001fc400020006ff */
        /* <DEDUP_REMOVED lines=8> */
[----:B------:R-:W2:Y:S04]  /*67920*/  LDL.LU.64 R16, [R1+0x4350] ;  /* 0x0043500001107983 */ /* 0x000ea80000300a00 */
[----:B------:R-:W3:Y:S04]  /*67930*/  LDL.LU R11, [R1+0x119c] ;  /* 0x00119c00010b7983 */ /* 0x000ee80000300800 */
[----:B------:R-:W3:Y:S01]  /*67940*/  LDL.LU R10, [R1+0x11a8] ;  /* 0x0011a800010a7983 */ /* 0x000ee20000300800 */
[----:B--2---:R-:W-:-:S15]  /*67950*/  HMMA.16816.F32 R16, R12, R6, R16 ;  /* 0x000000060c10723c */ /* 0x004fde0000001810 */
[----:B------:R-:W-:-:S04]  /*67960*/  NOP ;  /* 0x0000000000007918 */ /* 0x000fc80000000000 */
[----:B------:R-:W-:Y:S04]  /*67970*/  STL.64 [R1+0x5f0], R16 ;  /* 0x0005f01001007387 */ /* 0x000fe80000100a00 */
[----:B------:R-:W-:Y:S04]  /*67980*/  STL.64 [R1+0x5f8], R18 ;  /* 0x0005f81201007387 */ /* 0x000fe80000100a00 */
[----:B---3--:R-:W-:Y:S04]  /*67990*/  STL.64 [R1+0x4338], R10 ;  /* 0x0043380a01007387 */ /* 0x008fe80000100a00 */
[----:B------:R0:W-:Y:S04]  /*679a0*/  STL.64 [R1+0x4330], R8 ;  /* 0x0043300801007387 */ /* 0x0001e80000100a00 */
[----:B------:R-:W2:Y:S01]  /*679b0*/  LDL.LU R0, [R1+0x11a4] ;  /* 0x0011a40001007983 */ /* 0x000ea20000300800 */
[----:B0-----:R-:W-:Y:S01]  /*679c0*/  HMMA.16816.F32 R8, R12, R4, R24 ;  /* 0x000000040c08723c */ /* 0x001fe20000001818 */
[----:B----4-:R-:W-:-:S02]  /*679d0*/  IMAD R20, R23, 0x100, R22 ;  /* 0x0000010017147824 */ /* 0x010fc400078e0216 */
[----:B--2---:R-:W-:Y:S04]  /*679e0*/  STL [R1+0x4348], R0 ;  /* 0x0043480001007387 */ /* 0x004fe80000100800 */
[----:B------:R-:W2:Y:S04]  /*679f0*/  LDL.LU R29, [R1+0x11b0] ;  /* 0x0011b000011d7983 */ /* 0x000ea80000300800 */
[----:B------:R-:W2:Y:S04]  /*67a00*/  LDL.LU R28, [R1+0x11ac] ;  /* 0x0011ac00011c7983 */ /* 0x000ea80000300800 */
[----:B------:R-:W-:Y:S04]  /*67a10*/  STL.64 [R1+0x4328], R6 ;  /* 0x0043280601007387 */ /* 0x000fe80000100a00 */
[----:B------:R-:W-:Y:S04]  /*67a20*/  STL.64 [R1+0x4320], R4 ;  /* 0x0043200401007387 */ /* 0x000fe80000100a00 */
[----:B------:R0:W-:Y:S04]  /*67a30*/  STL.64 [R1+0x270], R8 ;  /* 0x0002700801007387 */ /* 0x0001e80000100a00 */
[----:B------:R1:W-:Y:S04]  /*67a40*/  STL.64 [R1+0x278], R10 ;  /* 0x0002780a01007387 */ /* 0x0003e80000100a00 */
[----:B0-----:R-:W3:Y:S04]  /*67a50*/  LDL.LU R8, [R1+0x350] ;  /* 0x0003500001087983 */ /* 0x001ee80000300800 */
[----:B------:R-:W3:Y:S04]  /*67a60*/  LDL.LU R9, [R1+0x354] ;  /* 0x0003540001097983 */ /* 0x000ee80000300800 */
[----:B-1----:R-:W3:Y:S04]  /*67a70*/  LDL.LU R10, [R1+0x358] ;  /* 0x00035800010a7983 */ /* 0x002ee80000300800 */
        /* <DEDUP_REMOVED lines=11> */
[----:B------:R-:W3:Y:S04]  /*67b30*/  LDL.LU R4, [R1+0x340] ;  /* 0x0003400001047983 */ /* 0x000ee80000300800 */
[----:B------:R-:W3:Y:S04]  /*67b40*/  LDL.LU R5, [R1+0x344] ;  /* 0x0003440001057983 */ /* 0x000ee80000300800 */
        /* <DEDUP_REMOVED lines=14> */
[----:B----4-:R-:W-:-:S02]  /*67c30*/  IMAD R21, R21, 0x100, R0 ;  /* 0x0000010015157824 */ /* 0x010fc400078e0200 */
[----:B-----5:R-:W-:Y:S02]  /*67c40*/  IMAD R22, R22, 0x100, R2 ;  /* 0x0000010016167824 */ /* 0x020fe400078e0202 */
[----:B------:R-:W-:Y:S01]  /*67c50*/  IMAD R23, R23, 0x100, R3 ;  /* 0x0000010017177824 */ /* 0x000fe200078e0203 */
        /* <DEDUP_REMOVED lines=8> */
[----:B------:R-:W4:Y:S04]  /*67ce0*/  LDL.LU R26, [R1+0x2e8] ;  /* 0x0002e800011a7983 */ /* 0x000f280000300800 */
[----:B------:R-:W4:Y:S04]  /*67cf0*/  LDL.LU R27, [R1+0x2ec] ;  /* 0x0002ec00011b7983 */ /* 0x000f280000300800 */
[----:B------:R-:W5:Y:S04]  /*67d00*/  LDL.LU R0, [R1+0x4348] ;  /* 0x0043480001007983 */ /* 0x000f680000300800 */
[----:B------:R-:W3:Y:S04]  /*67d10*/  LDL.LU R2, [R1+0x4344] ;  /* 0x0043440001027983 */ /* 0x000ee80000300800 */
[----:B------:R-:W3:Y:S01]  /*67d20*/  LDL.LU R3, [R1+0x4340] ;  /* 0x0043400001037983 */ /* 0x000ee20000300800 */
[----:B------:R-:W-:-:S02]  /*67d30*/  F2FP.F16.E4M3.UNPACK_B R20, R20 ;  /* 0x00000014ff14723e */ /* 0x000fc400020006ff */
[----:B------:R-:W-:Y:S02]  /*67d40*/  F2FP.F16.E4M3.UNPACK_B R21, R21 ;  /* 0x00000015ff15723e */ /* 0x000fe400020006ff */
[----:B------:R-:W-:Y:S02]  /*67d50*/  F2FP.F16.E4M3.UNPACK_B R22, R22 ;  /* 0x00000016ff16723e */ /* 0x000fe400020006ff */
[----:B------:R-:W-:Y:S01]  /*67d60*/  F2FP.F16.E4M3.UNPACK_B R23, R23 ;  /* 0x00000017ff17723e */ /* 0x000fe200020006ff */
[----:B---3--:R-:W-:Y:S01]  /*67d70*/  HMMA.16816.F32 R12, R12, R2, R8 ;  /* 0x000000020c0c723c */ /* 0x008fe20000001808 */
[----:B------:R-:W3:Y:S04]  /*67d80*/  LDL.LU.64 R10, [R1+0x4338] ;  /* 0x00433800010a7983 */ /* 0x000ee80000300a00 */
[----:B------:R-:W2:-:S14]  /*67d90*/  LDL.LU.64 R8, [R1+0x4330] ;  /* 0x0043300001087983 */ /* 0x000e9c0000300a00 */
[----:B------:R0:W-:Y:S04]  /*67da0*/  STL.64 [R1+0x10], R12 ;  /* 0x0000100c01007387 */ /* 0x0001e80000100a00 */
[----:B------:R1:W-:Y:S04]  /*67db0*/  STL.64 [R1+0x18], R14 ;  /* 0x0000180e01007387 */ /* 0x0003e80000100a00 */
[----:B0-----:R-:W3:Y:S04]  /*67dc0*/  LDL.LU R13, [R1+0x1198] ;  /* 0x00119800010d7983 */ /* 0x001ee80000300800 */
[----:B-1----:R-:W3:Y:S04]  /*67dd0*/  LDL.LU R14, [R1+0x1194] ;  /* 0x00119400010e7983 */ /* 0x002ee80000300800 */
        /* <DEDUP_REMOVED lines=21> */
[----:B------:R-:W2:Y:S04]  /*67f30*/  LDL.LU.64 R16, [R1+0x42f0] ;  /* 0x0042f00001107983 */ /* 0x000ea80000300a00 */
[----:B------:R-:W-:Y:S04]  /*67f40*/  STL [R1+0x42e4], R2 ;  /* 0x0042e40201007387 */ /* 0x000fe80000100800 */
[----:B------:R-:W-:Y:S05]  /*67f50*/  STL [R1+0x42e0], R3 ;  /* 0x0042e00301007387 */ /* 0x000fea0000100800 */
[----:B------:R0:W-:Y:S04]  /*67f60*/  STL [R1+0x3f64], R20 ;  /* 0x003f641401007387 */ /* 0x0001e80000100800 */
[----:B------:R1:W-:Y:S04]  /*67f70*/  STL [R1+0x3f60], R21 ;  /* 0x003f601501007387 */ /* 0x0003e80000100800 */
[----:B------:R3:W-:Y:S04]  /*67f80*/  STL [R1+0x3f5c], R22 ;  /* 0x003f5c1601007387 */ /* 0x0007e80000100800 */
[----:B------:R3:W-:Y:S04]  /*67f90*/  STL [R1+0x3f58], R23 ;  /* 0x003f581701007387 */ /* 0x0007e80000100800 */
[----:B0-----:R-:W4:Y:S04]  /*67fa0*/  LDL.LU R20, [R1+0x300] ;  /* 0x0003000001147983 */ /* 0x001f280000300800 */
[----:B-1----:R-:W4:Y:S04]  /*67fb0*/  LDL.LU R21, [R1+0x304] ;  /* 0x0003040001157983 */ /* 0x002f280000300800 */
[----:B---3--:R-:W4:Y:S04]  /*67fc0*/  LDL.LU R22, [R1+0x308] ;  /* 0x0003080001167983 */ /* 0x008f280000300800 */
[----:B------:R-:W4:Y:S01]  /*67fd0*/  LDL.LU R23, [R1+0x30c] ;  /* 0x00030c0001177983 */ /* 0x000f220000300800 */
[----:B------:R-:W-:-:S02]  /*67fe0*/  IMAD R12, R14, 0x100, R13 ;  /* 0x000001000e0c7824 */ /* 0x000fc400078e020d */
[----:B------:R-:W-:Y:S02]  /*67ff0*/  IMAD R13, R11, 0x100, R15 ;  /* 0x000001000b0d7824 */ /* 0x000fe400078e020f */
[----:B-----5:R-:W-:Y:S02]  /*68000*/  IMAD R14, R0, 0x100, R10 ;  /* 0x00000100000e7824 */ /* 0x020fe400078e020a */
[----:B------:R-:W-:Y:S01]  /*68010*/  IMAD R15, R28, 0x100, R29 ;  /* 0x000001001c0f7824 */ /* 0x000fe200078e021d */
[----:B------:R-:W-:Y:S02]  /*68020*/  F2FP.F16.E4M3.UNPACK_B R12, R12 ;  /* 0x0000000cff0c723e */ /* 0x000fe400020006ff */
[----:B------:R-:W-:Y:S02]  /*68030*/  F2FP.F16.E4M3.UNPACK_B R13, R13 ;  /* 0x0000000dff0d723e */ /* 0x000fe400020006ff */
[----:B------:R-:W-:Y:S02]  /*68040*/  F2FP.F16.E4M3.UNPACK_B R14, R14 ;  /* 0x0000000eff0e723e */ /* 0x000fe400020006ff */
[----:B------:R-:W-:Y:S01]  /*68050*/  F2FP.F16.E4M3.UNPACK_B R15, R15 ;  /* 0x0000000fff0f723e */ /* 0x000fe200020006ff */
[----:B------:R-:W-:Y:S04]  /*68060*/  STL [R1+0x42ec], R8 ;  /* 0x0042ec0801007387 */ /* 0x000fe80000100800 */
[----:B------:R0:W-:Y:S02]  /*68070*/  STL [R1+0x42e8], R9 ;  /* 0x0042e80901007387 */ /* 0x0001e40000100800 */
[C---:B--2---:R-:W-:Y:S08]  /*68080*/  HMMA.16816.F32 R16, R12.reuse, R6, R16 ;  /* 0x000000060c10723c */ /* 0x044ff00000001810 */
[C---:B----4-:R-:W-:Y:S08]  /*68090*/  HMMA.16816.F32 R20, R12.reuse, R8, R20 ;  /* 0x000000080c14723c */ /* 0x050ff00000001814 */
[----:B0-----:R-:W-:Y:S11]  /*680a0*/  HMMA.16816.F32 R8, R12, R4, R24 ;  /* 0x000000040c08723c */ /* 0x001ff60000001818 */
[----:B------:R0:W-:Y:S04]  /*680b0*/  STL.64 [R1+0x5c0], R20 ;  /* 0x0005c01401007387 */ /* 0x0001e80000100a00 */
[----:B------:R1:W-:Y:S04]  /*680c0*/  STL.64 [R1+0x5c8], R22 ;  /* 0x0005c81601007387 */ /* 0x0003e80000100a00 */
[----:B------:R-:W-:Y:S04]  /*680d0*/  STL.64 [R1+0x5b0], R16 ;  /* 0x0005b01001007387 */ /* 0x000fe80000100a00 */
[----:B------:R-:W-:Y:S01]  /*680e0*/  STL.64 [R1+0x5b8], R18 ;  /* 0x0005b81201007387 */ /* 0x000fe20000100a00 */
[----:B0-----:R-:W-:-:S02]  /*680f0*/  IMAD.MOV.U32 R20, RZ, RZ, R8 ;  /* 0x000000ffff147224 */ /* 0x001fc400078e0008 */
[----:B------:R-:W-:Y:S01]  /*68100*/  IMAD.MOV.U32 R21, RZ, RZ, R9 ;  /* 0x000000ffff157224 */ /* 0x000fe200078e0009 */
[----:B------:R-:W2:Y:S04]  /*68110*/  LDL.LU R8, [R1+0x11b8] ;  /* 0x0011b80001087983 */ /* 0x000ea80000300800 */
[----:B------:R-:W2:Y:S01]  /*68120*/  LDL.LU R0, [R1+0x11b4] ;  /* 0x0011b40001007983 */ /* 0x000ea20000300800 */
[----:B-1----:R-:W-:-:S03]  /*68130*/  IMAD.MOV.U32 R22, RZ, RZ, R10 ;  /* 0x000000ffff167224 */ /* 0x002fc600078e000a */
[----:B------:R-:W3:Y:S04]  /*68140*/  LDL.LU R9, [R1+0x11c0] ;  /* 0x0011c00001097983 */ /* 0x000ee80000300800 */
[----:B------:R-:W3:Y:S01]  /*68150*/  LDL.LU R10, [R1+0x11bc] ;  /* 0x0011bc00010a7983 */ /* 0x000ee20000300800 */
[----:B------:R-:W-:-:S03]  /*68160*/  IMAD.MOV.U32 R23, RZ, RZ, R11 ;  /* 0x000000ffff177224 */ /* 0x000fc600078e000b */
[----:B------:R-:W4:Y:S04]  /*68170*/  LDL.LU R2, [R1+0x11c8] ;  /* 0x0011c80001027983 */ /* 0x000f280000300800 */
[----:B------:R-:W4:Y:S04]  /*68180*/  LDL.LU R11, [R1+0x11c4] ;  /* 0x0011c400010b7983 */ /* 0x000f280000300800 */
[----:B------:R-:W5:Y:S04]  /*68190*/  LDL.LU R3, [R1+0x11d0] ;  /* 0x0011d00001037983 */ /* 0x000f680000300800 */
[----:B------:R-:W5:Y:S04]  /*681a0*/  LDL.LU R28, [R1+0x11cc] ;  /* 0x0011cc00011c7983 */ /* 0x000f680000300800 */
[----:B------:R-:W-:Y:S04]  /*681b0*/  STL.64 [R1+0x42d8], R6 ;  /* 0x0042d80601007387 */ /* 0x000fe80000100a00 */
[----:B------:R0:W-:Y:S04]  /*681c0*/  STL.64 [R1+0x42d0], R4 ;  /* 0x0042d00401007387 */ /* 0x0001e80000100a00 */
[----:B0-----:R-:W5:Y:S04]  /*681d0*/  LDL.LU R4, [R1+0x2c0] ;  /* 0x0002c00001047983 */ /* 0x001f680000300800 */
[----:B------:R-:W5:Y:S04]  /*681e0*/  LDL.LU R5, [R1+0x2c4] ;  /* 0x0002c40001057983 */ /* 0x000f680000300800 */
[----:B------:R-:W5:Y:S04]  /*681f0*/  LDL.LU R6, [R1+0x2c8] ;  /* 0x0002c80001067983 */ /* 0x000f680000300800 */
[----:B------:R-:W5:Y:S04]  /*68200*/  LDL.LU R7, [R1+0x2cc] ;  /* 0x0002cc0001077983 */ /* 0x000f680000300800 */
[----:B------:R-:W5:Y:S04]  /*68210*/  LDL.LU R24, [R1+0x290] ;  /* 0x0002900001187983 */ /* 0x000f680000300800 */
[----:B------:R-:W5:Y:S04]  /*68220*/  LDL.LU R25, [R1+0x294] ;  /* 0x0002940001197983 */ /* 0x000f680000300800 */
[----:B------:R-:W5:Y:S04]  /*68230*/  LDL.LU R26, [R1+0x298] ;  /* 0x00029800011a7983 */ /* 0x000f680000300800 */
[----:B------:R-:W5:Y:S01]  /*68240*/  LDL.LU R27, [R1+0x29c] ;  /* 0x00029c00011b7983 */ /* 0x000f620000300800 */
[----:B--2---:R-:W-:-:S02]  /*68250*/  IMAD R0, R0, 0x100, R8 ;  /* 0x0000010000007824 */ /* 0x004fc400078e0208 */
[----:B---3--:R-:W-:Y:S02]  /*68260*/  IMAD R10, R10, 0x100, R9 ;  /* 0x000001000a0a7824 */ /* 0x008fe400078e0209 */
[----:B----4-:R-:W-:Y:S02]  /*68270*/  IMAD R11, R11, 0x100, R2 ;  /* 0x000001000b0b7824 */ /* 0x010fe400078e0202 */
[----:B-----5:R-:W-:Y:S01]  /*68280*/  IMAD R28, R28, 0x100, R3 ;  /* 0x000001001c1c7824 */ /* 0x020fe200078e0203 */
[----:B------:R-:W-:Y:S04]  /*68290*/  STL.64 [R1+0x42c8], R26 ;  /* 0x0042c81a01007387 */ /* 0x000fe80000100a00 */
[----:B------:R0:W-:Y:S04]  /*682a0*/  STL.64 [R1+0x42c0], R24 ;  /* 0x0042c01801007387 */ /* 0x0001e80000100a00 */
[----:B0-----:R-:W2:Y:S04]  /*682b0*/  LDL.LU R24, [R1+0x2a0] ;  /* 0x0002a00001187983 */ /* 0x001ea80000300800 */
[----:B------:R-:W2:Y:S04]  /*682c0*/  LDL.LU R25, [R1+0x2a4] ;  /* 0x0002a40001197983 */ /* 0x000ea80000300800 */
[----:B------:R-:W2:Y:S04]  /*682d0*/  LDL.LU R26, [R1+0x2a8] ;  /* 0x0002a800011a7983 */ /* 0x000ea80000300800 */
[----:B------:R-:W2:Y:S04]  /*682e0*/  LDL.LU R27, [R1+0x2ac] ;  /* 0x0002ac00011b7983 */ /* 0x000ea80000300800 */
[----:B------:R-:W3:Y:S04]  /*682f0*/  LDL.LU R16, [R1+0x11dc] ;  /* 0x0011dc0001107983 */ /* 0x000ee80000300800 */
[----:B------:R-:W4:Y:S04]  /*68300*/  LDL.LU R17, [R1+0x11e8] ;  /* 0x0011e80001117983 */ /* 0x000f280000300800 */
[----:B------:R-:W4:Y:S04]  /*68310*/  LDL.LU R18, [R1+0x11e4] ;  /* 0x0011e40001127983 */ /* 0x000f280000300800 */
[----:B------:R-:W5:Y:S04]  /*68320*/  LDL.LU R19, [R1+0x11f0] ;  /* 0x0011f00001137983 */ /* 0x000f680000300800 */
[----:B------:R-:W5:Y:S04]  /*68330*/  LDL.LU R29, [R1+0x11ec] ;  /* 0x0011ec00011d7983 */ /* 0x000f680000300800 */
[----:B------:R0:W-:Y:S04]  /*68340*/  STL [R1+0x3f74], R20 ;  /* 0x003f741401007387 */ /* 0x0001e80000100800 */
[----:B------:R1:W-:Y:S04]  /*68350*/  STL [R1+0x3f70], R21 ;  /* 0x003f701501007387 */ /* 0x0003e80000100800 */
[----:B------:R1:W-:Y:S04]  /*68360*/  STL [R1+0x3f6c], R22 ;  /* 0x003f6c1601007387 */ /* 0x0003e80000100800 */
[----:B------:R1:W-:Y:S04]  /*68370*/  STL [R1+0x3f68], R23 ;  /* 0x003f681701007387 */ /* 0x0003e80000100800 */
[----:B0-----:R-:W2:Y:S04]  /*68380*/  LDL.LU R20, [R1+0x2d0] ;  /* 0x0002d00001147983 */ /* 0x001ea80000300800 */
[----:B-1----:R-:W2:Y:S04]  /*68390*/  LDL.LU R21, [R1+0x2d4] ;  /* 0x0002d40001157983 */ /* 0x002ea80000300800 */
[----:B------:R-:W2:Y:S04]  /*683a0*/  LDL.LU R22, [R1+0x2d8] ;  /* 0x0002d80001167983 */ /* 0x000ea80000300800 */
[----:B------:R-:W2:Y:S04]  /*683b0*/  LDL.LU R23, [R1+0x2dc] ;  /* 0x0002dc0001177983 */ /* 0x000ea80000300800 */
[----:B------:R-:W2:Y:S04]  /*683c0*/  LDL.LU R8, [R1+0x42ec] ;  /* 0x0042ec0001087983 */ /* 0x000ea80000300800 */
[----:B------:R-:W2:Y:S04]  /*683d0*/  LDL.LU R9, [R1+0x42e8] ;  /* 0x0042e80001097983 */ /* 0x000ea80000300800 */
[----:B------:R-:W2:Y:S04]  /*683e0*/  LDL.LU R2, [R1+0x42e4] ;  /* 0x0042e40001027983 */ /* 0x000ea80000300800 */
[----:B------:R-:W2:Y:S02]  /*683f0*/  LDL.LU R3, [R1+0x42e0] ;  /* 0x0042e00001037983 */ /* 0x000ea40000300800 */
[----:B--2---:R-:W-:Y:S01]  /*68400*/  HMMA.16816.F32 R20, R12, R2, R20 ;  /* 0x000000020c14723c */ /* 0x004fe20000001814 */
[----:B------:R-:W-:-:S02]  /*68410*/  F2FP.F16.E4M3.UNPACK_B R12, R0 ;  /* 0x00000000ff0c723e */ /* 0x000fc400020006ff */
[----:B------:R-:W-:Y:S02]  /*68420*/  F2FP.F16.E4M3.UNPACK_B R13, R10 ;  /* 0x0000000aff0d723e */ /* 0x000fe400020006ff */
[----:B------:R-:W-:Y:S02]  /*68430*/  F2FP.F16.E4M3.UNPACK_B R14, R11 ;  /* 0x0000000bff0e723e */ /* 0x000fe400020006ff */
[----:B------:R-:W-:Y:S01]  /*68440*/  F2FP.F16.E4M3.UNPACK_B R15, R28 ;  /* 0x0000001cff0f723e */ /* 0x000fe200020006ff */
[----:B------:R-:W2:Y:S06]  /*68450*/  LDL.LU R0, [R1+0x11d4] ;  /* 0x0011d40001007983 */ /* 0x000eac0000300800 */
[----:B------:R-:W-:Y:S05]  /*68460*/  HMMA.16816.F32 R4, R12, R8, R4 ;  /* 0x000000080c04723c */ /* 0x000fea0000001804 */
[----:B------:R-:W-:Y:S04]  /*68470*/  STL.64 [R1+0x450], R20 ;  /* 0x0004501401007387 */ /* 0x000fe80000100a00 */
[----:B------:R0:W-:Y:S04]  /*68480*/  STL.64 [R1+0x458], R22 ;  /* 0x0004581601007387 */ /* 0x0001e80000100a00 */
[----:B------:R-:W3:Y:S04]  /*68490*/  LDL.LU R10, [R1+0x11e0] ;  /* 0x0011e000010a7983 */ /* 0x000ee80000300800 */
[----:B------:R-:W2:Y:S04]  /*684a0*/  LDL.LU R11, [R1+0x11d8] ;  /* 0x0011d800010b7983 */ /* 0x000ea80000300800 */
[----:B------:R1:W-:Y:S01]  /*684b0*/  STL [R1+0x5ac], R7 ;  /* 0x0005ac0701007387 */ /* 0x0003e20000100800 */
[----:B0-----:R-:W-:-:S02]  /*684c0*/  IMAD.MOV.U32 R23, RZ, RZ, R6 ;  /* 0x000000ffff177224 */ /* 0x001fc400078e0006 */
[----:B------:R-:W-:Y:S02]  /*684d0*/  IMAD.MOV.U32 R22, RZ, RZ, R5 ;  /* 0x000000ffff167224 */ /* 0x000fe400078e0005 */
[----:B------:R-:W-:Y:S01]  /*684e0*/  IMAD.MOV.U32 R21, RZ, RZ, R4 ;  /* 0x000000ffff157224 */ /* 0x000fe200078e0004 */
[----:B-1----:R-:W2:Y:S04]  /*684f0*/  LDL.LU.64 R6, [R1+0x42d8] ;  /* 0x0042d80001067983 */ /* 0x002ea80000300a00 */
[----:B------:R-:W2:Y:S04]  /*68500*/  LDL.LU.64 R4, [R1+0x42d0] ;  /* 0x0042d00001047983 */ /* 0x000ea80000300a00 */
[----:B------:R-:W-:Y:S04]  /*68510*/  STL [R1+0x3f80], R23 ;  /* 0x003f801701007387 */ /* 0x000fe80000100800 */
[----:B------:R-:W-:Y:S04]  /*68520*/  STL [R1+0x3f7c], R22 ;  /* 0x003f7c1601007387 */ /* 0x000fe80000100800 */
[----:B------:R0:W-:Y:S04]  /*68530*/  STL [R1+0x3f78], R21 ;  /* 0x003f781501007387 */ /* 0x0001e80000100800 */
[----:B------:R-:W3:Y:S04]  /*68540*/  LDL.LU R20, [R1+0x2b0] ;  /* 0x0002b00001147983 */ /* 0x000ee80000300800 */
[----:B0-----:R-:W3:Y:S04]  /*68550*/  LDL.LU R21, [R1+0x2b4] ;  /* 0x0002b40001157983 */ /* 0x001ee80000300800 */
[----:B------:R-:W3:Y:S04]  /*68560*/  LDL.LU R22, [R1+0x2b8] ;  /* 0x0002b80001167983 */ /* 0x000ee80000300800 */
[----:B------:R-:W3:Y:S01]  /*68570*/  LDL.LU R23, [R1+0x2bc] ;  /* 0x0002bc0001177983 */ /* 0x000ee20000300800 */
[C---:B--2---:R-:W-:Y:S08]  /*68580*/  HMMA.16816.F32 R24, R12.reuse, R4, R24 ;  /* 0x000000040c18723c */ /* 0x044ff00000001818 */
[----:B---3--:R-:W-:-:S15]  /*68590*/  HMMA.16816.F32 R20, R12, R6, R20 ;  /* 0x000000060c14723c */ /* 0x008fde0000001814 */
[----:B------:R-:W-:-:S04]  /*685a0*/  NOP ;  /* 0x0000000000007918 */ /* 0x000fc80000000000 */
[----:B------:R0:W-:Y:S04]  /*685b0*/  STL.64 [R1+0x590], R20 ;  /* 0x0005901401007387 */ /* 0x0001e80000100a00 */
[----:B------:R1:W-:Y:S01]  /*685c0*/  STL.64 [R1+0x598], R22 ;  /* 0x0005981601007387 */ /* 0x0003e20000100a00 */
[----:B0-----:R-:W-:Y:S02]  /*685d0*/  IMAD.MOV.U32 R21, RZ, RZ, R26 ;  /* 0x000000ffff157224 */ /* 0x001fe400078e001a */
[----:B------:R-:W-:Y:S02]  /*685e0*/  IMAD.MOV.U32 R20, RZ, RZ, R27 ;  /* 0x000000ffff147224 */ /* 0x000fe400078e001b */
[----:B-1----:R-:W-:Y:S02]  /*685f0*/  IMAD.MOV.U32 R23, RZ, RZ, R24 ;  /* 0x000000ffff177224 */ /* 0x002fe400078e0018 */
[----:B------:R-:W-:Y:S01]  /*68600*/  IMAD.MOV.U32 R22, RZ, RZ, R25 ;  /* 0x000000ffff167224 */ /* 0x000fe200078e0019 */
[----:B------:R-:W2:Y:S04]  /*68610*/  LDL.LU.64 R26, [R1+0x42c8] ;  /* 0x0042c800011a7983 */ /* 0x000ea80000300a00 */
[----:B------:R-:W2:Y:S04]  /*68620*/  LDL.LU.64 R24, [R1+0x42c0] ;  /* 0x0042c00001187983 */ /* 0x000ea80000300a00 */
[----:B------:R-:W-:Y:S04]  /*68630*/  STL.64 [R1+0x42b8], R6 ;  /* 0x0042b80601007387 */ /* 0x000fe80000100a00 */
[----:B------:R2:W-:Y:S04]  /*68640*/  STL.64 [R1+0x42b0], R4 ;  /* 0x0042b00401007387 */ /* 0x0005e80000100a00 */
[----:B------:R-:W-:Y:S04]  /*68650*/  STL.64 [R1+0x3f90], R22 ;  /* 0x003f901601007387 */ /* 0x000fe80000100a00 */
[----:B------:R-:W-:Y:S04]  /*68660*/  STL.64 [R1+0x3f88], R20 ;  /* 0x003f881401007387 */ /* 0x000fe80000100a00 */
[----:B------:R-:W-:Y:S04]  /*68670*/  STL [R1+0x4284], R2 ;  /* 0x0042840201007387 */ /* 0x000fe80000100800 */
[----:B------:R-:W-:Y:S01]  /*68680*/  STL [R1+0x4280], R3 ;  /* 0x0042800301007387 */ /* 0x000fe20000100800 */
[----:B--2---:R-:W-:-:S15]  /*68690*/  HMMA.16816.F32 R4, R12, R2, R24 ;  /* 0x000000020c04723c */ /* 0x004fde0000001818 */
        /* <DEDUP_REMOVED lines=31> */
[----:B------:R-:W2:Y:S04]  /*68890*/  LDL.LU R2, [R1+0x1208] ;  /* 0x0012080001027983 */ /* 0x000ea80000300800 */
[----:B--2---:R0:W-:Y:S04]  /*688a0*/  STL [R1+0x4288], R2 ;  /* 0x0042880201007387 */ /* 0x0041e80000100800 */
[----:B0-----:R-:W2:Y:S04]  /*688b0*/  LDL.LU R2, [R1+0x1200] ;  /* 0x0012000001027983 */ /* 0x001ea80000300800 */
[----:B--2---:R0:W-:Y:S04]  /*688c0*/  STL [R1+0x428c], R2 ;  /* 0x00428c0201007387 */ /* 0x0041e80000100800 */
[----:B0-----:R-:W2:Y:S04]  /*688d0*/  LDL.LU R2, [R1+0x11f8] ;  /* 0x0011f80001027983 */ /* 0x001ea80000300800 */
[----:B------:R-:W2:Y:S04]  /*688e0*/  LDL.LU R3, [R1+0x1210] ;  /* 0x0012100001037983 */ /* 0x000ea80000300800 */
[----:B---3--:R-:W-:Y:S04]  /*688f0*/  STL.64 [R1+0x4268], R26 ;  /* 0x0042681a01007387 */ /* 0x008fe80000100a00 */
[----:B------:R0:W-:Y:S04]  /*68900*/  STL.64 [R1+0x4260], R24 ;  /* 0x0042601801007387 */ /* 0x0001e80000100a00 */
[----:B0-----:R-:W3:Y:S04]  /*68910*/  LDL.LU R24, [R1+0x210] ;  /* 0x0002100001187983 */ /* 0x001ee80000300800 */
[----:B------:R-:W3:Y:S04]  /*68920*/  LDL.LU R25, [R1+0x214] ;  /* 0x0002140001197983 */ /* 0x000ee80000300800 */
[----:B------:R-:W2:Y:S04]  /*68930*/  LDL.LU R26, [R1+0x218] ;  /* 0x00021800011a7983 */ /* 0x000ea80000300800 */
[----:B------:R-:W2:Y:S04]  /*68940*/  LDL.LU R27, [R1+0x21c] ;  /* 0x00021c00011b7983 */ /* 0x000ea80000300800 */
[----:B------:R-:W3:Y:S04]  /*68950*/  LDL.LU R4, [R1+0x280] ;  /* 0x0002800001047983 */ /* 0x000ee80000300800 */
[----:B------:R-:W4:Y:S04]  /*68960*/  LDL.LU R5, [R1+0x284] ;  /* 0x0002840001057983 */ /* 0x000f280000300800 */
[----:B------:R-:W4:Y:S04]  /*68970*/  LDL.LU R6, [R1+0x288] ;  /* 0x0002880001067983 */ /* 0x000f280000300800 */
[----:B------:R-:W4:Y:S04]  /*68980*/  LDL.LU R7, [R1+0x28c] ;  /* 0x00028c0001077983 */ /* 0x000f280000300800 */
[----:B--2---:R-:W-:Y:S04]  /*68990*/  STL.64 [R1+0x4278], R26 ;  /* 0x0042781a01007387 */ /* 0x004fe80000100a00 */
[----:B---3--:R0:W-:Y:S04]  /*689a0*/  STL.64 [R1+0x4270], R24 ;  /* 0x0042701801007387 */ /* 0x0081e80000100a00 */
[----:B0-----:R-:W2:Y:S04]  /*689b0*/  LDL.LU R24, [R1+0x220] ;  /* 0x0002200001187983 */ /* 0x001ea80000300800 */
[----:B------:R-:W2:Y:S04]  /*689c0*/  LDL.LU R25, [R1+0x224] ;  /* 0x0002240001197983 */ /* 0x000ea80000300800 */
[----:B------:R-:W3:Y:S04]  /*689d0*/  LDL.LU R26, [R1+0x228] ;  /* 0x00022800011a7983 */ /* 0x000ee80000300800 */
[----:B------:R-:W3:Y:S01]  /*689e0*/  LDL.LU R27, [R1+0x22c] ;  /* 0x00022c00011b7983 */ /* 0x000ee20000300800 */
[----:B------:R-:W-:-:S02]  /*689f0*/  IMAD R0, R0, 0x100, R11 ;  /* 0x0000010000007824 */ /* 0x000fc400078e020b */
[----:B------:R-:W-:Y:S02]  /*68a00*/  IMAD R10, R16, 0x100, R10 ;  /* 0x00000100100a7824 */ /* 0x000fe400078e020a */
[----:B----4-:R-:W-:Y:S02]  /*68a10*/  IMAD R11, R18, 0x100, R17 ;  /* 0x00000100120b7824 */ /* 0x010fe400078e0211 */
[----:B-----5:R-:W-:Y:S01]  /*68a20*/  IMAD R28, R29, 0x100, R19 ;  /* 0x000001001d1c7824 */ /* 0x020fe200078e0213 */
        /* <DEDUP_REMOVED lines=102> */
[----:B------:R-:W-:Y:S01]  /*69090*/  F2FP.F16.E4M3.UNPACK_B R15, R28 ;  /* 0x0000001cff0f723e */ /* 0x000fe200020006ff */
[----:B------:R-:W-:Y:S04]  /*690a0*/  STL [R1+0x421c], R8 ;  /* 0x00421c0801007387 */ /* 0x000fe80000100800 */
[----:B------:R2:W-:Y:S02]  /*690b0*/  STL [R1+0x4218], R9 ;  /* 0x0042180901007387 */ /* 0x0005e40000100800 */
[C---:B-----5:R-:W-:Y:S08]  /*690c0*/  HMMA.16816.F32 R20, R12.reuse, R8, R20 ;  /* 0x000000080c14723c */ /* 0x060ff00000001814 */
[C---:B----4-:R-:W-:Y:S11]  /*690d0*/  HMMA.16816.F32 R16, R12.reuse, R6, R16 ;  /* 0x000000060c10723c */ /* 0x050ff60000001810 */
[----:B------:R0:W-:Y:S04]  /*690e0*/  STL.64 [R1+0x510], R20 ;  /* 0x0005101401007387 */ /* 0x0001e80000100a00 */
[----:B------:R1:W-:Y:S04]  /*690f0*/  STL.64 [R1+0x518], R22 ;  /* 0x0005181601007387 */ /* 0x0003e80000100a00 */
[----:B------:R-:W-:Y:S04]  /*69100*/  STL.64 [R1+0x41f8], R6 ;  /* 0x0041f80601007387 */ /* 0x000fe80000100a00 */
[----:B------:R-:W-:Y:S04]  /*69110*/  STL.64 [R1+0x500], R16 ;  /* 0x0005001001007387 */ /* 0x000fe80000100a00 */
[----:B------:R-:W-:Y:S04]  /*69120*/  STL.64 [R1+0x508], R18 ;  /* 0x0005081201007387 */ /* 0x000fe80000100a00 */
[----:B------:R-:W-:Y:S01]  /*69130*/  STL.64 [R1+0x41f0], R4 ;  /* 0x0041f00401007387 */ /* 0x000fe20000100a00 */
[----:B--2---:R-:W-:-:S15]  /*69140*/  HMMA.16816.F32 R8, R12, R4, R24 ;  /* 0x000000040c08723c */ /* 0x004fde0000001818 */
[----:B------:R-:W-:-:S04]  /*69150*/  NOP ;  /* 0x0000000000007918 */ /* 0x000fc80000000000 */
        /* <DEDUP_REMOVED lines=130> */
[----:B------:R-:W-:-:S07]  /*69980*/  F2FP.F16.E4M3.UNPACK_B R15, R28 ;  /* 0x0000001cff0f723e */ /* 0x000fce00020006ff */
        /* <DEDUP_REMOVED lines=20> */
[----:B0-----:R-:W-:Y:S02]  /*69ad0*/  HMMA.16816.F32 R4, R12, R2, R24 ;  /* 0x000000020c04723c */ /* 0x001fe40000001818 */
[----:B------:R0:W-:Y:S04]  /*69ae0*/  STL [R1+0x4154], R2 ;  /* 0x0041540201007387 */ /* 0x0001e80000100800 */
[----:B------:R1:W-:-:S13]  /*69af0*/  STL [R1+0x4150], R3 ;  /* 0x0041500301007387 */ /* 0x0003da0000100800 */
[----:B------:R-:W-:Y:S04]  /*69b00*/  STL.64 [R1+0x420], R4 ;  /* 0x0004200401007387 */ /* 0x000fe80000100a00 */
[----:B------:R-:W-:Y:S04]  /*69b10*/  STL.64 [R1+0x428], R6 ;  /* 0x0004280601007387 */ /* 0x000fe80000100a00 */
[----:B------:R-:W2:Y:S04]  /*69b20*/  LDL.LU R24, [R1] ;  /* 0x0000000001187983 */ /* 0x000ea80000300800 */
[----:B------:R-:W2:Y:S04]  /*69b30*/  LDL.LU R25, [R1+0x4] ;  /* 0x0000040001197983 */ /* 0x000ea80000300800 */
[----:B------:R-:W2:Y:S04]  /*69b40*/  LDL.LU R26, [R1+0x8] ;  /* 0x00000800011a7983 */ /* 0x000ea80000300800 */
[----:B------:R-:W2:Y:S04]  /*69b50*/  LDL.LU R27, [R1+0xc] ;  /* 0x00000c00011b7983 */ /* 0x000ea80000300800 */
[----:B0-----:R-:W2:Y:S04]  /*69b60*/  LDL.LU R2, [R1+0x1298] ;  /* 0x0012980001027983 */ /* 0x001ea80000300800 */
[----:B-1----:R-:W2:Y:S01]  /*69b70*/  LDL.LU R3, [R1+0x12a0] ;  /* 0x0012a00001037983 */ /* 0x002ea20000300800 */
[----:B---3--:R-:W-:-:S03]  /*69b80*/  IMAD R10, R23, 0x100, R22 ;  /* 0x00000100170a7824 */ /* 0x008fc600078e0216 */
[----:B------:R-:W3:Y:S01]  /*69b90*/  LDL.LU R23, [R1+0x12a4] ;  /* 0x0012a40001177983 */ /* 0x000ee20000300800 */
[----:B----4-:R-:W-:-:S03]  /*69ba0*/  IMAD R0, R21, 0x100, R20 ;  /* 0x0000010015007824 */ /* 0x010fc600078e0214 */
[----:B---3--:R0:W-:Y:S04]  /*69bb0*/  STL [R1+0x4158], R23 ;  /* 0x0041581701007387 */ /* 0x0081e80000100800 */
[----:B------:R-:W3:Y:S04]  /*69bc0*/  LDL.LU R20, [R1+0xb0] ;  /* 0x0000b00001147983 */ /* 0x000ee80000300800 */
[----:B------:R-:W3:Y:S04]  /*69bd0*/  LDL.LU R21, [R1+0xb4] ;  /* 0x0000b40001157983 */ /* 0x000ee80000300800 */
[----:B------:R-:W4:Y:S04]  /*69be0*/  LDL.LU R22, [R1+0xb8] ;  /* 0x0000b80001167983 */ /* 0x000f280000300800 */
[----:B0-----:R-:W4:Y:S04]  /*69bf0*/  LDL.LU R23, [R1+0xbc] ;  /* 0x0000bc0001177983 */ /* 0x001f280000300800 */
[----:B------:R-:W2:Y:S04]  /*69c00*/  LDL.LU R4, [R1+0xd0] ;  /* 0x0000d00001047983 */ /* 0x000ea80000300800 */
[----:B------:R-:W2:Y:S04]  /*69c10*/  LDL.LU R5, [R1+0xd4] ;  /* 0x0000d40001057983 */ /* 0x000ea80000300800 */
[----:B------:R-:W2:Y:S04]  /*69c20*/  LDL.LU R6, [R1+0xd8] ;  /* 0x0000d80001067983 */ /* 0x000ea80000300800 */
[----:B------:R-:W2:Y:S01]  /*69c30*/  LDL.LU R7, [R1+0xdc] ;  /* 0x0000dc0001077983 */ /* 0x000ea20000300800 */
[----:B------:R-:W-:-:S02]  /*69c40*/  IMAD R11, R17, 0x100, R16 ;  /* 0x00000100110b7824 */ /* 0x000fc400078e0210 */
[----:B-----5:R-:W-:Y:S01]  /*69c50*/  IMAD R28, R19, 0x100, R18 ;  /* 0x00000100131c7824 */ /* 0x020fe200078e0212 */
[----:B----4-:R-:W-:Y:S04]  /*69c60*/  STL.64 [R1+0x4168], R22 ;  /* 0x0041681601007387 */ /* 0x010fe80000100a00 */
[----:B---3--:R0:W-:Y:S04]  /*69c70*/  STL.64 [R1+0x4160], R20 ;  /* 0x0041601401007387 */ /* 0x0081e80000100a00 */
[----:B0-----:R-:W3:Y:S04]  /*69c80*/  LDL.LU R20, [R1+0xc0] ;  /* 0x0000c00001147983 */ /* 0x001ee80000300800 */
[----:B------:R-:W3:Y:S04]  /*69c90*/  LDL.LU R21, [R1+0xc4] ;  /* 0x0000c40001157983 */ /* 0x000ee80000300800 */
[----:B------:R-:W3:Y:S04]  /*69ca0*/  LDL.LU R22, [R1+0xc8] ;  /* 0x0000c80001167983 */ /* 0x000ee80000300800 */
[----:B------:R-:W3:Y:S04]  /*69cb0*/  LDL.LU R23, [R1+0xcc] ;  /* 0x0000cc0001177983 */ /* 0x000ee80000300800 */
[----:B--2---:R-:W-:Y:S04]  /*69cc0*/  STL.64 [R1+0x4138], R26 ;  /* 0x0041381a01007387 */ /* 0x004fe80000100a00 */
[----:B------:R0:W-:Y:S04]  /*69cd0*/  STL.64 [R1+0x4130], R24 ;  /* 0x0041301801007387 */ /* 0x0001e80000100a00 */
[----:B0-----:R-:W2:Y:S04]  /*69ce0*/  LDL.LU R24, [R1+0x90] ;  /* 0x0000900001187983 */ /* 0x001ea80000300800 */
[----:B------:R-:W2:Y:S04]  /*69cf0*/  LDL.LU R25, [R1+0x94] ;  /* 0x0000940001197983 */ /* 0x000ea80000300800 */
[----:B------:R-:W4:Y:S04]  /*69d00*/  LDL.LU R26, [R1+0x98] ;  /* 0x00009800011a7983 */ /* 0x000f280000300800 */
[----:B------:R-:W4:Y:S01]  /*69d10*/  LDL.LU R27, [R1+0x9c] ;  /* 0x00009c00011b7983 */ /* 0x000f220000300800 */
[----:B------:R-:W-:-:S02]  /*69d20*/  F2FP.F16.E4M3.UNPACK_B R12, R0 ;  /* 0x00000000ff0c723e */ /* 0x000fc400020006ff */
[----:B------:R-:W-:Y:S02]  /*69d30*/  F2FP.F16.E4M3.UNPACK_B R13, R10 ;  /* 0x0000000aff0d723e */ /* 0x000fe400020006ff */
[----:B------:R-:W-:Y:S02]  /*69d40*/  F2FP.F16.E4M3.UNPACK_B R14, R11 ;  /* 0x0000000bff0e723e */ /* 0x000fe400020006ff */
[----:B------:R-:W-:-:S07]  /*69d50*/  F2FP.F16.E4M3.UNPACK_B R15, R28 ;  /* 0x0000001cff0f723e */ /* 0x000fce00020006ff */
[----:B------:R-:W-:Y:S01]  /*69d60*/  HMMA.16816.F32 R4, R12, R8, R4 ;  /* 0x000000080c04723c */ /* 0x000fe20000001804 */
[----:B------:R-:W-:-:S15]  /*69d70*/  IMAD.MOV.U32 R19, RZ, RZ, R29 ;  /* 0x000000ffff137224 */ /* 0x000fde00078e001d */
[----:B------:R-:W-:-:S03]  /*69d80*/  NOP ;  /* 0x0000000000007918 */ /* 0x000fc60000000000 */
[----:B------:R-:W-:Y:S01]  /*69d90*/  IMAD.MOV.U32 R29, RZ, RZ, R7 ;  /* 0x000000ffff1d7224 */ /* 0x000fe200078e0007 */
[----:B----4-:R-:W-:Y:S04]  /*69da0*/  STL.64 [R1+0x4148], R26 ;  /* 0x0041481a01007387 */ /* 0x010fe80000100a00 */
[----:B--2---:R0:W-:Y:S04]  /*69db0*/  STL.64 [R1+0x4140], R24 ;  /* 0x0041401801007387 */ /* 0x0041e80000100a00 */
[----:B0-----:R-:W2:Y:S04]  /*69dc0*/  LDL.LU R24, [R1+0xa0] ;  /* 0x0000a00001187983 */ /* 0x001ea80000300800 */
[----:B------:R-:W2:Y:S04]  /*69dd0*/  LDL.LU R25, [R1+0xa4] ;  /* 0x0000a40001197983 */ /* 0x000ea80000300800 */
[----:B------:R-:W2:Y:S04]  /*69de0*/  LDL.LU R26, [R1+0xa8] ;  /* 0x0000a800011a7983 */ /* 0x000ea80000300800 */
[----:B------:R-:W2:Y:S04]  /*69df0*/  LDL.LU R27, [R1+0xac] ;  /* 0x0000ac00011b7983 */ /* 0x000ea80000300800 */
[----:B------:R-:W4:Y:S04]  /*69e00*/  LDL.LU R16, [R1+0x80] ;  /* 0x0000800001107983 */ /* 0x000f280000300800 */
[----:B------:R-:W4:Y:S04]  /*69e10*/  LDL.LU R17, [R1+0x84] ;  /* 0x0000840001117983 */ /* 0x000f280000300800 */
[----:B------:R-:W4:Y:S04]  /*69e20*/  LDL.LU R18, [R1+0x88] ;  /* 0x0000880001127983 */ /* 0x000f280000300800 */
[----:B------:R-:W5:Y:S04]  /*69e30*/  LDL.LU R0, [R1+0x1294] ;  /* 0x0012940001007983 */ /* 0x000f680000300800 */
[----:B------:R-:W2:Y:S04]  /*69e40*/  LDL.LU R10, [R1+0x129c] ;  /* 0x00129c00010a7983 */ /* 0x000ea80000300800 */
[----:B------:R-:W2:Y:S04]  /*69e50*/  LDL.LU R11, [R1+0x12a8] ;  /* 0x0012a800010b7983 */ /* 0x000ea80000300800 */
[----:B------:R-:W2:Y:S04]  /*69e60*/  LDL.LU R28, [R1+0x12ac] ;  /* 0x0012ac00011c7983 */ /* 0x000ea80000300800 */
[----:B------:R-:W-:Y:S04]  /*69e70*/  STL.64 [R1+0x480], R4 ;  /* 0x0004800401007387 */ /* 0x000fe80000100a00 */
[----:B------:R0:W-:Y:S04]  /*69e80*/  STL [R1+0x488], R6 ;  /* 0x0004880601007387 */ /* 0x0001e80000100800 */
[----:B0-----:R-:W3:Y:S04]  /*69e90*/  LDL.LU.64 R6, [R1+0x4178] ;  /* 0x0041780001067983 */ /* 0x001ee80000300a00 */
[----:B------:R-:W2:Y:S04]  /*69ea0*/  LDL.LU.64 R4, [R1+0x4170] ;  /* 0x0041700001047983 */ /* 0x000ea80000300a00 */
[----:B------:R-:W-:Y:S01]  /*69eb0*/  STL [R1+0x3dd8], R29 ;  /* 0x003dd81d01007387 */ /* 0x000fe20000100800 */
[----:B---3--:R-:W-:-:S15]  /*69ec0*/  HMMA.16816.F32 R20, R12, R6, R20 ;  /* 0x000000060c14723c */ /* 0x008fde0000001814 */
[----:B------:R-:W-:-:S04]  /*69ed0*/  NOP ;  /* 0x0000000000007918 */ /* 0x000fc80000000000 */
[----:B------:R-:W-:Y:S04]  /*69ee0*/  STL.64 [R1+0x470], R20 ;  /* 0x0004701401007387 */ /* 0x000fe80000100a00 */
[----:B------:R0:W-:Y:S04]  /*69ef0*/  STL.64 [R1+0x478], R22 ;  /* 0x0004781601007387 */ /* 0x0001e80000100a00 */
[----:B0-----:R-:W3:Y:S04]  /*69f00*/  LDL.LU.64 R22, [R1+0x4168] ;  /* 0x0041680001167983 */ /* 0x001ee80000300a00 */
[----:B------:R-:W3:Y:S01]  /*69f10*/  LDL.LU.64 R20, [R1+0x4160] ;  /* 0x0041600001147983 */ /* 0x000ee20000300a00 */
[----:B-----5:R-:W-:-:S02]  /*69f20*/  IMAD R0, R0, 0x100, R2 ;  /* 0x0000010000007824 */ /* 0x020fc400078e0202 */
[----:B--2---:R-:W-:Y:S01]  /*69f30*/  IMAD R10, R10, 0x100, R3 ;  /* 0x000001000a0a7824 */ /* 0x004fe200078e0203 */
[----:B---3--:R-:W-:-:S15]  /*69f40*/  HMMA.16816.F32 R20, R12, R4, R20 ;  /* 0x000000040c14723c */ /* 0x008fde0000001814 */
[----:B------:R-:W-:-:S04]  /*69f50*/  NOP ;  /* 0x0000000000007918 */ /* 0x000fc80000000000 */
[----:B------:R-:W-:Y:S01]  /*69f60*/  IMAD.MOV.U32 R29, RZ, RZ, R23 ;  /* 0x000000ffff1d7224 */ /* 0x000fe200078e0017 */
[----:B------:R-:W-:Y:S04]  /*69f70*/  STL.64 [R1+0x460], R20 ;  /* 0x0004601401007387 */ /* 0x000fe80000100a00 */
[----:B------:R0:W-:Y:S04]  /*69f80*/  STL [R1+0x468], R22 ;  /* 0x0004681601007387 */ /* 0x0001e80000100800 */
[----:B------:R-:W2:Y:S04]  /*69f90*/  LDL.LU R23, [R1+0x4158] ;  /* 0x0041580001177983 */ /* 0x000ea80000300800 */
[----:B0-----:R-:W3:Y:S04]  /*69fa0*/  LDL R22, [R1+0x6e8] ;  /* 0x0006e80001167983 */ /* 0x001ee80000100800 */
[----:B------:R-:W5:Y:S04]  /*69fb0*/  LDL R20, [R1+0x6f8] ;  /* 0x0006f80001147983 */ /* 0x000f680000100800 */
[----:B------:R-:W3:Y:S04]  /*69fc0*/  LDL R21, [R1+0x6fc] ;  /* 0x0006fc0001157983 */ /* 0x000ee80000100800 */
[----:B------:R0:W-:Y:S04]  /*69fd0*/  STL [R1+0x3ddc], R29 ;  /* 0x003ddc1d01007387 */ /* 0x0001e80000100800 */
[----:B0-----:R-:W3:Y:S04]  /*69fe0*/  LDL.LU R29, [R1+0x12b0] ;  /* 0x0012b000011d7983 */ /* 0x001ee80000300800 */
[----:B------:R-:W3:Y:S04]  /*69ff0*/  LDL.LU R2, [R1+0x4154] ;  /* 0x0041540001027983 */ /* 0x000ee80000300800 */
[----:B------:R-:W3:Y:S01]  /*6a000*/  LDL.LU R3, [R1+0x4150] ;  /* 0x0041500001037983 */ /* 0x000ee20000300800 */
[----:B--2---:R-:W-:-:S03]  /*6a010*/  IMAD R11, R23, 0x100, R11 ;  /* 0x00000100170b7824 */ /* 0x004fc600078e020b */
[----:B------:R-:W2:Y:S01]  /*6a020*/  LDL R23, [R1+0x6ec] ;  /* 0x0006ec0001177983 */ /* 0x000ea20000100800 */
[----:B---3--:R-:W-:Y:S03]  /*6a030*/  HMMA.16816.F32 R12, R12, R2, R24 ;  /* 0x000000020c0c723c */ /* 0x008fe60000001818 */
[----:B------:R-:W3:Y:S04]  /*6a040*/  LDL.LU.64 R26, [R1+0x4148] ;  /* 0x00414800011a7983 */ /* 0x000ee80000300a00 */
[----:B------:R-:W3:Y:S01]  /*6a050*/  LDL.LU.64 R24, [R1+0x4140] ;  /* 0x0041400001187983 */ /* 0x000ee20000300a00 */
[----:B------:R-:W-:-:S11]  /*6a060*/  IMAD R28, R28, 0x100, R29 ;  /* 0x000001001c1c7824 */ /* 0x000fd600078e021d */
        /* <DEDUP_REMOVED lines=8> */
[----:B------:R-:W2:Y:S01]  /*6a0f0*/  LDL.LU R11, [R1+0x12d0] ;  /* 0x0012d000010b7983 */ /* 0x000ea20000300800 */
[----:B---3--:R-:W-:-:S15]  /*6a100*/  HMMA.16816.F32 R24, R12, R8, R24 ;  /* 0x000000080c18723c */ /* 0x008fde0000001818 */
[----:B------:R-:W-:-:S04]  /*6a110*/  NOP ;  /* 0x0000000000007918 */ /* 0x000fc80000000000 */
[----:B------:R-:W-:Y:S04]  /*6a120*/  STL.64 [R1+0x400], R24 ;  /* 0x0004001801007387 */ /* 0x000fe80000100a00 */
[----:B------:R0:W-:Y:S04]  /*6a130*/  STL.64 [R1+0x408], R26 ;  /* 0x0004081a01007387 */ /* 0x0001e80000100a00 */
[----:B0-----:R-:W3:Y:S04]  /*6a140*/  LDL.LU.64 R26, [R1+0x4138] ;  /* 0x00413800011a7983 */ /* 0x001ee80000300a00 */
[----:B------:R-:W3:Y:S01]  /*6a150*/  LDL.LU.64 R24, [R1+0x4130] ;  /* 0x0041300001187983 */ /* 0x000ee20000300a00 */
[----:B----4-:R-:W-:Y:S03]  /*6a160*/  HMMA.16816.F32 R16, R12, R6, R16 ;  /* 0x000000060c10723c */ /* 0x010fe60000001810 */
[----:B------:R-:W4:Y:S04]  /*6a170*/  LDL.LU R8, [R1+0x12b4] ;  /* 0x0012b40001087983 */ /* 0x000f280000300800 */
[----:B------:R-:W2:-:S12]  /*6a180*/  LDL.LU R9, [R1+0x12bc] ;  /* 0x0012bc0001097983 */ /* 0x000e980000300800 */
[----:B------:R-:W-:Y:S04]  /*6a190*/  STL.64 [R1+0x3e0], R16 ;  /* 0x0003e01001007387 */ /* 0x000fe80000100a00 */
[----:B------:R0:W-:Y:S01]  /*6a1a0*/  STL [R1+0x3e8], R18 ;  /* 0x0003e81201007387 */ /* 0x0001e20000100800 */
[----:B------:R-:W-:-:S03]  /*6a1b0*/  IMAD.MOV.U32 R28, RZ, RZ, R19 ;  /* 0x000000ffff1c7224 */ /* 0x000fc600078e0013 */
[----:B0-----:R-:W2:Y:S04]  /*6a1c0*/  LDL.LU.64 R18, [R1+0x4128] ;  /* 0x0041280001127983 */ /* 0x001ea80000300a00 */
[----:B------:R-:W2:Y:S04]  /*6a1d0*/  LDL.LU.64 R16, [R1+0x4120] ;  /* 0x0041200001107983 */ /* 0x000ea80000300a00 */
[----:B------:R-:W2:Y:S04]  /*6a1e0*/  LDL.LU R6, [R1+0x12c0] ;  /* 0x0012c00001067983 */ /* 0x000ea80000300800 */
[----:B------:R-:W4:Y:S04]  /*6a1f0*/  LDL.LU R7, [R1+0x12c8] ;  /* 0x0012c80001077983 */ /* 0x000f280000300800 */
[----:B------:R0:W-:Y:S01]  /*6a200*/  STL [R1+0x3dc8], R28 ;  /* 0x003dc81c01007387 */ /* 0x0001e20000100800 */
[----:B---3--:R-:W-:-:S15]  /*6a210*/  HMMA.16816.F32 R24, R12, R4, R24 ;  /* 0x000000040c18723c */ /* 0x008fde0000001818 */
[----:B------:R-:W-:-:S04]  /*6a220*/  NOP ;  /* 0x0000000000007918 */ /* 0x000fc80000000000 */
[----:B------:R-:W-:Y:S01]  /*6a230*/  IMAD.MOV.U32 R29, RZ, RZ, R26 ;  /* 0x000000ffff1d7224 */ /* 0x000fe200078e001a */
[----:B------:R1:W-:Y:S01]  /*6a240*/  STL.64 [R1+0x380], R24 ;  /* 0x0003801801007387 */ /* 0x0003e20000100a00 */
[----:B0-----:R-:W-:-:S03]  /*6a250*/  IMAD.MOV.U32 R28, RZ, RZ, R27 ;  /* 0x000000ffff1c7224 */ /* 0x001fc600078e001b */
[----:B------:R-:W3:Y:S04]  /*6a260*/  LDL.LU.64 R26, [R1+0x4118] ;  /* 0x00411800011a7983 */ /* 0x000ee80000300a00 */
[----:B-1----:R-:W3:Y:S04]  /*6a270*/  LDL.LU.64 R24, [R1+0x4110] ;  /* 0x0041100001187983 */ /* 0x002ee80000300a00 */
[----:B------:R-:W3:Y:S01]  /*6a280*/  LDL.LU R5, [R1+0x12b8] ;  /* 0x0012b80001057983 */ /* 0x000ee20000300800 */
[----:B--2---:R-:W-:Y:S02]  /*6a290*/  IMAD R9, R9, 0x100, R6 ;  /* 0x0000010009097824 */ /* 0x004fe400078e0206 */
[----:B----4-:R-:W-:-:S02]  /*6a2a0*/  IMAD R10, R10, 0x100, R7 ;  /* 0x000001000a0a7824 */ /* 0x010fc400078e0207 */
[----:B------:R-:W-:Y:S01]  /*6a2b0*/  IMAD R11, R0, 0x100, R11 ;  /* 0x00000100000b7824 */ /* 0x000fe200078e020b */
[----:B------:R-:W-:Y:S02]  /*6a2c0*/  F2FP.F16.E4M3.UNPACK_B R9, R9 ;  /* 0x00000009ff09723e */ /* 0x000fe400020006ff */
[----:B------:R-:W-:Y:S02]  /*6a2d0*/  F2FP.F16.E4M3.UNPACK_B R10, R10 ;  /* 0x0000000aff0a723e */ /* 0x000fe400020006ff */
[----:B------:R-:W-:Y:S01]  /*6a2e0*/  F2FP.F16.E4M3.UNPACK_B R11, R11 ;  /* 0x0000000bff0b723e */ /* 0x000fe200020006ff */
[----:B------:R-:W-:Y:S04]  /*6a2f0*/  STL [R1+0x3e38], R28 ;  /* 0x003e381c01007387 */ /* 0x000fe80000100800 */
[----:B------:R-:W-:Y:S01]  /*6a300*/  STL [R1+0x3df0], R29 ;  /* 0x003df01d01007387 */ /* 0x000fe20000100800 */
[----:B---3--:R-:W-:-:S02]  /*6a310*/  IMAD R8, R8, 0x100, R5 ;  /* 0x0000010008087824 */ /* 0x008fc400078e0205 */
[----:B------:R-:W-:Y:S01]  /*6a320*/  HMMA.16816.F32 R4, R12, R2, R24 ;  /* 0x000000020c04723c */ /* 0x000fe20000001818 */
[----:B-----5:R-:W-:Y:S02]  /*6a330*/  F2FP.F16.E4M3.UNPACK_B R24, R20 ;  /* 0x00000014ff18723e */ /* 0x020fe400020006ff */
[----:B------:R-:W-:Y:S02]  /*6a340*/  F2FP.F16.E4M3.UNPACK_B R25, R21 ;  /* 0x00000015ff19723e */ /* 0x000fe400020006ff */
[----:B------:R-:W-:-:S07]  /*6a350*/  F2FP.F16.E4M3.UNPACK_B R8, R8 ;  /* 0x00000008ff08723e */ /* 0x000fce00020006ff */
[----:B------:R-:W-:Y:S07]  /*6a360*/  HMMA.16816.F32 R12, R8, R24, R16 ;  /* 0x00000018080c723c */ /* 0x000fee0000001810 */
[----:B------:R-:W-:Y:S04]  /*6a370*/  STL.64 [R1+0x2f0], R4 ;  /* 0x0002f00401007387 */ /* 0x000fe80000100a00 */
[----:B------:R-:W-:Y:S04]  /*6a380*/  STL.64 [R1+0x2f8], R6 ;  /* 0x0002f80601007387 */ /* 0x000fe80000100a00 */
[----:B------:R-:W-:Y:S04]  /*6a390*/  STL [R1+0x40e4], R24 ;  /* 0x0040e41801007387 */ /* 0x000fe80000100800 */
[----:B------:R-:W-:Y:S04]  /*6a3a0*/  STL [R1+0x40e0], R25 ;  /* 0x0040e01901007387 */ /* 0x000fe80000100800 */
[----:B------:R-:W-:Y:S04]  /*6a3b0*/  STL.64 [R1+0x3d0], R12 ;  /* 0x0003d00c01007387 */ /* 0x000fe80000100a00 */
[----:B------:R-:W-:Y:S04]  /*6a3c0*/  STL.64 [R1+0x3d8], R14 ;  /* 0x0003d80e01007387 */ /* 0x000fe80000100a00 */
[----:B------:R-:W2:Y:S04]  /*6a3d0*/  LDL.LU R16, [R1+0x60] ;  /* 0x0000600001107983 */ /* 0x000ea80000300800 */
[----:B--2---:R-:W-:Y:S04]  /*6a3e0*/  STL [R1+0x40e8], R16 ;  /* 0x0040e81001007387 */ /* 0x004fe80000100800 */
[----:B------:R-:W2:Y:S04]  /*6a3f0*/  LDL.LU R17, [R1+0x64] ;  /* 0x0000640001117983 */ /* 0x000ea80000300800 */
[----:B--2---:R0:W-:Y:S04]  /*6a400*/  STL [R1+0x40ec], R17 ;  /* 0x0040ec1101007387 */ /* 0x0041e80000100800 */
[----:B------:R-:W2:Y:S04]  /*6a410*/  LDL.LU R18, [R1+0x68] ;  /* 0x0000680001127983 */ /* 0x000ea80000300800 */
[----:B------:R-:W2:Y:S04]  /*6a420*/  LDL.LU R19, [R1+0x6c] ;  /* 0x00006c0001137983 */ /* 0x000ea80000300800 */
[----:B------:R-:W3:Y:S04]  /*6a430*/  LDL R3, [R1+0x6cc] ;  /* 0x0006cc0001037983 */ /* 0x000ee80000100800 */
[----:B0-----:R-:W4:Y:S04]  /*6a440*/  LDL.LU R17, [R1+0x12d8] ;  /* 0x0012d80001117983 */ /* 0x001f280000300800 */
[----:B------:R-:W5:Y:S04]  /*6a450*/  LDL.LU R0, [R1+0x12d4] ;  /* 0x0012d40001007983 */ /* 0x000f680000300800 */
[----:B------:R-:W4:Y:S04]  /*6a460*/  LDL.LU R16, [R1+0x12e0] ;  /* 0x0012e00001107983 */ /* 0x000f280000300800 */
[----:B--2---:R-:W-:Y:S04]  /*6a470*/  STL.64 [R1+0x40f8], R18 ;  /* 0x0040f81201007387 */ /* 0x004fe80000100a00 */
[----:B----4-:R0:W-:Y:S04]  /*6a480*/  STL.64 [R1+0x40f0], R16 ;  /* 0x0040f01001007387 */ /* 0x0101e80000100a00 */
[----:B0-----:R-:W2:Y:S04]  /*6a490*/  LDL.LU R16, [R1+0x6b0] ;  /* 0x0006b00001107983 */ /* 0x001ea80000300800 */
[----:B------:R-:W2:Y:S04]  /*6a4a0*/  LDL.LU R17, [R1+0x6b4] ;  /* 0x0006b40001117983 */ /* 0x000ea80000300800 */
[----:B------:R-:W4:Y:S04]  /*6a4b0*/  LDL.LU R18, [R1+0x6b8] ;  /* 0x0006b80001127983 */ /* 0x000f280000300800 */
[----:B------:R-:W4:Y:S01]  /*6a4c0*/  LDL.LU R19, [R1+0x6bc] ;  /* 0x0006bc0001137983 */ /* 0x000f220000300800 */
[----:B------:R-:W-:-:S02]  /*6a4d0*/  F2FP.F16.E4M3.UNPACK_B R4, R22 ;  /* 0x00000016ff04723e */ /* 0x000fc400020006ff */
[----:B------:R-:W-:Y:S01]  /*6a4e0*/  F2FP.F16.E4M3.UNPACK_B R5, R23 ;  /* 0x00000017ff05723e */ /* 0x000fe200020006ff */
[----:B----4-:R-:W-:Y:S04]  /*6a4f0*/  STL.64 [R1+0x4108], R18 ;  /* 0x0041081201007387 */ /* 0x010fe80000100a00 */
[----:B--2---:R0:W-:Y:S04]  /*6a500*/  STL.64 [R1+0x4100], R16 ;  /* 0x0041001001007387 */ /* 0x0041e80000100a00 */
[----:B0-----:R-:W2:Y:S04]  /*6a510*/  LDL.LU R16, [R1+0x70] ;  /* 0x0000700001107983 */ /* 0x001ea80000300800 */
[----:B------:R-:W2:Y:S04]  /*6a520*/  LDL.LU R17, [R1+0x74] ;  /* 0x0000740001117983 */ /* 0x000ea80000300800 */
[----:B------:R-:W2:Y:S04]  /*6a530*/  LDL.LU R18, [R1+0x78] ;  /* 0x0000780001127983 */ /* 0x000ea80000300800 */
[----:B------:R-:W2:Y:S04]  /*6a540*/  LDL.LU R19, [R1+0x7c] ;  /* 0x00007c0001137983 */ /* 0x000ea80000300800 */
[----:B------:R-:W4:Y:S04]  /*6a550*/  LDL R6, [R1+0x6d8] ;  /* 0x0006d80001067983 */ /* 0x000f280000100800 */
[----:B------:R-:W2:Y:S04]  /*6a560*/  LDL R7, [R1+0x6dc] ;  /* 0x0006dc0001077983 */ /* 0x000ea80000100800 */
[----:B------:R-:W2:Y:S04]  /*6a570*/  LDL R2, [R1+0x6c8] ;  /* 0x0006c80001027983 */ /* 0x000ea80000100800 */
        /* <DEDUP_REMOVED lines=20> */
[----:B------:R-:W-:Y:S03]  /*6a6c0*/  HMMA.16816.F32 R16, R8, R4, R16 ;  /* 0x000000040810723c */ /* 0x000fe60000001810 */
        /* <DEDUP_REMOVED lines=14> */
[----:B0-----:R-:W2:Y:S04]  /*6a7b0*/  LDL.LU.64 R18, [R1+0x4108] ;  /* 0x0041080001127983 */ /* 0x001ea80000300a00 */
[----:B------:R-:W2:Y:S01]  /*6a7c0*/  LDL.LU.64 R16, [R1+0x4100] ;  /* 0x0041000001107983 */ /* 0x000ea20000300a00 */
[----:B----4-:R-:W-:-:S02]  /*6a7d0*/  F2FP.F16.E4M3.UNPACK_B R6, R6 ;  /* 0x00000006ff06723e */ /* 0x010fc400020006ff */
[----:B------:R-:W-:-:S07]  /*6a7e0*/  F2FP.F16.E4M3.UNPACK_B R7, R7 ;  /* 0x00000007ff07723e */ /* 0x000fce00020006ff */
[----:B--2---:R-:W-:-:S15]  /*6a7f0*/  HMMA.16816.F32 R16, R8, R6, R16 ;  /* 0x000000060810723c */ /* 0x004fde0000001810 */
[----:B------:R-:W-:-:S04]  /*6a800*/  NOP ;  /* 0x0000000000007918 */ /* 0x000fc80000000000 */
[----:B------:R-:W-:Y:S04]  /*6a810*/  STL.64 [R1+0x3f0], R16 ;  /* 0x0003f01001007387 */ /* 0x000fe80000100a00 */
[----:B------:R0:W-:Y:S04]  /*6a820*/  STL.64 [R1+0x3f8], R18 ;  /* 0x0003f81201007387 */ /* 0x0001e80000100a00 */
[----:B0-----:R-:W2:Y:S04]  /*6a830*/  LDL.LU.64 R18, [R1+0x40f8] ;  /* 0x0040f80001127983 */ /* 0x001ea80000300a00 */
[----:B------:R-:W5:Y:S01]  /*6a840*/  LDL.LU.64 R16, [R1+0x40f0] ;  /* 0x0040f00001107983 */ /* 0x000f620000300a00 */
[----:B------:R-:W-:-:S02]  /*6a850*/  IMAD R13, R13, 0x100, R24 ;  /* 0x000001000d0d7824 */ /* 0x000fc400078e0218 */
[----:B------:R-:W-:Y:S01]  /*6a860*/  IMAD R14, R14, 0x100, R25 ;  /* 0x000001000e0e7824 */ /* 0x000fe200078e0219 */
[----:B------:R-:W-:Y:S02]  /*6a870*/  F2FP.F16.E4M3.UNPACK_B R2, R2 ;  /* 0x00000002ff02723e */ /* 0x000fe400020006ff */
[----:B---3--:R-:W-:Y:S01]  /*6a880*/  F2FP.F16.E4M3.UNPACK_B R3, R3 ;  /* 0x00000003ff03723e */ /* 0x008fe200020006ff */
[----:B-----5:R-:W-:Y:S02]  /*6a890*/  IMAD R0, R0, 0x100, R17 ;  /* 0x0000010000007824 */ /* 0x020fe400078e0211 */
[----:B------:R-:W-:Y:S01]  /*6a8a0*/  IMAD R12, R12, 0x100, R16 ;  /* 0x000001000c0c7824 */ /* 0x000fe200078e0210 */
[----:B------:R-:W2:Y:S04]  /*6a8b0*/  LDL.LU R17, [R1+0x40ec] ;  /* 0x0040ec0001117983 */ /* 0x000ea80000300800 */
[----:B------:R-:W2:Y:S04]  /*6a8c0*/  LDL.LU R16, [R1+0x40e8] ;  /* 0x0040e80001107983 */ /* 0x000ea80000300800 */
[----:B------:R-:W3:Y:S04]  /*6a8d0*/  LDL.LU R24, [R1+0x40e4] ;  /* 0x0040e40001187983 */ /* 0x000ee80000300800 */
[----:B------:R-:W3:Y:S01]  /*6a8e0*/  LDL.LU R25, [R1+0x40e0] ;  /* 0x0040e00001197983 */ /* 0x000ee20000300800 */
[----:B--2---:R-:W-:-:S15]  /*6a8f0*/  HMMA.16816.F32 R8, R8, R2, R16 ;  /* 0x000000020808723c */ /* 0x004fde0000001810 */
[----:B------:R-:W-:-:S04]  /*6a900*/  NOP ;  /* 0x0000000000007918 */ /* 0x000fc80000000000 */
[----:B------:R-:W-:Y:S02]  /*6a910*/  IMAD.MOV.U32 R19, RZ, RZ, R8 ;  /* 0x000000ffff137224 */ /* 0x000fe400078e0008 */
[----:B------:R-:W-:Y:S02]  /*6a920*/  IMAD.MOV.U32 R18, RZ, RZ, R9 ;  /* 0x000000ffff127224 */ /* 0x000fe400078e0009 */
[----:B------:R-:W-:Y:S02]  /*6a930*/  IMAD.MOV.U32 R17, RZ, RZ, R10 ;  /* 0x000000ffff117224 */ /* 0x000fe400078e000a */
[----:B------:R-:W-:Y:S01]  /*6a940*/  IMAD.MOV.U32 R16, RZ, RZ, R11 ;  /* 0x000000ffff107224 */ /* 0x000fe200078e000b */
[----:B------:R-:W-:Y:S02]  /*6a950*/  F2FP.F16.E4M3.UNPACK_B R8, R0 ;  /* 0x00000000ff08723e */ /* 0x000fe400020006ff */
[----:B------:R-:W-:Y:S02]  /*6a960*/  F2FP.F16.E4M3.UNPACK_B R9, R12 ;  /* 0x0000000cff09723e */ /* 0x000fe400020006ff */
[----:B------:R-:W-:-:S02]  /*6a970*/  F2FP.F16.E4M3.UNPACK_B R10, R13 ;  /* 0x0000000dff0a723e */ /* 0x000fc400020006ff */
[----:B------:R-:W-:-:S07]  /*6a980*/  F2FP.F16.E4M3.UNPACK_B R11, R14 ;  /* 0x0000000eff0b723e */ /* 0x000fce00020006ff */
[C---:B---3--:R-:W-:Y:S01]  /*6a990*/  HMMA.16816.F32 R20, R8.reuse, R24, R20 ;  /* 0x000000180814723c */ /* 0x048fe20000001814 */
[----:B------:R0:W-:Y:S04]  /*6a9a0*/  STL.64 [R1+0x3d70], R18 ;  /* 0x003d701201007387 */ /* 0x0001e80000100a00 */
[----:B0-----:R-:W2:Y:S04]  /*6a9b0*/  LDL.LU R18, [R1+0x12f4] ;  /* 0x0012f40001127983 */ /* 0x001ea80000300800 */
[----:B------:R-:W3:Y:S04]  /*6a9c0*/  LDL.LU R19, [R1+0x1300] ;  /* 0x0013000001137983 */ /* 0x000ee80000300800 */
[----:B------:R0:W-:Y:S04]  /*6a9d0*/  STL.64 [R1+0x3d68], R16 ;  /* 0x003d681001007387 */ /* 0x0001e80000100a00 */
[----:B0-----:R-:W2:Y:S04]  /*6a9e0*/  LDL.LU R17, [R1+0x12f8] ;  /* 0x0012f80001117983 */ /* 0x001ea80000300800 */
        /* <DEDUP_REMOVED lines=17> */
[----:B------:R4:W-:Y:S04]  /*6ab00*/  STL.64 [R1+0x40a0], R4 ;  /* 0x0040a00401007387 */ /* 0x0009e80000100a00 */
[----:B------:R-:W-:Y:S04]  /*6ab10*/  STL [R1+0x4074], R2 ;  /* 0x0040740201007387 */ /* 0x000fe80000100800 */
[----:B------:R-:W-:Y:S01]  /*6ab20*/  STL [R1+0x4070], R3 ;  /* 0x0040700301007387 */ /* 0x000fe20000100800 */
[----:B---3--:R-:W-:Y:S01]  /*6ab30*/  IMAD R12, R15, 0x100, R19 ;  /* 0x000001000f0c7824 */ /* 0x008fe200078e0213 */
[----:B----4-:R-:W-:-:S15]  /*6ab40*/  HMMA.16816.F32 R4, R8, R2, R20 ;  /* 0x000000020804723c */ /* 0x010fde0000001814 */
[----:B------:R-:W-:-:S04]  /*6ab50*/  NOP ;  /* 0x0000000000007918 */ /* 0x000fc80000000000 */
[----:B------:R-:W-:Y:S04]  /*6ab60*/  STL.64 [R1+0x330], R4 ;  /* 0x0003300401007387 */ /* 0x000fe80000100a00 */
[----:B------:R-:W-:Y:S04]  /*6ab70*/  STL.64 [R1+0x338], R6 ;  /* 0x0003380601007387 */ /* 0x000fe80000100a00 */
[----:B------:R-:W3:Y:S04]  /*6ab80*/  LDL.LU R20, [R1+0x260] ;  /* 0x0002600001147983 */ /* 0x000ee80000300800 */
[----:B------:R-:W3:Y:S04]  /*6ab90*/  LDL.LU R21, [R1+0x264] ;  /* 0x0002640001157983 */ /* 0x000ee80000300800 */
[----:B------:R-:W4:Y:S04]  /*6aba0*/  LDL.LU R22, [R1+0x268] ;  /* 0x0002680001167983 */ /* 0x000f280000300800 */
[----:B------:R-:W4:Y:S04]  /*6abb0*/  LDL.LU R23, [R1+0x26c] ;  /* 0x00026c0001177983 */ /* 0x000f280000300800 */
[----:B------:R-:W5:Y:S01]  /*6abc0*/  LDL.LU R15, [R1+0x133c] ;  /* 0x00133c00010f7983 */ /* 0x000f620000300800 */
[----:B------:R-:W-:-:S03]  /*6abd0*/  IMAD R13, R27, 0x100, R26 ;  /* 0x000001001b0d7824 */ /* 0x000fc600078e021a */
[----:B-----5:R-:W-:Y:S04]  /*6abe0*/  STL [R1+0x4078], R15 ;  /* 0x0040780f01007387 */ /* 0x020fe80000100800 */
[----:B------:R-:W5:Y:S01]  /*6abf0*/  LDL.LU R26, [R1+0x1348] ;  /* 0x00134800011a7983 */ /* 0x000f620000300800 */
[----:B------:R-:W-:-:S03]  /*6ac00*/  IMAD R14, R28, 0x100, R29 ;  /* 0x000001001c0e7824 */ /* 0x000fc600078e021d */
[----:B-----5:R-:W-:Y:S04]  /*6ac10*/  STL [R1+0x407c], R26 ;  /* 0x00407c1a01007387 */ /* 0x020fe80000100800 */
[----:B------:R-:W5:Y:S04]  /*6ac20*/  LDL.LU R27, [R1+0x1344] ;  /* 0x00134400011b7983 */ /* 0x000f680000300800 */
        /* <DEDUP_REMOVED lines=40> */
[----:B--2---:R-:W-:Y:S01]  /*6aeb0*/  IMAD R0, R18, 0x100, R17 ;  /* 0x0000010012007824 */ /* 0x004fe200078e0211 */
[----:B------:R-:W-:-:S02]  /*6aec0*/  F2FP.F16.E4M3.UNPACK_B R9, R12 ;  /* 0x0000000cff09723e */ /* 0x000fc400020006ff */
[----:B------:R-:W-:Y:S02]  /*6aed0*/  F2FP.F16.E4M3.UNPACK_B R10, R13 ;  /* 0x0000000dff0a723e */ /* 0x000fe400020006ff */
[----:B------:R-:W-:Y:S02]  /*6aee0*/  F2FP.F16.E4M3.UNPACK_B R11, R14 ;  /* 0x0000000eff0b723e */ /* 0x000fe400020006ff */
[----:B------:R-:W-:Y:S01]  /*6aef0*/  F2FP.F16.E4M3.UNPACK_B R8, R0 ;  /* 0x00000000ff08723e */ /* 0x000fe200020006ff */
[----:B----4-:R-:W-:Y:S04]  /*6af00*/  STL.64 [R1+0x4088], R22 ;  /* 0x0040881601007387 */ /* 0x010fe80000100a00 */
[----:B---3--:R0:W-:Y:S04]  /*6af10*/  STL.64 [R1+0x4080], R20 ;  /* 0x0040801401007387 */ /* 0x0081e80000100a00 */
        /* <DEDUP_REMOVED lines=29> */
[----:B----4-:R-:W-:-:S02]  /*6b0f0*/  IMAD R0, R0, 0x100, R26 ;  /* 0x0000010000007824 */ /* 0x010fc400078e021a */
[----:B------:R-:W-:Y:S02]  /*6b100*/  IMAD R12, R12, 0x100, R15 ;  /* 0x000001000c0c7824 */ /* 0x000fe400078e020f */
[----:B------:R-:W-:Y:S02]  /*6b110*/  IMAD R13, R13, 0x100, R2 ;  /* 0x000001000d0d7824 */ /* 0x000fe400078e0202 */
[----:B------:R-:W-:Y:S01]  /*6b120*/  IMAD R14, R14, 0x100, R3 ;  /* 0x000001000e0e7824 */ /* 0x000fe200078e0203 */
[----:B--2---:R-:W-:-:S15]  /*6b130*/  HMMA.16816.F32 R20, R8, R6, R20 ;  /* 0x000000060814723c */ /* 0x004fde0000001814 */
[----:B------:R-:W-:-:S04]  /*6b140*/  NOP ;  /* 0x0000000000007918 */ /* 0x000fc80000000000 */
[----:B------:R-:W-:Y:S04]  /*6b150*/  STL.64 [R1+0x340], R20 ;  /* 0x0003401401007387 */ /* 0x000fe80000100a00 */
[----:B------:R0:W-:Y:S04]  /*6b160*/  STL.64 [R1+0x348], R22 ;  /* 0x0003481601007387 */ /* 0x0001e80000100a00 */
[----:B0-----:R-:W2:Y:S04]  /*6b170*/  LDL.LU.64 R22, [R1+0x4088] ;  /* 0x0040880001167983 */ /* 0x001ea80000300a00 */
[----:B------:R-:W2:Y:S04]  /*6b180*/  LDL.LU.64 R20, [R1+0x4080] ;  /* 0x0040800001147983 */ /* 0x000ea80000300a00 */
[----:B------:R-:W5:Y:S04]  /*6b190*/  LDL.LU R26, [R1+0x407c] ;  /* 0x00407c00011a7983 */ /* 0x000f680000300800 */
        /* <DEDUP_REMOVED lines=34> */
[----:B----4-:R-:W-:Y:S02]  /*6b3c0*/  IMAD R12, R15, 0x100, R12 ;  /* 0x000001000f0c7824 */ /* 0x010fe400078e020c */
[----:B-----5:R-:W-:Y:S02]  /*6b3d0*/  IMAD R13, R27, 0x100, R26 ;  /* 0x000001001b0d7824 */ /* 0x020fe400078e021a */
[----:B------:R-:W-:Y:S01]  /*6b3e0*/  IMAD R14, R28, 0x100, R29 ;  /* 0x000001001c0e7824 */ /* 0x000fe200078e021d */
[----:B--2---:R-:W-:Y:S01]  /*6b3f0*/  HMMA.16816.F32 R8, R8, R2, R20 ;  /* 0x000000020808723c */ /* 0x004fe20000001814 */
[----:B------:R-:W2:Y:S04]  /*6b400*/  LDL.LU.64 R22, [R1+0x4028] ;  /* 0x0040280001167983 */ /* 0x000ea80000300a00 */
[----:B------:R-:W2:Y:S04]  /*6b410*/  LDL.LU.64 R20, [R1+0x4020] ;  /* 0x0040200001147983 */ /* 0x000ea80000300a00 */
[----:B------:R-:W-:Y:S04]  /*6b420*/  STL [R1+0x401c], R2 ;  /* 0x00401c0201007387 */ /* 0x000fe80000100800 */
[----:B------:R-:W-:Y:S06]  /*6b430*/  STL [R1+0x4018], R3 ;  /* 0x0040180301007387 */ /* 0x000fec0000100800 */
[----:B------:R0:W-:Y:S04]  /*6b440*/  STL.64 [R1+0x2a0], R8 ;  /* 0x0002a00801007387 */ /* 0x0001e80000100a00 */
[----:B------:R1:W-:Y:S01]  /*6b450*/  STL.64 [R1+0x2a8], R10 ;  /* 0x0002a80a01007387 */ /* 0x0003e20000100a00 */
[----:B0-----:R-:W-:-:S02]  /*6b460*/  F2FP.F16.E4M3.UNPACK_B R9, R12 ;  /* 0x0000000cff09723e */ /* 0x001fc400020006ff */
[----:B-1----:R-:W-:Y:S01]  /*6b470*/  F2FP.F16.E4M3.UNPACK_B R10, R13 ;  /* 0x0000000dff0a723e */ /* 0x002fe200020006ff */
[----:B------:R-:W3:Y:S01]  /*6b480*/  LDL.LU R12, [R1+0x620] ;  /* 0x00062000010c7983 */ /* 0x000ee20000300800 */
[----:B------:R-:W-:-:S03]  /*6b490*/  F2FP.F16.E4M3.UNPACK_B R11, R14 ;  /* 0x0000000eff0b723e */ /* 0x000fc600020006ff */
[----:B------:R-:W3:Y:S04]  /*6b4a0*/  LDL.LU R13, [R1+0x624] ;  /* 0x00062400010d7983 */ /* 0x000ee80000300800 */
[----:B------:R-:W3:Y:S04]  /*6b4b0*/  LDL.LU R14, [R1+0x628] ;  /* 0x00062800010e7983 */ /* 0x000ee80000300800 */
[----:B------:R-:W3:Y:S01]  /*6b4c0*/  LDL.LU R15, [R1+0x62c] ;  /* 0x00062c00010f7983 */ /* 0x000ee20000300800 */
[----:B------:R-:W-:-:S07]  /*6b4d0*/  F2FP.F16.E4M3.UNPACK_B R8, R0 ;  /* 0x00000000ff08723e */ /* 0x000fce00020006ff */
[C---:B------:R-:W-:Y:S08]  /*6b4e0*/  HMMA.16816.F32 R16, R8.reuse, R4, R16 ;  /* 0x000000040810723c */ /* 0x040ff00000001810 */
[----:B---3--:R-:W-:-:S15]  /*6b4f0*/  HMMA.16816.F32 R12, R8, R24, R12 ;  /* 0x00000018080c723c */ /* 0x008fde000000180c */
[----:B------:R-:W-:-:S04]  /*6b500*/  NOP ;  /* 0x0000000000007918 */ /* 0x000fc80000000000 */
[----:B------:R-:W-:Y:S04]  /*6b510*/  STL.64 [R1+0x2d0], R12 ;  /* 0x0002d00c01007387 */ /* 0x000fe80000100a00 */
[----:B------:R2:W-:Y:S02]  /*6b520*/  STL.64 [R1+0x2d8], R14 ;  /* 0x0002d80e01007387 */ /* 0x0005e40000100a00 */
[----:B--2---:R-:W-:Y:S02]  /*6b530*/  HMMA.16816.F32 R12, R8, R6, R20 ;  /* 0x00000006080c723c */ /* 0x004fe40000001814 */
[----:B------:R-:W-:Y:S04]  /*6b540*/  STL.64 [R1+0x4000], R6 ;  /* 0x0040000601007387 */ /* 0x000fe80000100a00 */
[----:B------:R-:W-:Y:S04]  /*6b550*/  STL.64 [R1+0x2c0], R16 ;  /* 0x0002c01001007387 */ /* 0x000fe80000100a00 */
[----:B------:R-:W-:Y:S04]  /*6b560*/  STL.64 [R1+0x2c8], R18 ;  /* 0x0002c81201007387 */ /* 0x000fe80000100a00 */
[----:B------:R-:W-:Y:S05]  /*6b570*/  STL.64 [R1+0x3ff8], R4 ;  /* 0x003ff80401007387 */ /* 0x000fea0000100a00 */
        /* <DEDUP_REMOVED lines=13> */
[----:B----4-:R-:W-:Y:S04]  /*6b650*/  STL [R1+0x3fc8], R16 ;  /* 0x003fc81001007387 */ /* 0x010fe80000100800 */
        /* <DEDUP_REMOVED lines=56> */
[----:B------:R-:W2:Y:S01]  /*6b9e0*/  LDL.LU R3, [R1+0x4018] ;  /* 0x0040180001037983 */ /* 0x000ea20000300800 */
[----:B------:R-:W-:-:S02]  /*6b9f0*/  IMAD R13, R13, 0x100, R14 ;  /* 0x000001000d0d7824 */ /* 0x000fc400078e020e */
[----:B------:R-:W-:Y:S02]  /*6ba00*/  IMAD R14, R19, 0x100, R18 ;  /* 0x00000100130e7824 */ /* 0x000fe400078e0212 */
[----:B------:R-:W3:Y:S04]  /*6ba10*/  LDL.LU R18, [R1+0x13b0] ;  /* 0x0013b00001127983 */ /* 0x000ee80000300800 */
[----:B------:R-:W3:Y:S01]  /*6ba20*/  LDL.LU R19, [R1+0x13ac] ;  /* 0x0013ac0001137983 */ /* 0x000ee20000300800 */
        /* <DEDUP_REMOVED lines=65> */
[----:B------:R-:W-:Y:S04]  /*6be40*/  STL.64 [R1+0x3f50], R6 ;  /* 0x003f500601007387 */ /* 0x000fe80000100a00 */
[----:B------:R0:W-:Y:S01]  /*6be50*/  STL.64 [R1+0x3f48], R4 ;  /* 0x003f480401007387 */ /* 0x0001e20000100a00 */
[----:B------:R-:W-:-:S02]  /*6be60*/  IMAD R0, R15, 0x100, R17 ;  /* 0x000001000f007824 */ /* 0x000fc400078e0211 */
[----:B-----5:R-:W-:Y:S01]  /*6be70*/  IMAD R12, R27, 0x100, R26 ;  /* 0x000001001b0c7824 */ /* 0x020fe200078e021a */
[----:B------:R-:W4:Y:S04]  /*6be80*/  LDL.LU R15, [R1+0x13bc] ;  /* 0x0013bc00010f7983 */ /* 0x000f280000300800 */
[----:B------:R-:W5:Y:S01]  /*6be90*/  LDL.LU R26, [R1+0x13c8] ;  /* 0x0013c800011a7983 */ /* 0x000f620000300800 */
[----:B------:R-:W-:-:S03]  /*6bea0*/  IMAD R13, R28, 0x100, R29 ;  /* 0x000001001c0d7824 */ /* 0x000fc600078e021d */
[----:B------:R-:W5:Y:S04]  /*6beb0*/  LDL.LU R27, [R1+0x13c4] ;  /* 0x0013c400011b7983 */ /* 0x000f680000300800 */
[----:B------:R-:W4:Y:S04]  /*6bec0*/  LDL.LU R29, [R1+0x13d0] ;  /* 0x0013d000011d7983 */ /* 0x000f280000300800 */
[----:B------:R-:W4:Y:S01]  /*6bed0*/  LDL.LU R28, [R1+0x13cc] ;  /* 0x0013cc00011c7983 */ /* 0x000f220000300800 */
[----:B------:R-:W-:Y:S02]  /*6bee0*/  IMAD R14, R19, 0x100, R18 ;  /* 0x00000100130e7824 */ /* 0x000fe400078e0212 */
[----:B--2---:R-:W-:-:S02]  /*6bef0*/  IMAD.MOV.U32 R16, RZ, RZ, R23 ;  /* 0x000000ffff107224 */ /* 0x004fc400078e0017 */
[----:B------:R-:W-:Y:S01]  /*6bf00*/  IMAD.MOV.U32 R17, RZ, RZ, R22 ;  /* 0x000000ffff117224 */ /* 0x000fe200078e0016 */
[----:B------:R-:W2:Y:S04]  /*6bf10*/  LDL.LU R23, [R1+0x3f80] ;  /* 0x003f800001177983 */ /* 0x000ea80000300800 */
[----:B------:R-:W4:Y:S01]  /*6bf20*/  LDL.LU R22, [R1+0x3f7c] ;  /* 0x003f7c0001167983 */ /* 0x000f220000300800 */
[----:B---3--:R-:W-:-:S03]  /*6bf30*/  IMAD.MOV.U32 R18, RZ, RZ, R21 ;  /* 0x000000ffff127224 */ /* 0x008fc600078e0015 */
[----:B------:R-:W3:Y:S01]  /*6bf40*/  LDL.LU R21, [R1+0x3f78] ;  /* 0x003f780001157983 */ /* 0x000ee20000300800 */
[----:B------:R-:W-:-:S03]  /*6bf50*/  IMAD.MOV.U32 R19, RZ, RZ, R20 ;  /* 0x000000ffff137224 */ /* 0x000fc600078e0014 */
[----:B------:R-:W5:Y:S04]  /*6bf60*/  LDL.LU R20, [R1+0x3f74] ;  /* 0x003f740001147983 */ /* 0x000f680000300800 */
[----:B0-----:R-:W5:Y:S04]  /*6bf70*/  LDL.LU R4, [R1+0x5c0] ;  /* 0x0005c00001047983 */ /* 0x001f680000300800 */
[----:B------:R-:W5:Y:S04]  /*6bf80*/  LDL.LU R5, [R1+0x5c4] ;  /* 0x0005c40001057983 */ /* 0x000f680000300800 */
[----:B------:R-:W5:Y:S04]  /*6bf90*/  LDL.LU R6, [R1+0x5c8] ;  /* 0x0005c80001067983 */ /* 0x000f680000300800 */
[----:B------:R-:W5:Y:S04]  /*6bfa0*/  LDL.LU R7, [R1+0x5cc] ;  /* 0x0005cc0001077983 */ /* 0x000f680000300800 */
[----:B------:R2:W-:Y:S04]  /*6bfb0*/  STL.64 [R1+0x3f20], R18 ;  /* 0x003f201201007387 */ /* 0x0005e80000100a00 */
[----:B------:R4:W-:Y:S01]  /*6bfc0*/  STL.64 [R1+0x3f18], R16 ;  /* 0x003f181001007387 */ /* 0x0009e20000100a00 */
[----:B--2---:R-:W-:-:S02]  /*6bfd0*/  IMAD.MOV.U32 R18, RZ, RZ, R23 ;  /* 0x000000ffff127224 */ /* 0x004fc400078e0017 */
[----:B----4-:R-:W-:Y:S02]  /*6bfe0*/  IMAD.MOV.U32 R17, RZ, RZ, R22 ;  /* 0x000000ffff117224 */ /* 0x010fe400078e0016 */
[----:B---3--:R-:W-:Y:S02]  /*6bff0*/  IMAD.MOV.U32 R16, RZ, RZ, R21 ;  /* 0x000000ffff107224 */ /* 0x008fe400078e0015 */
[----:B------:R-:W2:Y:S04]  /*6c000*/  LDL.LU R21, [R1+0x3f70] ;  /* 0x003f700001157983 */ /* 0x000ea80000300800 */
[----:B------:R-:W3:Y:S04]  /*6c010*/  LDL.LU R22, [R1+0x3f6c] ;  /* 0x003f6c0001167983 */ /* 0x000ee80000300800 */
[----:B------:R-:W4:Y:S04]  /*6c020*/  LDL.LU R23, [R1+0x3f68] ;  /* 0x003f680001177983 */ /* 0x000f280000300800 */
[----:B------:R-:W2:Y:S04]  /*6c030*/  LDL.LU R19, [R1+0x5ac] ;  /* 0x0005ac0001137983 */ /* 0x000ea80000300800 */
[----:B--2---:R-:W-:Y:S04]  /*6c040*/  STL.64 [R1+0x3f30], R18 ;  /* 0x003f301201007387 */ /* 0x004fe80000100a00 */
[----:B------:R5:W-:Y:S02]  /*6c050*/  STL.64 [R1+0x3f28], R16 ;  /* 0x003f281001007387 */ /* 0x000be40000100a00 */
[----:B-----5:R-:W-:-:S02]  /*6c060*/  IMAD.MOV.U32 R16, RZ, RZ, R20 ;  /* 0x000000ffff107224 */ /* 0x020fc400078e0014 */
[----:B------:R-:W-:Y:S01]  /*6c070*/  IMAD.MOV.U32 R17, RZ, RZ, R21 ;  /* 0x000000ffff117224 */ /* 0x000fe200078e0015 */
[----:B------:R-:W2:Y:S04]  /*6c080*/  LDL.LU R20, [R1+0x3f64] ;  /* 0x003f640001147983 */ /* 0x000ea80000300800 */
[----:B------:R-:W2:Y:S01]  /*6c090*/  LDL.LU R21, [R1+0x3f60] ;  /* 0x003f600001157983 */ /* 0x000ea20000300800 */
[----:B---3--:R-:W-:Y:S02]  /*6c0a0*/  IMAD.MOV.U32 R18, RZ, RZ, R22 ;  /* 0x000000ffff127224 */ /* 0x008fe400078e0016 */
[----:B----4-:R-:W-:Y:S01]  /*6c0b0*/  IMAD.MOV.U32 R19, RZ, RZ, R23 ;  /* 0x000000ffff137224 */ /* 0x010fe200078e0017 */
[----:B------:R-:W2:Y:S04]  /*6c0c0*/  LDL.LU R22, [R1+0x3f5c] ;  /* 0x003f5c0001167983 */ /* 0x000ea80000300800 */
[----:B------:R-:W2:Y:S04]  /*6c0d0*/  LDL.LU R23, [R1+0x3f58] ;  /* 0x003f580001177983 */ /* 0x000ea80000300800 */
[----:B------:R-:W-:Y:S04]  /*6c0e0*/  STL.64 [R1+0x3f40], R18 ;  /* 0x003f401201007387 */ /* 0x000fe80000100a00 */
[----:B------:R0:W-:Y:S04]  /*6c0f0*/  STL.64 [R1+0x3f38], R16 ;  /* 0x003f381001007387 */ /* 0x0001e80000100a00 */
[----:B0-----:R-:W3:Y:S04]  /*6c100*/  LDL.LU R16, [R1+0x5b0] ;  /* 0x0005b00001107983 */ /* 0x001ee80000300800 */
[----:B------:R-:W3:Y:S04]  /*6c110*/  LDL.LU R17, [R1+0x5b4] ;  /* 0x0005b40001117983 */ /* 0x000ee80000300800 */
[----:B------:R-:W3:Y:S04]  /*6c120*/  LDL.LU R18, [R1+0x5b8] ;  /* 0x0005b80001127983 */ /* 0x000ee80000300800 */
[----:B------:R-:W3:Y:S01]  /*6c130*/  LDL.LU R19, [R1+0x5bc] ;  /* 0x0005bc0001137983 */ /* 0x000ee20000300800 */
[----:B--2---:R-:W-:Y:S01]  /*6c140*/  HMMA.16816.F32 R20, R8, R2, R20 ;  /* 0x000000020814723c */ /* 0x004fe20000001814 */
[----:B------:R-:W-:-:S02]  /*6c150*/  F2FP.F16.E4M3.UNPACK_B R8, R0 ;  /* 0x00000000ff08723e */ /* 0x000fc400020006ff */
[----:B------:R-:W-:Y:S02]  /*6c160*/  F2FP.F16.E4M3.UNPACK_B R9, R12 ;  /* 0x0000000cff09723e */ /* 0x000fe400020006ff */
[----:B------:R-:W-:Y:S02]  /*6c170*/  F2FP.F16.E4M3.UNPACK_B R10, R13 ;  /* 0x0000000dff0a723e */ /* 0x000fe400020006ff */
[----:B------:R-:W-:-:S07]  /*6c180*/  F2FP.F16.E4M3.UNPACK_B R11, R14 ;  /* 0x0000000eff0b723e */ /* 0x000fce00020006ff */
[C---:B------:R-:W-:Y:S05]  /*6c190*/  HMMA.16816.F32 R4, R8.reuse, R24, R4 ;  /* 0x000000180804723c */ /* 0x040fea0000001804 */
[----:B------:R0:W-:Y:S04]  /*6c1a0*/  STL [R1+0x3bac], R20 ;  /* 0x003bac1401007387 */ /* 0x0001e80000100800 */
[----:B------:R1:W-:Y:S04]  /*6c1b0*/  STL [R1+0x3ba8], R21 ;  /* 0x003ba81501007387 */ /* 0x0003e80000100800 */
[----:B------:R2:W-:Y:S04]  /*6c1c0*/  STL [R1+0x3ba4], R22 ;  /* 0x003ba41601007387 */ /* 0x0005e80000100800 */
[----:B------:R4:W-:Y:S04]  /*6c1d0*/  STL [R1+0x3ba0], R23 ;  /* 0x003ba01701007387 */ /* 0x0009e80000100800 */
[----:B0-----:R-:W5:Y:S04]  /*6c1e0*/  LDL.LU R20, [R1+0x450] ;  /* 0x0004500001147983 */ /* 0x001f680000300800 */
[----:B-1----:R-:W5:Y:S04]  /*6c1f0*/  LDL.LU R21, [R1+0x454] ;  /* 0x0004540001157983 */ /* 0x002f680000300800 */
[----:B--2---:R-:W5:Y:S04]  /*6c200*/  LDL.LU R22, [R1+0x458] ;  /* 0x0004580001167983 */ /* 0x004f680000300800 */
[----:B----4-:R-:W5:Y:S04]  /*6c210*/  LDL.LU R23, [R1+0x45c] ;  /* 0x00045c0001177983 */ /* 0x010f680000300800 */
[----:B------:R-:W2:Y:S04]  /*6c220*/  LDL.LU R0, [R1+0x13b4] ;  /* 0x0013b40001007983 */ /* 0x000ea80000300800 */
[----:B------:R-:W4:Y:S04]  /*6c230*/  LDL.LU R12, [R1+0x13c0] ;  /* 0x0013c000010c7983 */ /* 0x000f280000300800 */
[----:B------:R-:W2:Y:S04]  /*6c240*/  LDL.LU R13, [R1+0x13b8] ;  /* 0x0013b800010d7983 */ /* 0x000ea80000300800 */
        /* <DEDUP_REMOVED lines=16> */
[----:B-----5:R-:W-:Y:S01]  /*6c350*/  HMMA.16816.F32 R8, R8, R2, R20 ;  /* 0x000000020808723c */ /* 0x020fe20000001814 */
[----:B------:R-:W-:-:S02]  /*6c360*/  IMAD R0, R0, 0x100, R13 ;  /* 0x0000010000007824 */ /* 0x000fc400078e020d */
[----:B----4-:R-:W-:Y:S02]  /*6c370*/  IMAD R12, R15, 0x100, R12 ;  /* 0x000001000f0c7824 */ /* 0x010fe400078e020c */
[----:B------:R-:W-:Y:S02]  /*6c380*/  IMAD R13, R27, 0x100, R26 ;  /* 0x000001001b0d7824 */ /* 0x000fe400078e021a */
[----:B------:R-:W-:-:S12]  /*6c390*/  IMAD R14, R28, 0x100, R29 ;  /* 0x000001001c0e7824 */ /* 0x000fd800078e021d */
[----:B------:R-:W-:Y:S02]  /*6c3a0*/  IMAD.MOV.U32 R23, RZ, RZ, R8 ;  /* 0x000000ffff177224 */ /* 0x000fe400078e0008 */
[----:B------:R-:W-:Y:S02]  /*6c3b0*/  IMAD.MOV.U32 R22, RZ, RZ, R9 ;  /* 0x000000ffff167224 */ /* 0x000fe400078e0009 */
[----:B------:R-:W-:Y:S02]  /*6c3c0*/  IMAD.MOV.U32 R21, RZ, RZ, R10 ;  /* 0x000000ffff157224 */ /* 0x000fe400078e000a */
[----:B------:R-:W-:Y:S01]  /*6c3d0*/  IMAD.MOV.U32 R20, RZ, RZ, R11 ;  /* 0x000000ffff147224 */ /* 0x000fe200078e000b */
[----:B------:R-:W-:Y:S02]  /*6c3e0*/  F2FP.F16.E4M3.UNPACK_B R8, R0 ;  /* 0x00000000ff08723e */ /* 0x000fe400020006ff */
[----:B------:R-:W-:Y:S02]  /*6c3f0*/  F2FP.F16.E4M3.UNPACK_B R9, R12 ;  /* 0x0000000cff09723e */ /* 0x000fe400020006ff */
[----:B------:R-:W-:-:S02]  /*6c400*/  F2FP.F16.E4M3.UNPACK_B R10, R13 ;  /* 0x0000000dff0a723e */ /* 0x000fc400020006ff */
[----:B------:R-:W-:Y:S01]  /*6c410*/  F2FP.F16.E4M3.UNPACK_B R11, R14 ;  /* 0x0000000eff0b723e */ /* 0x000fe200020006ff */
[----:B------:R-:W-:Y:S04]  /*6c420*/  STL [R1+0x3f0c], R2 ;  /* 0x003f0c0201007387 */ /* 0x000fe80000100800 */
[----:B------:R-:W-:Y:S04]  /*6c430*/  STL [R1+0x3f08], R3 ;  /* 0x003f080301007387 */ /* 0x000fe80000100800 */
[----:B------:R-:W-:Y:S04]  /*6c440*/  STL [R1+0x3be4], R22 ;  /* 0x003be41601007387 */ /* 0x000fe80000100800 */
[----:B------:R-:W-:Y:S04]  /*6c450*/  STL [R1+0x3be0], R20 ;  /* 0x003be01401007387 */ /* 0x000fe80000100800 */
        /* <DEDUP_REMOVED lines=9> */
[----:B------:R-:W2:Y:S04]  /*6c4f0*/  LDL.LU.64 R16, [R1+0x3f18] ;  /* 0x003f180001107983 */ /* 0x000ea80000300a00 */
[----:B------:R-:W-:Y:S04]  /*6c500*/  STL [R1+0x3f14], R24 ;  /* 0x003f141801007387 */ /* 0x000fe80000100800 */
[----:B------:R3:W-:Y:S02]  /*6c510*/  STL [R1+0x3f10], R25 ;  /* 0x003f101901007387 */ /* 0x0007e40000100800 */
[----:B---3--:R-:W-:-:S15]  /*6c520*/  HMMA.16816.F32 R24, R8, R4, R12 ;  /* 0x000000040818723c */ /* 0x008fde000000180c */
[----:B------:R-:W-:-:S04]  /*6c530*/  NOP ;  /* 0x0000000000007918 */ /* 0x000fc80000000000 */
[----:B------:R-:W-:Y:S04]  /*6c540*/  STL.64 [R1+0x1d0], R24 ;  /* 0x0001d01801007387 */ /* 0x000fe80000100a00 */
[----:B------:R-:W-:Y:S01]  /*6c550*/  STL.64 [R1+0x1d8], R26 ;  /* 0x0001d81a01007387 */ /* 0x000fe20000100a00 */
[----:B--2---:R-:W-:-:S15]  /*6c560*/  HMMA.16816.F32 R12, R8, R6, R16 ;  /* 0x00000006080c723c */ /* 0x004fde0000001810 */
[----:B------:R-:W-:-:S04]  /*6c570*/  NOP ;  /* 0x0000000000007918 */ /* 0x000fc80000000000 */
[----:B------:R-:W-:Y:S04]  /*6c580*/  STL.64 [R1+0x1c8], R14 ;  /* 0x0001c80e01007387 */ /* 0x000fe80000100a00 */
        /* <DEDUP_REMOVED lines=35> */
[----:B------:R-:W3:Y:S01]  /*6c7c0*/  LDL.LU R19, [R1+0x43c] ;  /* 0x00043c0001137983 */ /* 0x000ee20000300800 */
[----:B------:R-:W-:-:S02]  /*6c7d0*/  IMAD.MOV.U32 R22, RZ, RZ, R12 ;  /* 0x000000ffff167224 */ /* 0x000fc400078e000c */
[----:B------:R-:W-:Y:S01]  /*6c7e0*/  IMAD.MOV.U32 R20, RZ, RZ, R13 ;  /* 0x000000ffff147224 */ /* 0x000fe200078e000d */
        /* <DEDUP_REMOVED lines=34> */
[----:B------:R-:W2:Y:S04]  /*6ca10*/  LDL.LU R28, [R1+0x1434] ;  /* 0x00143400011c7983 */ /* 0x000ea80000300800 */
[----:B------:R0:W-:Y:S01]  /*6ca20*/  STL.64 [R1+0x3bf0], R22 ;  /* 0x003bf01601007387 */ /* 0x0001e20000100a00 */
[----:B----4-:R-:W-:-:S02]  /*6ca30*/  IMAD R0, R0, 0x100, R24 ;  /* 0x0000010000007824 */ /* 0x010fc400078e0218 */
[----:B-----5:R-:W-:Y:S02]  /*6ca40*/  IMAD R12, R12, 0x100, R25 ;  /* 0x000001000c0c7824 */ /* 0x020fe400078e0219 */
[----:B------:R-:W-:Y:S02]  /*6ca50*/  IMAD R13, R13, 0x100, R2 ;  /* 0x000001000d0d7824 */ /* 0x000fe400078e0202 */
[----:B------:R-:W-:Y:S01]  /*6ca60*/  IMAD R14, R14, 0x100, R3 ;  /* 0x000001000e0e7824 */ /* 0x000fe200078e0203 */
[----:B0-----:R-:W4:Y:S04]  /*6ca70*/  LDL.LU R22, [R1+0x141c] ;  /* 0x00141c0001167983 */ /* 0x001f280000300800 */
[----:B------:R-:W5:Y:S04]  /*6ca80*/  LDL.LU R23, [R1+0x1428] ;  /* 0x0014280001177983 */ /* 0x000f680000300800 */
[----:B------:R0:W-:Y:S04]  /*6ca90*/  STL.64 [R1+0x3be8], R20 ;  /* 0x003be81401007387 */ /* 0x0001e80000100a00 */
[----:B0-----:R-:W2:Y:S04]  /*6caa0*/  LDL.LU R20, [R1+0x1414] ;  /* 0x0014140001147983 */ /* 0x001ea80000300800 */
[----:B------:R-:W4:Y:S04]  /*6cab0*/  LDL.LU R21, [R1+0x1420] ;  /* 0x0014200001157983 */ /* 0x000f280000300800 */
        /* <DEDUP_REMOVED lines=34> */
[----:B------:R-:W3:Y:S02]  /*6cce0*/  LDL.LU.64 R16, [R1+0x3ec8] ;  /* 0x003ec80001107983 */ /* 0x000ee40000300a00 */
[----:B---3--:R-:W-:-:S02]  /*6ccf0*/  IMAD R0, R0, 0x100, R16 ;  /* 0x0000010000007824 */ /* 0x008fc400078e0210 */
[----:B------:R-:W3:Y:S02]  /*6cd00*/  LDL.LU R16, [R1+0x3ec0] ;  /* 0x003ec00001107983 */ /* 0x000ee40000300800 */
[----:B---3--:R-:W-:Y:S02]  /*6cd10*/  IMAD R12, R12, 0x100, R16 ;  /* 0x000001000c0c7824 */ /* 0x008fe400078e0210 */
[----:B------:R-:W3:Y:S02]  /*6cd20*/  LDL.LU R16, [R1+0x3ebc] ;  /* 0x003ebc0001107983 */ /* 0x000ee40000300800 */
[----:B---3--:R-:W-:Y:S02]  /*6cd30*/  IMAD R13, R13, 0x100, R16 ;  /* 0x000001000d0d7824 */ /* 0x008fe400078e0210 */
        /* <DEDUP_REMOVED lines=31> */
[----:B------:R-:W-:Y:S04]  /*6cf30*/  STL [R1+0x3e40], R2 ;  /* 0x003e400201007387 */ /* 0x000fe80000100800 */
[----:B------:R-:W-:Y:S01]  /*6cf40*/  STL [R1+0x3e3c], R3 ;  /* 0x003e3c0301007387 */ /* 0x000fe20000100800 */
[----:B------:R-:W-:Y:S01]  /*6cf50*/  IMAD R14, R28, 0x100, R29 ;  /* 0x000001001c0e7824 */ /* 0x000fe200078e021d */
        /* <DEDUP_REMOVED lines=8> */
[----:B------:R-:W2:Y:S01]  /*6cfe0*/  LDL.LU R29, [R1+0x1460] ;  /* 0x00146000011d7983 */ /* 0x000ea20000300800 */
[----:B-----5:R-:W-:-:S02]  /*6cff0*/  IMAD R12, R15, 0x100, R23 ;  /* 0x000001000f0c7824 */ /* 0x020fc400078e0217 */
[----:B------:R-:W-:Y:S01]  /*6d000*/  IMAD R13, R27, 0x100, R26 ;  /* 0x000001001b0d7824 */ /* 0x000fe200078e021a */
[----:B--2---:R-:W-:Y:S04]  /*6d010*/  STL [R1+0x3e44], R29 ;  /* 0x003e441d01007387 */ /* 0x004fe80000100800 */
[----:B------:R-:W2:Y:S04]  /*6d020*/  LDL.LU R15, [R1+0x1470] ;  /* 0x00147000010f7983 */ /* 0x000ea80000300800 */
[----:B------:R-:W5:Y:S04]  /*6d030*/  LDL.LU R26, [R1+0x146c] ;  /* 0x00146c00011a7983 */ /* 0x000f680000300800 */
[----:B------:R-:W5:Y:S04]  /*6d040*/  LDL.LU R27, [R1+0x1478] ;  /* 0x00147800011b7983 */ /* 0x000f680000300800 */
        /* <DEDUP_REMOVED lines=38> */
[----:B----4-:R-:W-:Y:S01]  /*6d2b0*/  IMAD R0, R22, 0x100, R21 ;  /* 0x0000010016007824 */ /* 0x010fe200078e0215 */
[----:B------:R-:W-:-:S02]  /*6d2c0*/  F2FP.F16.E4M3.UNPACK_B R9, R12 ;  /* 0x0000000cff09723e */ /* 0x000fc400020006ff */
[----:B------:R-:W-:Y:S02]  /*6d2d0*/  F2FP.F16.E4M3.UNPACK_B R10, R13 ;  /* 0x0000000dff0a723e */ /* 0x000fe400020006ff */
[----:B------:R-:W-:Y:S02]  /*6d2e0*/  F2FP.F16.E4M3.UNPACK_B R11, R14 ;  /* 0x0000000eff0b723e */ /* 0x000fe400020006ff */
[----:B------:R-:W-:Y:S01]  /*6d2f0*/  F2FP.F16.E4M3.UNPACK_B R8, R0 ;  /* 0x00000000ff08723e */ /* 0x000fe200020006ff */
[----:B---3--:R-:W-:Y:S04]  /*6d300*/  STL.64 [R1+0x3e50], R18 ;  /* 0x003e501201007387 */ /* 0x008fe80000100a00 */
        /* <DEDUP_REMOVED lines=39> */
[----:B------:R-:W4:Y:S04]  /*6d580*/  LDL.LU R29, [R1+0x3e44] ;  /* 0x003e4400011d7983 */ /* 0x000f280000300800 */
[----:B------:R-:W2:Y:S04]  /*6d590*/  LDL.LU R2, [R1+0x3e40] ;  /* 0x003e400001027983 */ /* 0x000ea80000300800 */
[----:B------:R-:W2:Y:S01]  /*6d5a0*/  LDL.LU R3, [R1+0x3e3c] ;  /* 0x003e3c0001037983 */ /* 0x000ea20000300800 */
[----:B------:R-:W-:-:S03]  /*6d5b0*/  IMAD R14, R14, 0x100, R28 ;  /* 0x000001000e0e7824 */ /* 0x000fc600078e021c */
        /* <DEDUP_REMOVED lines=32> */
[----:B----4-:R-:W-:-:S03]  /*6d7c0*/  IMAD R0, R0, 0x100, R29 ;  /* 0x0000010000007824 */ /* 0x010fc600078e021d */
[----:B------:R-:W4:Y:S01]  /*6d7d0*/  LDL.LU R29, [R1+0x3df0] ;  /* 0x003df000011d7983 */ /* 0x000f220000300800 */
[----:B---3--:R-:W-:Y:S02]  /*6d7e0*/  IMAD R12, R12, 0x100, R14 ;  /* 0x000001000c0c7824 */ /* 0x008fe400078e020e */
[----:B------:R-:W-:Y:S02]  /*6d7f0*/  IMAD R13, R15, 0x100, R13 ;  /* 0x000001000f0d7824 */ /* 0x000fe400078e020d */
[----:B-----5:R-:W-:Y:S01]  /*6d800*/  IMAD R14, R27, 0x100, R26 ;  /* 0x000001001b0e7824 */ /* 0x020fe200078e021a */
        /* <DEDUP_REMOVED lines=11> */
[----:B------:R-:W-:Y:S01]  /*6d8c0*/  HMMA.16816.F32 R12, R8, R24, R20 ;  /* 0x00000018080c723c */ /* 0x000fe20000001814 */
[----:B------:R-:W-:-:S15]  /*6d8d0*/  STL [R1+0x3dd4], R5 ;  /* 0x003dd40501007387 */ /* 0x000fde0000100800 */
[----:B------:R-:W-:-:S03]  /*6d8e0*/  NOP ;  /* 0x0000000000007918 */ /* 0x000fc60000000000 */
[----:B------:R-:W-:Y:S04]  /*6d8f0*/  STL.64 [R1+0xf0], R12 ;  /* 0x0000f00c01007387 */ /* 0x000fe80000100a00 */
[----:B------:R0:W-:Y:S04]  /*6d900*/  STL.64 [R1+0xf8], R14 ;  /* 0x0000f80e01007387 */ /* 0x0001e80000100a00 */
[----:B0-----:R-:W3:Y:S01]  /*6d910*/  LDL.LU R15, [R1+0x3668] ;  /* 0x00366800010f7983 */ /* 0x001ee20000300800 */
[----:B--2---:R-:W-:-:S15]  /*6d920*/  HMMA.16816.F32 R16, R8, R4, R16 ;  /* 0x000000040810723c */ /* 0x004fde0000001810 */
[----:B------:R-:W-:-:S04]  /*6d930*/  NOP ;  /* 0x0000000000007918 */ /* 0x000fc80000000000 */
[----:B------:R-:W-:Y:S04]  /*6d940*/  STL.64 [R1+0xe0], R16 ;  /* 0x0000e01001007387 */ /* 0x000fe80000100a00 */
[----:B------:R-:W-:Y:S04]  /*6d950*/  STL.64 [R1+0xe8], R18 ;  /* 0x0000e81201007387 */ /* 0x000fe80000100a00 */
[----:B------:R-:W2:Y:S04]  /*6d960*/  LDL.LU R26, [R1+0x3664] ;  /* 0x00366400011a7983 */ /* 0x000ea80000300800 */
[----:B------:R-:W2:Y:S01]  /*6d970*/  LDL.LU R27, [R1+0x3670] ;  /* 0x00367000011b7983 */ /* 0x000ea20000300800 */
[----:B----4-:R-:W-:-:S02]  /*6d980*/  IMAD.MOV.U32 R22, RZ, RZ, R29 ;  /* 0x000000ffff167224 */ /* 0x010fc400078e001d */
[----:B------:R-:W-:Y:S01]  /*6d990*/  IMAD.MOV.U32 R23, RZ, RZ, R28 ;  /* 0x000000ffff177224 */ /* 0x000fe200078e001c */
[----:B--2---:R-:W-:Y:S04]  /*6d9a0*/  STL.64 [R1+0x3dc0], R26 ;  /* 0x003dc01a01007387 */ /* 0x004fe80000100a00 */
[----:B------:R-:W-:Y:S04]  /*6d9b0*/  STL.64 [R1+0x3db8], R24 ;  /* 0x003db81801007387 */ /* 0x000fe80000100a00 */
[----:B------:R-:W2:Y:S04]  /*6d9c0*/  LDL.LU R20, [R1+0x380] ;  /* 0x0003800001147983 */ /* 0x000ea80000300800 */
[----:B------:R-:W2:Y:S04]  /*6d9d0*/  LDL.LU R21, [R1+0x384] ;  /* 0x0003840001157983 */ /* 0x000ea80000300800 */
[----:B------:R-:W4:Y:S04]  /*6d9e0*/  LDL.LU R29, [R1+0x3ddc] ;  /* 0x003ddc00011d7983 */ /* 0x000f280000300800 */
[----:B------:R-:W-:Y:S04]  /*6d9f0*/  STL.64 [R1+0x3d80], R22 ;  /* 0x003d801601007387 */ /* 0x000fe80000100a00 */
[----:B--2---:R0:W-:Y:S04]  /*6da00*/  STL.64 [R1+0x3d78], R20 ;  /* 0x003d781401007387 */ /* 0x0041e80000100a00 */
        /* <DEDUP_REMOVED lines=20> */
[----:B-----5:R-:W-:Y:S04]  /*6db50*/  STL.64 [R1+0x3d90], R22 ;  /* 0x003d901601007387 */ /* 0x020fe80000100a00 */
[----:B--2---:R0:W-:Y:S04]  /*6db60*/  STL.64 [R1+0x3d88], R20 ;  /* 0x003d881401007387 */ /* 0x0041e80000100a00 */
[----:B0-----:R-:W2:Y:S04]  /*6db70*/  LDL.LU R20, [R1+0x460] ;  /* 0x0004600001147983 */ /* 0x001ea80000300800 */
[----:B------:R-:W2:Y:S04]  /*6db80*/  LDL.LU R21, [R1+0x464] ;  /* 0x0004640001157983 */ /* 0x000ea80000300800 */
[----:B------:R-:W5:Y:S01]  /*6db90*/  LDL.LU R22, [R1+0x468] ;  /* 0x0004680001167983 */ /* 0x000f620000300800 */
[----:B----4-:R-:W-:-:S03]  /*6dba0*/  IMAD.MOV.U32 R23, RZ, RZ, R29 ;  /* 0x000000ffff177224 */ /* 0x010fc600078e001d */
[----:B------:R-:W4:Y:S01]  /*6dbb0*/  LDL.LU R29, [R1+0x3dd8] ;  /* 0x003dd800011d7983 */ /* 0x000f220000300800 */
[----:B---3--:R-:W-:Y:S03]  /*6dbc0*/  HMMA.16816.F32 R16, R8, R6, R16 ;  /* 0x000000060810723c */ /* 0x008fe60000001810 */
[----:B-----5:R-:W-:Y:S04]  /*6dbd0*/  STL.64 [R1+0x3da0], R22 ;  /* 0x003da01601007387 */ /* 0x020fe80000100a00 */
[----:B--2---:R0:W-:Y:S04]  /*6dbe0*/  STL.64 [R1+0x3d98], R20 ;  /* 0x003d981401007387 */ /* 0x0041e80000100a00 */
[----:B0-----:R-:W2:Y:S04]  /*6dbf0*/  LDL.LU R20, [R1+0x470] ;  /* 0x0004700001147983 */ /* 0x001ea80000300800 */
[----:B------:R-:W2:Y:S04]  /*6dc00*/  LDL.LU R21, [R1+0x474] ;  /* 0x0004740001157983 */ /* 0x000ea80000300800 */
[----:B------:R-:W3:Y:S04]  /*6dc10*/  LDL.LU R22, [R1+0x478] ;  /* 0x0004780001167983 */ /* 0x000ee80000300800 */
[----:B------:R-:W3:Y:S01]  /*6dc20*/  LDL.LU R23, [R1+0x47c] ;  /* 0x00047c0001177983 */ /* 0x000ee20000300800 */
[----:B------:R-:W-:-:S02]  /*6dc30*/  IMAD R0, R0, 0x100, R5 ;  /* 0x0000010000007824 */ /* 0x000fc400078e0205 */
[----:B------:R-:W-:Y:S02]  /*6dc40*/  IMAD R12, R12, 0x100, R2 ;  /* 0x000001000c0c7824 */ /* 0x000fe400078e0202 */
[----:B------:R-:W-:Y:S01]  /*6dc50*/  IMAD R13, R13, 0x100, R3 ;  /* 0x000001000d0d7824 */ /* 0x000fe200078e0203 */
[----:B---3--:R-:W-:Y:S04]  /*6dc60*/  STL.64 [R1+0x3db0], R22 ;  /* 0x003db01601007387 */ /* 0x008fe80000100a00 */
[----:B--2---:R0:W-:Y:S04]  /*6dc70*/  STL.64 [R1+0x3da8], R20 ;  /* 0x003da81401007387 */ /* 0x0041e80000100a00 */
[----:B0-----:R-:W2:Y:S04]  /*6dc80*/  LDL.LU R20, [R1+0x480] ;  /* 0x0004800001147983 */ /* 0x001ea80000300800 */
[----:B------:R-:W2:Y:S04]  /*6dc90*/  LDL.LU R21, [R1+0x484] ;  /* 0x0004840001157983 */ /* 0x000ea80000300800 */
[----:B------:R-:W2:Y:S01]  /*6dca0*/  LDL.LU R22, [R1+0x488] ;  /* 0x0004880001167983 */ /* 0x000ea20000300800 */
[----:B----4-:R-:W-:-:S03]  /*6dcb0*/  IMAD.MOV.U32 R23, RZ, RZ, R29 ;  /* 0x000000ffff177224 */ /* 0x010fc600078e001d */
[----:B------:R0:W-:Y:S04]  /*6dcc0*/  STL.64 [R1+0xd0], R16 ;  /* 0x0000d01001007387 */ /* 0x0001e80000100a00 */
[----:B------:R1:W-:Y:S01]  /*6dcd0*/  STL [R1+0xd8], R18 ;  /* 0x0000d81201007387 */ /* 0x0003e20000100800 */
[----:B------:R-:W-:-:S03]  /*6dce0*/  IMAD.MOV.U32 R29, RZ, RZ, R19 ;  /* 0x000000ffff1d7224 */ /* 0x000fc600078e0013 */
[----:B0-----:R-:W3:Y:S04]  /*6dcf0*/  LDL.LU R16, [R1+0x400] ;  /* 0x0004000001107983 */ /* 0x001ee80000300800 */
[----:B------:R-:W3:Y:S04]  /*6dd00*/  LDL.LU R17, [R1+0x404] ;  /* 0x0004040001117983 */ /* 0x000ee80000300800 */
[----:B-1----:R-:W3:Y:S04]  /*6dd10*/  LDL.LU R18, [R1+0x408] ;  /* 0x0004080001127983 */ /* 0x002ee80000300800 */
[----:B------:R-:W3:Y:S04]  /*6dd20*/  LDL.LU R19, [R1+0x40c] ;  /* 0x00040c0001137983 */ /* 0x000ee80000300800 */
[----:B------:R0:W-:Y:S04]  /*6dd30*/  STL [R1+0x3a38], R29 ;  /* 0x003a381d01007387 */ /* 0x0001e80000100800 */
[----:B0-----:R-:W4:Y:S04]  /*6dd40*/  LDL.LU R29, [R1+0x366c] ;  /* 0x00366c00011d7983 */ /* 0x001f280000300800 */
[----:B------:R-:W5:Y:S04]  /*6dd50*/  LDL.LU R5, [R1+0x3dd4] ;  /* 0x003dd40001057983 */ /* 0x000f680000300800 */
        /* <DEDUP_REMOVED lines=37> */
[----:B------:R-:W-:Y:S02]  /*6dfb0*/  IMAD R13, R0, 0x100, R13 ;  /* 0x00000100000d7824 */ /* 0x000fe400078e020d */
[----:B------:R-:W-:Y:S01]  /*6dfc0*/  IMAD R15, R27, 0x100, R26 ;  /* 0x000001001b0f7824 */ /* 0x000fe200078e021a */
[----:B------:R-:W-:Y:S02]  /*6dfd0*/  F2FP.F16.E4M3.UNPACK_B R12, R12 ;  /* 0x0000000cff0c723e */ /* 0x000fe400020006ff */
[----:B------:R-:W-:Y:S02]  /*6dfe0*/  F2FP.F16.E4M3.UNPACK_B R14, R14 ;  /* 0x0000000eff0e723e */ /* 0x000fe400020006ff */
[----:B------:R-:W-:Y:S02]  /*6dff0*/  F2FP.F16.E4M3.UNPACK_B R13, R13 ;  /* 0x0000000dff0d723e */ /* 0x000fe400020006ff */
[----:B------:R-:W-:-:S07]  /*6e000*/  F2FP.F16.E4M3.UNPACK_B R15, R15 ;  /* 0x0000000fff0f723e */ /* 0x000fce00020006ff */
[----:B------:R-:W-:Y:S08]  /*6e010*/  HMMA.16816.F32 R24, R12, R24, R16 ;  /* 0x000000180c18723c */ /* 0x000ff00000001810 */
[----:B--2---:R-:W-:Y:S01]  /*6e020*/  HMMA.16816.F32 R8, R8, R2, R20 ;  /* 0x000000020808723c */ /* 0x004fe20000001814 */
[----:B------:R-:W2:Y:S04]  /*6e030*/  LDL.LU.64 R22, [R1+0x3d80] ;  /* 0x003d800001167983 */ /* 0x000ea80000300a00 */
[----:B------:R-:W2:-:S14]  /*6e040*/  LDL.LU.64 R20, [R1+0x3d78] ;  /* 0x003d780001147983 */ /* 0x000e9c0000300a00 */
[----:B------:R0:W-:Y:S04]  /*6e050*/  STL.64 [R1+0x20], R8 ;  /* 0x0000200801007387 */ /* 0x0001e80000100a00 */
[----:B------:R1:W-:Y:S04]  /*6e060*/  STL [R1+0x28], R10 ;  /* 0x0000280a01007387 */ /* 0x0003e80000100800 */
[----:B0-----:R-:W3:Y:S04]  /*6e070*/  LDL.LU R8, [R1+0x3e0] ;  /* 0x0003e00001087983 */ /* 0x001ee80000300800 */
[----:B------:R-:W3:Y:S04]  /*6e080*/  LDL.LU R9, [R1+0x3e4] ;  /* 0x0003e40001097983 */ /* 0x000ee80000300800 */
[----:B-1----:R-:W3:Y:S01]  /*6e090*/  LDL.LU R10, [R1+0x3e8] ;  /* 0x0003e800010a7983 */ /* 0x002ee20000300800 */
[----:B------:R-:W-:-:S03]  /*6e0a0*/  IMAD.MOV.U32 R29, RZ, RZ, R11 ;  /* 0x000000ffff1d7224 */ /* 0x000fc600078e000b */
[----:B------:R-:W-:Y:S04]  /*6e0b0*/  STL [R1+0x3d5c], R2 ;  /* 0x003d5c0201007387 */ /* 0x000fe80000100800 */
[----:B------:R-:W-:Y:S04]  /*6e0c0*/  STL [R1+0x3d58], R3 ;  /* 0x003d580301007387 */ /* 0x000fe80000100800 */
[----:B------:R-:W-:Y:S04]  /*6e0d0*/  STL [R1+0x3a90], R29 ;  /* 0x003a901d01007387 */ /* 0x000fe80000100800 */
[----:B------:R-:W4:Y:S04]  /*6e0e0*/  LDL.LU.64 R18, [R1+0x3d70] ;  /* 0x003d700001127983 */ /* 0x000f280000300a00 */
[----:B------:R-:W5:Y:S01]  /*6e0f0*/  LDL.LU.64 R16, [R1+0x3d68] ;  /* 0x003d680001107983 */ /* 0x000f620000300a00 */
[----:B------:R-:W-:-:S03]  /*6e100*/  IMAD.MOV.U32 R11, RZ, RZ, R28 ;  /* 0x000000ffff0b7224 */ /* 0x000fc600078e001c */
[----:B------:R-:W-:Y:S04]  /*6e110*/  STL.64 [R1+0x10], R24 ;  /* 0x0000101801007387 */ /* 0x000fe80000100a00 */
[----:B------:R2:W-:Y:S04]  /*6e120*/  STL.64 [R1+0x18], R26 ;  /* 0x0000181a01007387 */ /* 0x0005e80000100a00 */
[----:B------:R-:W-:Y:S01]  /*6e130*/  STL [R1+0x3d64], R14 ;  /* 0x003d640e01007387 */ /* 0x000fe20000100800 */
[C---:B--2---:R-:W-:Y:S08]  /*6e140*/  HMMA.16816.F32 R24, R12.reuse, R6, R20 ;  /* 0x000000060c18723c */ /* 0x044ff00000001814 */
[----:B---3--:R-:W-:Y:S01]  /*6e150*/  HMMA.16816.F32 R8, R12, R4, R8 ;  /* 0x000000040c08723c */ /* 0x008fe20000001808 */
[----:B-----5:R-:W-:-:S15]  /*6e160*/  IMAD.MOV.U32 R23, RZ, RZ, R16 ;  /* 0x000000ffff177224 */ /* 0x020fde00078e0010 */
[----:B------:R-:W-:-:S03]  /*6e170*/  NOP ;  /* 0x0000000000007918 */ /* 0x000fc60000000000 */
[----:B------:R-:W-:Y:S04]  /*6e180*/  STL.64 [R1], R8 ;  /* 0x0000000801007387 */ /* 0x000fe80000100a00 */
[----:B------:R0:W-:Y:S04]  /*6e190*/  STL.64 [R1+0x8], R10 ;  /* 0x0000080a01007387 */ /* 0x0001e80000100a00 */
[----:B------:R1:W-:Y:S04]  /*6e1a0*/  STL [R1+0x3d60], R15 ;  /* 0x003d600f01007387 */ /* 0x0003e80000100800 */
[----:B------:R-:W2:Y:S04]  /*6e1b0*/  LDL.LU R5, [R1+0x6dc] ;  /* 0x0006dc0001057983 */ /* 0x000ea80000300800 */
[----:B------:R-:W3:Y:S01]  /*6e1c0*/  LDL.LU R0, [R1+0x3694] ;  /* 0x0036940001007983 */ /* 0x000ee20000300800 */
[----:B------:R-:W-:-:S03]  /*6e1d0*/  IMAD.MOV.U32 R22, RZ, RZ, R17 ;  /* 0x000000ffff167224 */ /* 0x000fc600078e0011 */
[----:B0-----:R-:W5:Y:S04]  /*6e1e0*/  LDL.LU R10, [R1+0x369c] ;  /* 0x00369c00010a7983 */ /* 0x001f680000300800 */
[----:B------:R-:W5:Y:S04]  /*6e1f0*/  LDL.LU R11, [R1+0x36a4] ;  /* 0x0036a400010b7983 */ /* 0x000f680000300800 */
[----:B------:R-:W2:Y:S04]  /*6e200*/  LDL.LU R29, [R1+0x36b0] ;  /* 0x0036b000011d7983 */ /* 0x000ea80000300800 */
[----:B------:R-:W2:Y:S04]  /*6e210*/  LDL.LU R28, [R1+0x36ac] ;  /* 0x0036ac00011c7983 */ /* 0x000ea80000300800 */
[----:B------:R-:W2:Y:S04]  /*6e220*/  LDL.LU R14, [R1+0x3678] ;  /* 0x00367800010e7983 */ /* 0x000ea80000300800 */
[----:B------:R-:W2:Y:S04]  /*6e230*/  LDL.LU R16, [R1+0x3674] ;  /* 0x0036740001107983 */ /* 0x000ea80000300800 */
[----:B-1----:R-:W2:Y:S04]  /*6e240*/  LDL.LU R15, [R1+0x3680] ;  /* 0x00368000010f7983 */ /* 0x002ea80000300800 */
[----:B------:R-:W2:Y:S01]  /*6e250*/  LDL.LU R17, [R1+0x367c] ;  /* 0x00367c0001117983 */ /* 0x000ea20000300800 */
[----:B----4-:R-:W-:-:S03]  /*6e260*/  IMAD.MOV.U32 R21, RZ, RZ, R18 ;  /* 0x000000ffff157224 */ /* 0x010fc600078e0012 */
[----:B------:R-:W4:Y:S04]  /*6e270*/  LDL.LU R2, [R1+0x3688] ;  /* 0x0036880001027983 */ /* 0x000f280000300800 */
[----:B------:R-:W4:Y:S01]  /*6e280*/  LDL.LU R18, [R1+0x3684] ;  /* 0x0036840001127983 */ /* 0x000f220000300800 */
[----:B------:R-:W-:-:S03]  /*6e290*/  IMAD.MOV.U32 R20, RZ, RZ, R19 ;  /* 0x000000ffff147224 */ /* 0x000fc600078e0013 */
[----:B------:R-:W2:Y:S04]  /*6e2a0*/  LDL.LU R3, [R1+0x3690] ;  /* 0x0036900001037983 */ /* 0x000ea80000300800 */
[----:B------:R-:W2:Y:S04]  /*6e2b0*/  LDL.LU R19, [R1+0x368c] ;  /* 0x00368c0001137983 */ /* 0x000ea80000300800 */
[----:B------:R-:W2:Y:S04]  /*6e2c0*/  LDL.LU R8, [R1+0x6f8] ;  /* 0x0006f80001087983 */ /* 0x000ea80000300800 */
[----:B------:R-:W2:Y:S04]  /*6e2d0*/  LDL.LU R9, [R1+0x6fc] ;  /* 0x0006fc0001097983 */ /* 0x000ea80000300800 */
[----:B-----5:R-:W-:Y:S04]  /*6e2e0*/  STL.64 [R1+0x3d50], R10 ;  /* 0x003d500a01007387 */ /* 0x020fe80000100a00 */
[----:B--2---:R0:W-:Y:S04]  /*6e2f0*/  STL.64 [R1+0x3d48], R8 ;  /* 0x003d480801007387 */ /* 0x0041e80000100a00 */
[----:B0-----:R-:W2:Y:S04]  /*6e300*/  LDL.LU R8, [R1+0x2f0] ;  /* 0x0002f00001087983 */ /* 0x001ea80000300800 */
[----:B------:R-:W2:Y:S04]  /*6e310*/  LDL.LU R9, [R1+0x2f4] ;  /* 0x0002f40001097983 */ /* 0x000ea80000300800 */
[----:B------:R-:W2:Y:S04]  /*6e320*/  LDL.LU R10, [R1+0x2f8] ;  /* 0x0002f800010a7983 */ /* 0x000ea80000300800 */
[----:B------:R-:W2:Y:S04]  /*6e330*/  LDL.LU R11, [R1+0x2fc] ;  /* 0x0002fc00010b7983 */ /* 0x000ea80000300800 */
[----:B------:R-:W5:Y:S04]  /*6e340*/  LDL.LU R7, [R1+0x6ec] ;  /* 0x0006ec0001077983 */ /* 0x000f680000300800 */
[----:B------:R-:W2:Y:S04]  /*6e350*/  LDL.LU R4, [R1+0x6d8] ;  /* 0x0006d80001047983 */ /* 0x000ea80000300800 */
[----:B------:R-:W-:Y:S04]  /*6e360*/  STL.64 [R1+0x3d30], R22 ;  /* 0x003d301601007387 */ /* 0x000fe80000100a00 */
[----:B------:R0:W-:Y:S04]  /*6e370*/  STL.64 [R1+0x3d28], R20 ;  /* 0x003d281401007387 */ /* 0x0001e80000100a00 */
[----:B0-----:R-:W2:Y:S04]  /*6e380*/  LDL.LU R20, [R1+0x3c0] ;  /* 0x0003c00001147983 */ /* 0x001ea80000300800 */
[----:B------:R-:W2:Y:S04]  /*6e390*/  LDL.LU R21, [R1+0x3c4] ;  /* 0x0003c40001157983 */ /* 0x000ea80000300800 */
[----:B------:R-:W2:Y:S04]  /*6e3a0*/  LDL.LU R22, [R1+0x3c8] ;  /* 0x0003c80001167983 */ /* 0x000ea80000300800 */
[----:B------:R-:W2:Y:S04]  /*6e3b0*/  LDL.LU R23, [R1+0x3cc] ;  /* 0x0003cc0001177983 */ /* 0x000ea80000300800 */
[----:B------:R-:W3:Y:S01]  /*6e3c0*/  LDL.LU R6, [R1+0x6e8] ;  /* 0x0006e80001067983 */ /* 0x000ee20000300800 */
[----:B------:R-:W-:-:S02]  /*6e3d0*/  IMAD R16, R16, 0x100, R14 ;  /* 0x0000010010107824 */ /* 0x000fc400078e020e */
[----:B------:R-:W-:Y:S02]  /*6e3e0*/  IMAD R17, R17, 0x100, R15 ;  /* 0x0000010011117824 */ /* 0x000fe400078e020f */
[----:B----4-:R-:W-:Y:S02]  /*6e3f0*/  IMAD R18, R18, 0x100, R2 ;  /* 0x0000010012127824 */ /* 0x010fe400078e0202 */
[----:B------:R-:W-:Y:S01]  /*6e400*/  IMAD R19, R19, 0x100, R3 ;  /* 0x0000010013137824 */ /* 0x000fe200078e0203 */
[----:B--2---:R-:W-:Y:S04]  /*6e410*/  STL.64 [R1+0x3d40], R22 ;  /* 0x003d401601007387 */ /* 0x004fe80000100a00 */
[----:B------:R0:W-:Y:S04]  /*6e420*/  STL.64 [R1+0x3d38], R20 ;  /* 0x003d381401007387 */ /* 0x0001e80000100a00 */
[----:B0-----:R-:W2:Y:S04]  /*6e430*/  LDL.LU R20, [R1+0x3d0] ;  /* 0x0003d00001147983 */ /* 0x001ea80000300800 */
[----:B------:R-:W2:Y:S04]  /*6e440*/  LDL.LU R21, [R1+0x3d4] ;  /* 0x0003d40001157983 */ /* 0x000ea80000300800 */
[----:B------:R-:W2:Y:S04]  /*6e450*/  LDL.LU R22, [R1+0x3d8] ;  /* 0x0003d80001167983 */ /* 0x000ea80000300800 */
[----:B------:R-:W2:Y:S04]  /*6e460*/  LDL.LU R23, [R1+0x3dc] ;  /* 0x0003dc0001177983 */ /* 0x000ea80000300800 */
[----:B------:R0:W-:Y:S04]  /*6e470*/  STL.64 [R1+0x39b0], R26 ;  /* 0x0039b01a01007387 */ /* 0x0001e80000100a00 */
[----:B0-----:R-:W4:Y:S04]  /*6e480*/  LDL.LU R26, [R1+0x36a0] ;  /* 0x0036a000011a7983 */ /* 0x001f280000300800 */
[----:B------:R-:W2:Y:S04]  /*6e490*/  LDL.LU R27, [R1+0x36a8] ;  /* 0x0036a800011b7983 */ /* 0x000ea80000300800 */
[----:B------:R0:W-:Y:S04]  /*6e4a0*/  STL.64 [R1+0x39a8], R24 ;  /* 0x0039a81801007387 */ /* 0x0001e80000100a00 */
[----:B0-----:R-:W2:Y:S04]  /*6e4b0*/  LDL.LU R24, [R1+0x6cc] ;  /* 0x0006cc0001187983 */ /* 0x001ea80000300800 */
[----:B------:R-:W2:Y:S04]  /*6e4c0*/  LDL.LU R25, [R1+0x3698] ;  /* 0x0036980001197983 */ /* 0x000ea80000300800 */
[----:B------:R-:W2:Y:S04]  /*6e4d0*/  LDL.LU R14, [R1+0x3d64] ;  /* 0x003d6400010e7983 */ /* 0x000ea80000300800 */
[----:B------:R-:W2:Y:S04]  /*6e4e0*/  LDL.LU R15, [R1+0x3d60] ;  /* 0x003d6000010f7983 */ /* 0x000ea80000300800 */
[----:B------:R-:W2:Y:S04]  /*6e4f0*/  LDL.LU R2, [R1+0x3d5c] ;  /* 0x003d5c0001027983 */ /* 0x000ea80000300800 */
[----:B------:R-:W2:Y:S02]  /*6e500*/  LDL.LU R3, [R1+0x3d58] ;  /* 0x003d580001037983 */ /* 0x000ea40000300800 */
[----:B--2---:R-:W-:Y:S02]  /*6e510*/  HMMA.16816.F32 R12, R12, R2, R8 ;  /* 0x000000020c0c723c */ /* 0x004fe40000001808 */
[----:B------:R-:W4:Y:S04]  /*6e520*/  LDL.LU.64 R10, [R1+0x3d50] ;  /* 0x003d5000010a7983 */ /* 0x000f280000300a00 */
[----:B------:R-:W2:Y:S01]  /*6e530*/  LDL.LU.64 R8, [R1+0x3d48] ;  /* 0x003d480001087983 */ /* 0x000ea20000300a00 */
[----:B------:R-:W-:-:S02]  /*6e540*/  F2FP.F16.E4M3.UNPACK_B R16, R16 ;  /* 0x00000010ff10723e */ /* 0x000fc400020006ff */
[----:B------:R-:W-:Y:S02]  /*6e550*/  F2FP.F16.E4M3.UNPACK_B R17, R17 ;  /* 0x00000011ff11723e */ /* 0x000fe400020006ff */
[----:B------:R-:W-:Y:S02]  /*6e560*/  F2FP.F16.E4M3.UNPACK_B R18, R18 ;  /* 0x00000012ff12723e */ /* 0x000fe400020006ff */
[----:B------:R-:W-:Y:S01]  /*6e570*/  F2FP.F16.E4M3.UNPACK_B R19, R19 ;  /* 0x00000013ff13723e */ /* 0x000fe200020006ff */
[----:B------:R-:W3:Y:S05]  /*6e580*/  LDL.LU R3, [R1+0x6c8] ;  /* 0x0006c80001037983 */ /* 0x000eea0000300800 */
[----:B------:R-:W-:Y:S04]  /*6e590*/  STL.64 [R1+0x39c0], R14 ;  /* 0x0039c00e01007387 */ /* 0x000fe80000100a00 */
[----:B------:R0:W-:Y:S04]  /*6e5a0*/  STL.64 [R1+0x39b8], R12 ;  /* 0x0039b80c01007387 */ /* 0x0001e80000100a00 */
[----:B0-----:R-:W3:Y:S04]  /*6e5b0*/  LDL.LU R12, [R1+0x3f0] ;  /* 0x0003f000010c7983 */ /* 0x001ee80000300800 */
[----:B------:R-:W3:Y:S04]  /*6e5c0*/  LDL.LU R13, [R1+0x3f4] ;  /* 0x0003f400010d7983 */ /* 0x000ee80000300800 */
[----:B------:R-:W3:Y:S04]  /*6e5d0*/  LDL.LU R14, [R1+0x3f8] ;  /* 0x0003f800010e7983 */ /* 0x000ee80000300800 */
[----:B------:R-:W3:Y:S01]  /*6e5e0*/  LDL.LU R15, [R1+0x3fc] ;  /* 0x0003fc00010f7983 */ /* 0x000ee20000300800 */
[----:B--2---:R-:W-:-:S02]  /*6e5f0*/  F2FP.F16.E4M3.UNPACK_B R8, R8.H1 ;  /* 0x00000008ff08723e */ /* 0x004fc400030006ff */
[----:B------:R-:W-:-:S07]  /*6e600*/  F2FP.F16.E4M3.UNPACK_B R9, R9.H1 ;  /* 0x00000009ff09723e */ /* 0x000fce00030006ff */
[----:B------:R-:W-:-:S15]  /*6e610*/  HMMA.16816.F32 R20, R16, R8, R20 ;  /* 0x000000081014723c */ /* 0x000fde0000001814 */
[----:B------:R-:W-:-:S04]  /*6e620*/  NOP ;  /* 0x0000000000007918 */ /* 0x000fc80000000000 */
[----:B------:R-:W-:Y:S04]  /*6e630*/  STL.64 [R1+0x870], R20 ;  /* 0x0008701401007387 */ /* 0x000fe80000100a00 */
[----:B------:R0:W-:Y:S04]  /*6e640*/  STL.64 [R1+0x878], R22 ;  /* 0x0008781601007387 */ /* 0x0001e80000100a00 */
[----:B0-----:R-:W2:Y:S04]  /*6e650*/  LDL.LU.64 R22, [R1+0x3d40] ;  /* 0x003d400001167983 */ /* 0x001ea80000300a00 */
[----:B------:R-:W2:Y:S01]  /*6e660*/  LDL.LU.64 R20, [R1+0x3d38] ;  /* 0x003d380001147983 */ /* 0x000ea20000300a00 */
[----:B---3--:R-:W-:-:S02]  /*6e670*/  F2FP.F16.E4M3.UNPACK_B R6, R6.H1 ;  /* 0x00000006ff06723e */ /* 0x008fc400030006ff */
[----:B-----5:R-:W-:-:S07]  /*6e680*/  F2FP.F16.E4M3.UNPACK_B R7, R7.H1 ;  /* 0x00000007ff07723e */ /* 0x020fce00030006ff */
[----:B--2---:R-:W-:-:S15]  /*6e690*/  HMMA.16816.F32 R20, R16, R6, R20 ;  /* 0x000000061014723c */ /* 0x004fde0000001814 */
[----:B------:R-:W-:-:S04]  /*6e6a0*/  NOP ;  /* 0x0000000000007918 */ /* 0x000fc80000000000 */
[----:B------:R-:W-:Y:S04]  /*6e6b0*/  STL.64 [R1+0x8a0], R20 ;  /* 0x0008a01401007387 */ /* 0x000fe80000100a00 */
[----:B------:R0:W-:Y:S04]  /*6e6c0*/  STL.64 [R1+0x8a8], R22 ;  /* 0x0008a81601007387 */ /* 0x0001e80000100a00 */
[----:B0-----:R-:W2:Y:S04]  /*6e6d0*/  LDL.LU.64 R22, [R1+0x3d30] ;  /* 0x003d300001167983 */ /* 0x001ea80000300a00 */
[----:B------:R-:W2:Y:S01]  /*6e6e0*/  LDL.LU.64 R20, [R1+0x3d28] ;  /* 0x003d280001147983 */ /* 0x000ea20000300a00 */
[----:B------:R-:W-:-:S02]  /*6e6f0*/  F2FP.F16.E4M3.UNPACK_B R4, R4.H1 ;  /* 0x00000004ff04723e */ /* 0x000fc400030006ff */
[----:B------:R-:W-:Y:S02]  /*6e700*/  F2FP.F16.E4M3.UNPACK_B R5, R5.H1 ;  /* 0x00000005ff05723e */ /* 0x000fe400030006ff */
[----:B------:R-:W-:Y:S02]  /*6e710*/  F2FP.F16.E4M3.UNPACK_B R2, R3.H1 ;  /* 0x00000003ff02723e */ /* 0x000fe400030006ff */
[----:B------:R-:W-:Y:S01]  /*6e720*/  F2FP.F16.E4M3.UNPACK_B R3, R24.H1 ;  /* 0x00000018ff03723e */ /* 0x000fe200030006ff */
[----:B------:R-:W-:Y:S04]  /*6e730*/  STL.64 [R1+0x3d20], R6 ;  /* 0x003d200601007387 */ /* 0x000fe80000100a00 */
[----:B------:R2:W-:Y:S01]  /*6e740*/  STL.64 [R1+0x3d18], R4 ;  /* 0x003d180401007387 */ /* 0x0005e20000100a00 */
[----:B------:R-:W-:-:S15]  /*6e750*/  HMMA.16816.F32 R12, R16, R4, R12 ;  /* 0x00000004100c723c */ /* 0x000fde000000180c */
[----:B------:R-:W-:-:S04]  /*6e760*/  NOP ;  /* 0x0000000000007918 */ /* 0x000fc80000000000 */
        /* <DEDUP_REMOVED lines=37> */
[----:B-----5:R0:W-:Y:S04]  /*6e9c0*/  STL [R1+0x3cf0], R2 ;  /* 0x003cf00201007387 */ /* 0x0201e80000100800 */
[----:B0-----:R-:W5:Y:S04]  /*6e9d0*/  LDL.LU R2, [R1+0x36c0] ;  /* 0x0036c00001027983 */ /* 0x001f680000300800 */
[----:B-----5:R0:W-:Y:S04]  /*6e9e0*/  STL [R1+0x3cf4], R2 ;  /* 0x003cf40201007387 */ /* 0x0201e80000100800 */
[----:B0-----:R-:W5:Y:S04]  /*6e9f0*/  LDL.LU R2, [R1+0x36b8] ;  /* 0x0036b80001027983 */ /* 0x001f680000300800 */
[----:B------:R-:W4:Y:S04]  /*6ea00*/  LDL.LU R3, [R1+0x36d0] ;  /* 0x0036d00001037983 */ /* 0x000f280000300800 */
        /* <DEDUP_REMOVED lines=17> */
[----:B----4-:R-:W-:Y:S02]  /*6eb20*/  IMAD R10, R10, 0x100, R26 ;  /* 0x000001000a0a7824 */ /* 0x010fe400078e021a */
[----:B------:R-:W-:Y:S02]  /*6eb30*/  IMAD R11, R11, 0x100, R27 ;  /* 0x000001000b0b7824 */ /* 0x000fe400078e021b */
[----:B------:R-:W-:Y:S01]  /*6eb40*/  IMAD R28, R28, 0x100, R29 ;  /* 0x000001001c1c7824 */ /* 0x000fe200078e021d */
        /* <DEDUP_REMOVED lines=103> */
[----:B------:R-:W-:Y:S01]  /*6f1c0*/  HMMA.16816.F32 R12, R16, R8, R12 ;  /* 0x00000008100c723c */ /* 0x000fe2000000180c */
        /* <DEDUP_REMOVED lines=8> */
[----:B------:R-:W-:Y:S04]  /*6f250*/  STL.64 [R1+0x7d8], R14 ;  /* 0x0007d80e01007387 */ /* 0x000fe80000100a00 */
[----:B------:R-:W-:Y:S01]  /*6f260*/  STL.64 [R1+0x3c58], R4 ;  /* 0x003c580401007387 */ /* 0x000fe20000100a00 */
        /* <DEDUP_REMOVED lines=151> */
[----:B------:R0:W-:Y:S02]  /*6fbe0*/  STL.64 [R1+0x3bd0], R4 ;  /* 0x003bd00401007387 */ /* 0x0001e40000100a00 */
[----:B0-----:R-:W-:Y:S01]  /*6fbf0*/  HMMA.16816.F32 R4, R16, R2, R24 ;  /* 0x000000021004723c */ /* 0x001fe20000001818 */
[----:B--2---:R-:W-:-:S02]  /*6fc00*/  IMAD.MOV.U32 R24, RZ, RZ, R22 ;  /* 0x000000ffff187224 */ /* 0x004fc400078e0016 */
[----:B------:R-:W2:-:S15]  /*6fc10*/  LDL.LU R22, [R1+0x3be4] ;  /* 0x003be40001167983 */ /* 0x000e9e0000300800 */
[----:B------:R-:W-:Y:S01]  /*6fc20*/  NOP ;  /* 0x0000000000007918 */ /* 0x000fe20000000000 */
[----:B------:R-:W-:Y:S04]  /*6fc30*/  STL.64 [R1+0x5b0], R4 ;  /* 0x0005b00401007387 */ /* 0x000fe80000100a00 */
[----:B------:R-:W-:Y:S01]  /*6fc40*/  STL.64 [R1+0x5b8], R6 ;  /* 0x0005b80601007387 */ /* 0x000fe20000100a00 */
[----:B---3--:R-:W-:-:S03]  /*6fc50*/  IMAD.MOV.U32 R25, RZ, RZ, R20 ;  /* 0x000000ffff197224 */ /* 0x008fc600078e0014 */
[----:B------:R-:W3:Y:S04]  /*6fc60*/  LDL.LU R20, [R1+0x3be0] ;  /* 0x003be00001147983 */ /* 0x000ee80000300800 */
[----:B------:R-:W2:Y:S04]  /*6fc70*/  LDL.LU R26, [R1+0x1c8] ;  /* 0x0001c800011a7983 */ /* 0x000ea80000300800 */
[----:B------:R-:W2:Y:S01]  /*6fc80*/  LDL.LU R27, [R1+0x1cc] ;  /* 0x0001cc00011b7983 */ /* 0x000ea20000300800 */
[----:B------:R-:W-:-:S03]  /*6fc90*/  IMAD R28, R29, 0x100, R15 ;  /* 0x000001001d1c7824 */ /* 0x000fc600078e020f */
[----:B------:R-:W3:Y:S04]  /*6fca0*/  LDL.LU R29, [R1+0x3794] ;  /* 0x00379400011d7983 */ /* 0x000ee80000300800 */
[----:B--2---:R3:W-:Y:S04]  /*6fcb0*/  STL.64 [R1+0x3b68], R26 ;  /* 0x003b681a01007387 */ /* 0x0047e80000100a00 */
[----:B------:R0:W-:Y:S01]  /*6fcc0*/  STL.64 [R1+0x3b60], R24 ;  /* 0x003b601801007387 */ /* 0x0001e20000100a00 */
[----:B---3--:R-:W-:Y:S02]  /*6fcd0*/  IMAD.MOV.U32 R27, RZ, RZ, R20 ;  /* 0x000000ffff1b7224 */ /* 0x008fe400078e0014 */
[----:B------:R-:W-:Y:S01]  /*6fce0*/  IMAD.MOV.U32 R26, RZ, RZ, R21 ;  /* 0x000000ffff1a7224 */ /* 0x000fe200078e0015 */
[----:B------:R-:W2:Y:S01]  /*6fcf0*/  LDL.LU R20, [R1+0x3760] ;  /* 0x0037600001147983 */ /* 0x000ea20000300800 */
[----:B0-----:R-:W-:-:S03]  /*6fd00*/  IMAD.MOV.U32 R25, RZ, RZ, R22 ;  /* 0x000000ffff197224 */ /* 0x001fc600078e0016 */
        /* <DEDUP_REMOVED lines=20> */
[----:B------:R-:W-:Y:S04]  /*6fe50*/  STL.64 [R1+0x3b78], R26 ;  /* 0x003b781a01007387 */ /* 0x000fe80000100a00 */
[----:B------:R0:W-:Y:S04]  /*6fe60*/  STL.64 [R1+0x3b70], R24 ;  /* 0x003b701801007387 */ /* 0x0001e80000100a00 */
[----:B0-----:R-:W2:Y:S04]  /*6fe70*/  LDL.LU R24, [R1+0x1f0] ;  /* 0x0001f00001187983 */ /* 0x001ea80000300800 */
[----:B------:R-:W2:Y:S04]  /*6fe80*/  LDL.LU R25, [R1+0x1f4] ;  /* 0x0001f40001197983 */ /* 0x000ea80000300800 */
[----:B------:R-:W2:Y:S04]  /*6fe90*/  LDL.LU R26, [R1+0x1f8] ;  /* 0x0001f800011a7983 */ /* 0x000ea80000300800 */
[----:B------:R-:W2:Y:S01]  /*6fea0*/  LDL.LU R27, [R1+0x1fc] ;  /* 0x0001fc00011b7983 */ /* 0x000ea20000300800 */
[----:B------:R-:W-:-:S02]  /*6feb0*/  IMAD R0, R0, 0x100, R11 ;  /* 0x0000010000007824 */ /* 0x000fc400078e020b */
[----:B----4-:R-:W-:Y:S02]  /*6fec0*/  IMAD R10, R12, 0x100, R10 ;  /* 0x000001000c0a7824 */ /* 0x010fe400078e020a */
[----:B-----5:R-:W-:Y:S01]  /*6fed0*/  IMAD R11, R14, 0x100, R13 ;  /* 0x000001000e0b7824 */ /* 0x020fe200078e020d */
[----:B------:R-:W-:Y:S02]  /*6fee0*/  F2FP.F16.E4M3.UNPACK_B R19, R28 ;  /* 0x0000001cff13723e */ /* 0x000fe400020006ff */
[----:B------:R-:W-:Y:S02]  /*6fef0*/  F2FP.F16.E4M3.UNPACK_B R16, R0 ;  /* 0x00000000ff10723e */ /* 0x000fe400020006ff */
[----:B------:R-:W-:Y:S01]  /*6ff00*/  F2FP.F16.E4M3.UNPACK_B R17, R10 ;  /* 0x0000000aff11723e */ /* 0x000fe200020006ff */
[----:B--2---:R-:W-:Y:S04]  /*6ff10*/  STL.64 [R1+0x3b88], R26 ;  /* 0x003b881a01007387 */ /* 0x004fe80000100a00 */
[----:B------:R0:W-:Y:S04]  /*6ff20*/  STL.64 [R1+0x3b80], R24 ;  /* 0x003b801801007387 */ /* 0x0001e80000100a00 */
[----:B0-----:R-:W2:Y:S04]  /*6ff30*/  LDL.LU R24, [R1+0x200] ;  /* 0x0002000001187983 */ /* 0x001ea80000300800 */
[----:B------:R-:W2:Y:S04]  /*6ff40*/  LDL.LU R25, [R1+0x204] ;  /* 0x0002040001197983 */ /* 0x000ea80000300800 */
[----:B------:R-:W4:Y:S04]  /*6ff50*/  LDL.LU R26, [R1+0x208] ;  /* 0x00020800011a7983 */ /* 0x000f280000300800 */
[----:B------:R-:W4:Y:S01]  /*6ff60*/  LDL.LU R27, [R1+0x20c] ;  /* 0x00020c00011b7983 */ /* 0x000f220000300800 */
        /* <DEDUP_REMOVED lines=33> */
[----:B-----5:R-:W-:Y:S01]  /*70180*/  IMAD R10, R10, 0x100, R21 ;  /* 0x000001000a0a7824 */ /* 0x020fe200078e0215 */
        /* <DEDUP_REMOVED lines=8> */
[----:B------:R-:W3:-:S13]  /*70210*/  LDL.LU R21, [R1+0x3790] ;  /* 0x0037900001157983 */ /* 0x000eda0000300800 */
[----:B------:R0:W-:Y:S04]  /*70220*/  STL.64 [R1+0x5a0], R16 ;  /* 0x0005a01001007387 */ /* 0x0001e80000100a00 */
[----:B------:R1:W-:Y:S04]  /*70230*/  STL.64 [R1+0x5a8], R18 ;  /* 0x0005a81201007387 */ /* 0x0003e80000100a00 */
[----:B------:R-:W3:Y:S04]  /*70240*/  LDL.LU R22, [R1+0x378c] ;  /* 0x00378c0001167983 */ /* 0x000ee80000300800 */
[----:B------:R-:W4:Y:S01]  /*70250*/  LDL.LU R23, [R1+0x3798] ;  /* 0x0037980001177983 */ /* 0x000f220000300800 */
[----:B0-----:R-:W-:-:S02]  /*70260*/  F2FP.F16.E4M3.UNPACK_B R16, R0 ;  /* 0x00000000ff10723e */ /* 0x001fc400020006ff */
[----:B------:R-:W-:Y:S02]  /*70270*/  F2FP.F16.E4M3.UNPACK_B R17, R10 ;  /* 0x0000000aff11723e */ /* 0x000fe400020006ff */
[----:B-1----:R-:W-:Y:S02]  /*70280*/  F2FP.F16.E4M3.UNPACK_B R18, R11 ;  /* 0x0000000bff12723e */ /* 0x002fe400020006ff */
[----:B------:R-:W-:Y:S01]  /*70290*/  F2FP.F16.E4M3.UNPACK_B R19, R28 ;  /* 0x0000001cff13723e */ /* 0x000fe200020006ff */
[----:B------:R-:W5:Y:S04]  /*702a0*/  LDL.LU R0, [R1+0x377c] ;  /* 0x00377c0001007983 */ /* 0x000f680000300800 */
[----:B------:R-:W2:Y:S04]  /*702b0*/  LDL.LU R10, [R1+0x3788] ;  /* 0x00378800010a7983 */ /* 0x000ea80000300800 */
[----:B------:R-:W5:Y:S01]  /*702c0*/  LDL.LU R11, [R1+0x3780] ;  /* 0x00378000010b7983 */ /* 0x000f620000300800 */
        /* <DEDUP_REMOVED lines=19> */
[----:B----4-:R-:W-:Y:S02]  /*70400*/  IMAD R20, R29, 0x100, R23 ;  /* 0x000001001d147824 */ /* 0x010fe400078e0217 */
[----:B-----5:R-:W-:Y:S02]  /*70410*/  IMAD R0, R0, 0x100, R11 ;  /* 0x0000010000007824 */ /* 0x020fe400078e020b */
[----:B---3--:R-:W-:Y:S01]  /*70420*/  IMAD R11, R22, 0x100, R21 ;  /* 0x00000100160b7824 */ /* 0x008fe200078e0215 */
        /* <DEDUP_REMOVED lines=12> */
[----:B------:R-:W-:-:S02]  /*704f0*/  F2FP.F16.E4M3.UNPACK_B R16, R0 ;  /* 0x00000000ff10723e */ /* 0x000fc400020006ff */
[----:B------:R-:W-:Y:S02]  /*70500*/  F2FP.F16.E4M3.UNPACK_B R17, R10 ;  /* 0x0000000aff11723e */ /* 0x000fe400020006ff */
[----:B------:R-:W-:Y:S01]  /*70510*/  F2FP.F16.E4M3.UNPACK_B R18, R11 ;  /* 0x0000000bff12723e */ /* 0x000fe200020006ff */
[----:B------:R-:W-:Y:S06]  /*70520*/  STL [R1+0x3b58], R9 ;  /* 0x003b580901007387 */ /* 0x000fec0000100800 */
        /* <DEDUP_REMOVED lines=13> */
[----:B-1----:R-:W3:Y:S04]  /*70600*/  LDL.LU R14, [R1+0x37dc] ;  /* 0x0037dc00010e7983 */ /* 0x002ee80000300800 */
[----:B------:R-:W3:Y:S04]  /*70610*/  LDL.LU R15, [R1+0x37e8] ;  /* 0x0037e800010f7983 */ /* 0x000ee80000300800 */
[----:B---3--:R-:W-:Y:S04]  /*70620*/  STL.64 [R1+0x3ae8], R14 ;  /* 0x003ae80e01007387 */ /* 0x008fe80000100a00 */
[----:B--2---:R0:W-:Y:S04]  /*70630*/  STL [R1+0x3ae0], R13 ;  /* 0x003ae00d01007387 */ /* 0x0041e80000100800 */
[----:B------:R-:W2:Y:S04]  /*70640*/  LDL.LU R12, [R1+0x170] ;  /* 0x00017000010c7983 */ /* 0x000ea80000300800 */
[----:B0-----:R-:W2:Y:S04]  /*70650*/  LDL.LU R13, [R1+0x174] ;  /* 0x00017400010d7983 */ /* 0x001ea80000300800 */
[----:B------:R-:W3:Y:S04]  /*70660*/  LDL.LU R14, [R1+0x178] ;  /* 0x00017800010e7983 */ /* 0x000ee80000300800 */
[----:B------:R-:W3:Y:S04]  /*70670*/  LDL.LU R15, [R1+0x17c] ;  /* 0x00017c00010f7983 */ /* 0x000ee80000300800 */
[----:B------:R-:W4:Y:S04]  /*70680*/  LDL.LU R28, [R1+0x37d0] ;  /* 0x0037d000011c7983 */ /* 0x000f280000300800 */
[----:B------:R-:W4:Y:S04]  /*70690*/  LDL.LU R21, [R1+0x37cc] ;  /* 0x0037cc0001157983 */ /* 0x000f280000300800 */
        /* <DEDUP_REMOVED lines=38> */
[----:B------:R-:W-:-:S02]  /*70900*/  IMAD R0, R29, 0x100, R27 ;  /* 0x000001001d007824 */ /* 0x000fc400078e021b */
        /* <DEDUP_REMOVED lines=48> */
[----:B------:R-:W-:-:S02]  /*70c10*/  IMAD R0, R0, 0x100, R20 ;  /* 0x0000010000007824 */ /* 0x000fc400078e0214 */
[----:B------:R-:W-:Y:S02]  /*70c20*/  IMAD R10, R10, 0x100, R11 ;  /* 0x000001000a0a7824 */ /* 0x000fe400078e020b */
[----:B----4-:R-:W-:Y:S02]  /*70c30*/  IMAD R11, R21, 0x100, R28 ;  /* 0x00000100150b7824 */ /* 0x010fe400078e021c */
[----:B-----5:R-:W-:Y:S01]  /*70c40*/  IMAD R20, R23, 0x100, R22 ;  /* 0x0000010017147824 */ /* 0x020fe200078e0216 */
        /* <DEDUP_REMOVED lines=8> */
[----:B------:R-:W-:-:S02]  /*70cd0*/  F2FP.F16.E4M3.UNPACK_B R19, R20 ;  /* 0x00000014ff13723e */ /* 0x000fc400020006ff */
        /* <DEDUP_REMOVED lines=15> */
[----:B------:R-:W4:Y:S01]  /*70dd0*/  LDL.LU R13, [R1+0x3ae0] ;  /* 0x003ae000010d7983 */ /* 0x000f220000300800 */
[----:B---3--:R-:W-:Y:S01]  /*70de0*/  HMMA.16816.F32 R20, R16, R4, R20 ;  /* 0x000000041014723c */ /* 0x008fe20000001814 */
[----:B------:R-:W-:-:S02]  /*70df0*/  IMAD R11, R26, 0x100, R25 ;  /* 0x000001001a0b7824 */ /* 0x000fc400078e0219 */
[----:B------:R-:W-:Y:S04]  /*70e00*/  STL.64 [R1+0x3ac8], R6 ;  /* 0x003ac80601007387 */ /* 0x000fe80000100a00 */
[----:B------:R-:W-:-:S12]  /*70e10*/  STL.64 [R1+0x3ac0], R4 ;  /* 0x003ac00401007387 */ /* 0x000fd80000100a00 */
[----:B------:R0:W-:Y:S04]  /*70e20*/  STL.64 [R1+0x670], R20 ;  /* 0x0006701401007387 */ /* 0x0001e80000100a00 */
[----:B------:R1:W-:Y:S01]  /*70e30*/  STL.64 [R1+0x678], R22 ;  /* 0x0006781601007387 */ /* 0x0003e20000100a00 */
[----:B--2---:R-:W-:Y:S02]  /*70e40*/  IMAD R10, R24, 0x100, R15 ;  /* 0x00000100180a7824 */ /* 0x004fe400078e020f */
[----:B----4-:R-:W-:-:S03]  /*70e50*/  IMAD R0, R14, 0x100, R13 ;  /* 0x000001000e007824 */ /* 0x010fc600078e020d */
[----:B------:R-:W-:Y:S04]  /*70e60*/  STL.64 [R1+0x3ad8], R10 ;  /* 0x003ad80a01007387 */ /* 0x000fe80000100a00 */
[----:B------:R-:W-:Y:S04]  /*70e70*/  STL.64 [R1+0x3ad0], R8 ;  /* 0x003ad00801007387 */ /* 0x000fe80000100a00 */
[----:B------:R-:W2:Y:S04]  /*70e80*/  LDL.LU R12, [R1+0xf0] ;  /* 0x0000f000010c7983 */ /* 0x000ea80000300800 */
[----:B------:R-:W2:Y:S04]  /*70e90*/  LDL.LU R13, [R1+0xf4] ;  /* 0x0000f400010d7983 */ /* 0x000ea80000300800 */
[----:B------:R-:W3:Y:S04]  /*70ea0*/  LDL.LU R14, [R1+0xf8] ;  /* 0x0000f800010e7983 */ /* 0x000ee80000300800 */
[----:B------:R-:W3:Y:S04]  /*70eb0*/  LDL.LU R15, [R1+0xfc] ;  /* 0x0000fc00010f7983 */ /* 0x000ee80000300800 */
[----:B------:R-:W4:Y:S04]  /*70ec0*/  LDL.LU R28, [R1+0x3834] ;  /* 0x00383400011c7983 */ /* 0x000f280000300800 */
[----:B----4-:R-:W-:Y:S04]  /*70ed0*/  STL [R1+0x3a94], R28 ;  /* 0x003a941c01007387 */ /* 0x010fe80000100800 */
[----:B0-----:R-:W4:Y:S04]  /*70ee0*/  LDL.LU R21, [R1+0x3830] ;  /* 0x0038300001157983 */ /* 0x001f280000300800 */
[----:B----4-:R-:W-:Y:S04]  /*70ef0*/  STL [R1+0x3a98], R21 ;  /* 0x003a981501007387 */ /* 0x010fe80000100800 */
[----:B-1----:R-:W4:Y:S04]  /*70f00*/  LDL.LU R22, [R1+0x382c] ;  /* 0x00382c0001167983 */ /* 0x002f280000300800 */
[----:B----4-:R-:W-:Y:S04]  /*70f10*/  STL [R1+0x3a9c], R22 ;  /* 0x003a9c1601007387 */ /* 0x010fe80000100800 */
        /* <DEDUP_REMOVED lines=14> */
[----:B------:R-:W4:Y:S01]  /*71000*/  LDL.LU R21, [R1+0x3808] ;  /* 0x0038080001157983 */ /* 0x000f220000300800 */
[----:B------:R-:W-:-:S03]  /*71010*/  IMAD R20, R29, 0x100, R27 ;  /* 0x000001001d147824 */ /* 0x000fc600078e021b */
        /* <DEDUP_REMOVED lines=34> */
[----:B----4-:R-:W-:Y:S03]  /*71240*/  HMMA.16816.F32 R16, R16, R2, R8 ;  /* 0x000000021010723c */ /* 0x010fe60000001808 */
        /* <DEDUP_REMOVED lines=10> */
[----:B------:R-:W4:Y:S04]  /*712f0*/  LDL.LU.64 R10, [R1+0x3ad8] ;  /* 0x003ad800010a7983 */ /* 0x000f280000300a00 */
[----:B------:R-:W2:Y:S04]  /*71300*/  LDL.LU.64 R8, [R1+0x3ad0] ;  /* 0x003ad00001087983 */ /* 0x000ea80000300a00 */
[----:B------:R0:W-:Y:S04]  /*71310*/  STL.64 [R1+0x560], R16 ;  /* 0x0005601001007387 */ /* 0x0001e80000100a00 */
[----:B------:R1:W-:Y:S01]  /*71320*/  STL.64 [R1+0x568], R18 ;  /* 0x0005681201007387 */ /* 0x0003e20000100a00 */
[----:B0-----:R-:W-:-:S02]  /*71330*/  F2FP.F16.E4M3.UNPACK_B R16, R0 ;  /* 0x00000000ff10723e */ /* 0x001fc400020006ff */
[----:B-1----:R-:W-:Y:S01]  /*71340*/  F2FP.F16.E4M3.UNPACK_B R19, R20 ;  /* 0x00000014ff13723e */ /* 0x002fe200020006ff */
[----:B------:R-:W5:Y:S01]  /*71350*/  LDL.LU R0, [R1+0x37fc] ;  /* 0x0037fc0001007983 */ /* 0x000f620000300800 */
[----:B----4-:R-:W-:Y:S02]  /*71360*/  F2FP.F16.E4M3.UNPACK_B R17, R10 ;  /* 0x0000000aff11723e */ /* 0x010fe400020006ff */
[----:B------:R-:W-:Y:S01]  /*71370*/  F2FP.F16.E4M3.UNPACK_B R18, R11 ;  /* 0x0000000bff12723e */ /* 0x000fe200020006ff */
[----:B------:R-:W4:Y:S04]  /*71380*/  LDL.LU R10, [R1+0x3804] ;  /* 0x00380400010a7983 */ /* 0x000f280000300800 */
        /* <DEDUP_REMOVED lines=20> */
[----:B-----5:R-:W-:-:S02]  /*714d0*/  IMAD R0, R0, 0x100, R22 ;  /* 0x0000010000007824 */ /* 0x020fc400078e0216 */
[----:B----4-:R-:W-:Y:S01]  /*714e0*/  IMAD R10, R10, 0x100, R21 ;  /* 0x000001000a0a7824 */ /* 0x010fe200078e0215 */
[----:B------:R-:W3:Y:S04]  /*714f0*/  LDL.LU R22, [R1+0x3a9c] ;  /* 0x003a9c0001167983 */ /* 0x000ee80000300800 */
        /* <DEDUP_REMOVED lines=39> */
[----:B------:R-:W-:Y:S01]  /*71770*/  IMAD R20, R23, 0x100, R22 ;  /* 0x0000010017147824 */ /* 0x000fe200078e0216 */
        /* <DEDUP_REMOVED lines=8> */
[----:B------:R-:W-:-:S07]  /*71800*/  F2FP.F16.E4M3.UNPACK_B R19, R20 ;  /* 0x00000014ff13723e */ /* 0x000fce00020006ff */
[C---:B------:R-:W-:Y:S08]  /*71810*/  HMMA.16816.F32 R20, R16.reuse, R6, R24 ;  /* 0x000000061014723c */ /* 0x040ff00000001818 */
[----:B--2---:R-:W-:-:S15]  /*71820*/  HMMA.16816.F32 R12, R16, R8, R12 ;  /* 0x00000008100c723c */ /* 0x004fde000000180c */
[----:B------:R-:W-:-:S04]  /*71830*/  NOP ;  /* 0x0000000000007918 */ /* 0x000fc80000000000 */
[----:B------:R0:W-:Y:S04]  /*71840*/  STL.64 [R1+0x600], R12 ;  /* 0x0006000c01007387 */ /* 0x0001e80000100a00 */
[----:B------:R1:W-:Y:S04]  /*71850*/  STL.64 [R1+0x608], R14 ;  /* 0x0006080e01007387 */ /* 0x0003e80000100a00 */
[----:B0-----:R-:W2:Y:S04]  /*71860*/  LDL.LU R12, [R1+0x10] ;  /* 0x00001000010c7983 */ /* 0x001ea80000300800 */
[----:B------:R-:W-:Y:S04]  /*71870*/  STL.64 [R1+0x860], R20 ;  /* 0x0008601401007387 */ /* 0x000fe80000100a00 */
[----:B------:R-:W-:Y:S04]  /*71880*/  STL.64 [R1+0x868], R22 ;  /* 0x0008681601007387 */ /* 0x000fe80000100a00 */
[----:B------:R-:W2:Y:S04]  /*71890*/  LDL.LU R13, [R1+0x14] ;  /* 0x00001400010d7983 */ /* 0x000ea80000300800 */
[----:B-1----:R-:W3:Y:S04]  /*718a0*/  LDL.LU R14, [R1+0x18] ;  /* 0x00001800010e7983 */ /* 0x002ee80000300800 */
        /* <DEDUP_REMOVED lines=9> */
[----:B0-----:R-:W2:Y:S01]  /*71940*/  LDL.LU R12, [R1+0x3868] ;  /* 0x00386800010c7983 */ /* 0x001ea20000300800 */
[----:B-----5:R-:W-:-:S03]  /*71950*/  IMAD.MOV.U32 R15, RZ, RZ, R29 ;  /* 0x000000ffff0f7224 */ /* 0x020fc600078e001d */
[----:B--2---:R0:W-:Y:S04]  /*71960*/  STL [R1+0x39e4], R12 ;  /* 0x0039e40c01007387 */ /* 0x0041e80000100800 */
[----:B0-----:R-:W2:Y:S04]  /*71970*/  LDL.LU R12, [R1+0x3860] ;  /* 0x00386000010c7983 */ /* 0x001ea80000300800 */
[----:B------:R-:W2:Y:S04]  /*71980*/  LDL.LU R13, [R1+0x24] ;  /* 0x00002400010d7983 */ /* 0x000ea80000300800 */
[----:B------:R-:W3:Y:S04]  /*71990*/  LDL.LU R14, [R1+0x28] ;  /* 0x00002800010e7983 */ /* 0x000ee80000300800 */
[----:B------:R-:W4:Y:S04]  /*719a0*/  LDL.LU R29, [R1+0x3a38] ;  /* 0x003a3800011d7983 */ /* 0x000f280000300800 */
[----:B------:R-:W5:Y:S04]  /*719b0*/  LDL.LU R11, [R1+0x3840] ;  /* 0x00384000010b7983 */ /* 0x000f680000300800 */
[----:B------:R-:W2:Y:S04]  /*719c0*/  LDL.LU R0, [R1+0x383c] ;  /* 0x00383c0001007983 */ /* 0x000ea80000300800 */
[----:B------:R-:W5:Y:S04]  /*719d0*/  LDL.LU R10, [R1+0x3848] ;  /* 0x00384800010a7983 */ /* 0x000f680000300800 */
[----:B-----5:R-:W-:Y:S04]  /*719e0*/  STL.64 [R1+0x3a30], R10 ;  /* 0x003a300a01007387 */ /* 0x020fe80000100a00 */
[----:B------:R0:W-:Y:S04]  /*719f0*/  STL.64 [R1+0x3a28], R8 ;  /* 0x003a280801007387 */ /* 0x0001e80000100a00 */
[----:B0-----:R-:W5:Y:S04]  /*71a00*/  LDL.LU R8, [R1+0xd0] ;  /* 0x0000d00001087983 */ /* 0x001f680000300800 */
[----:B------:R-:W5:Y:S04]  /*71a10*/  LDL.LU R9, [R1+0xd4] ;  /* 0x0000d40001097983 */ /* 0x000f680000300800 */
[----:B------:R-:W5:Y:S04]  /*71a20*/  LDL.LU R10, [R1+0xd8] ;  /* 0x0000d800010a7983 */ /* 0x000f680000300800 */
[----:B------:R-:W5:Y:S04]  /*71a30*/  LDL.LU R28, [R1+0x3844] ;  /* 0x00384400011c7983 */ /* 0x000f680000300800 */
[----:B------:R-:W5:Y:S04]  /*71a40*/  LDL.LU R21, [R1+0x3854] ;  /* 0x0038540001157983 */ /* 0x000f680000300800 */
[----:B------:R-:W5:Y:S01]  /*71a50*/  LDL.LU R22, [R1+0x3850] ;  /* 0x0038500001167983 */ /* 0x000f620000300800 */
[----:B----4-:R-:W-:-:S03]  /*71a60*/  IMAD.MOV.U32 R11, RZ, RZ, R29 ;  /* 0x000000ffff0b7224 */ /* 0x010fc600078e001d */
        /* <DEDUP_REMOVED lines=20> */
[C---:B-----5:R-:W-:Y:S03]  /*71bb0*/  HMMA.16816.F32 R8, R16.reuse, R4, R8 ;  /* 0x000000041008723c */ /* 0x060fe60000001808 */
[----:B---3--:R-:W-:Y:S04]  /*71bc0*/  STL.64 [R1+0x3a20], R14 ;  /* 0x003a200e01007387 */ /* 0x008fe80000100a00 */
[----:B--2---:R0:W-:Y:S04]  /*71bd0*/  STL.64 [R1+0x3a18], R12 ;  /* 0x003a180c01007387 */ /* 0x0041e80000100a00 */
[----:B0-----:R-:W2:Y:S04]  /*71be0*/  LDL.LU R12, [R1+0x30] ;  /* 0x00003000010c7983 */ /* 0x001ea80000300800 */
[----:B------:R-:W2:Y:S04]  /*71bf0*/  LDL.LU R13, [R1+0x34] ;  /* 0x00003400010d7983 */ /* 0x000ea80000300800 */
[----:B------:R-:W2:Y:S04]  /*71c00*/  LDL.LU R14, [R1+0x38] ;  /* 0x00003800010e7983 */ /* 0x000ea80000300800 */
[----:B------:R-:W2:Y:S04]  /*71c10*/  LDL.LU R15, [R1+0x3c] ;  /* 0x00003c00010f7983 */ /* 0x000ea80000300800 */
[----:B------:R-:W3:Y:S04]  /*71c20*/  LDL.LU R24, [R1] ;  /* 0x0000000001187983 */ /* 0x000ee80000300800 */
[----:B------:R-:W3:Y:S04]  /*71c30*/  LDL.LU R25, [R1+0x4] ;  /* 0x0000040001197983 */ /* 0x000ee80000300800 */
[----:B------:R-:W3:Y:S04]  /*71c40*/  LDL.LU R26, [R1+0x8] ;  /* 0x00000800011a7983 */ /* 0x000ee80000300800 */
[----:B------:R-:W3:Y:S04]  /*71c50*/  LDL.LU R27, [R1+0xc] ;  /* 0x00000c00011b7983 */ /* 0x000ee80000300800 */
[----:B------:R-:W-:Y:S04]  /*71c60*/  STL.64 [R1+0x850], R8 ;  /* 0x0008500801007387 */ /* 0x000fe80000100a00 */
[----:B------:R0:W-:Y:S04]  /*71c70*/  STL.64 [R1+0x858], R10 ;  /* 0x0008580a01007387 */ /* 0x0001e80000100a00 */
[----:B0-----:R-:W5:Y:S04]  /*71c80*/  LDL.LU.64 R10, [R1+0x3a30] ;  /* 0x003a3000010a7983 */ /* 0x001f680000300a00 */
[----:B------:R-:W3:Y:S01]  /*71c90*/  LDL.LU.64 R8, [R1+0x3a28] ;  /* 0x003a280001087983 */ /* 0x000ee20000300a00 */
[----:B--2---:R-:W-:Y:S03]  /*71ca0*/  HMMA.16816.F32 R16, R16, R2, R12 ;  /* 0x000000021010723c */ /* 0x004fe6000000180c */
[----:B------:R-:W3:Y:S04]  /*71cb0*/  LDL.LU.64 R14, [R1+0x3a20] ;  /* 0x003a2000010e7983 */ /* 0x000ee80000300a00 */
[----:B------:R-:W3:Y:S01]  /*71cc0*/  LDL.LU.64 R12, [R1+0x3a18] ;  /* 0x003a1800010c7983 */ /* 0x000ee20000300a00 */
[----:B----4-:R-:W-:-:S02]  /*71cd0*/  IMAD R20, R29, 0x100, R23 ;  /* 0x000001001d147824 */ /* 0x010fc400078e0217 */
[----:B-----5:R-:W-:Y:S02]  /*71ce0*/  IMAD R0, R0, 0x100, R11 ;  /* 0x0000010000007824 */ /* 0x020fe400078e020b */
[----:B------:R-:W-:Y:S02]  /*71cf0*/  IMAD R10, R28, 0x100, R10 ;  /* 0x000001001c0a7824 */ /* 0x000fe400078e020a */
[----:B------:R-:W-:Y:S01]  /*71d00*/  IMAD R11, R22, 0x100, R21 ;  /* 0x00000100160b7824 */ /* 0x000fe200078e0215 */
[----:B------:R-:W2:Y:S04]  /*71d10*/  LDL.LU R28, [R1+0xac8] ;  /* 0x000ac800011c7983 */ /* 0x000ea80000300800 */
[----:B------:R-:W4:Y:S04]  /*71d20*/  LDL.LU R21, [R1+0xad0] ;  /* 0x000ad00001157983 */ /* 0x000f280000300800 */
[----:B------:R0:W-:Y:S04]  /*71d30*/  STL.64 [R1+0x370], R16 ;  /* 0x0003701001007387 */ /* 0x0001e80000100a00 */
[----:B------:R1:W-:Y:S04]  /*71d40*/  STL.64 [R1+0x378], R18 ;  /* 0x0003781201007387 */ /* 0x0003e80000100a00 */
[----:B------:R-:W5:Y:S04]  /*71d50*/  LDL.LU R22, [R1+0xad8] ;  /* 0x000ad80001167983 */ /* 0x000f680000300800 */
[----:B------:R-:W2:Y:S04]  /*71d60*/  LDL.LU R23, [R1+0xae0] ;  /* 0x000ae00001177983 */ /* 0x000ea80000300800 */
[----:B------:R-:W2:Y:S01]  /*71d70*/  LDL.LU R29, [R1+0xae8] ;  /* 0x000ae800011d7983 */ /* 0x000ea20000300800 */
[----:B0-----:R-:W-:-:S02]  /*71d80*/  F2FP.F16.E4M3.UNPACK_B R16, R0 ;  /* 0x00000000ff10723e */ /* 0x001fc400020006ff */
[----:B------:R-:W-:Y:S02]  /*71d90*/  F2FP.F16.E4M3.UNPACK_B R17, R10 ;  /* 0x0000000aff11723e */ /* 0x000fe400020006ff */
[----:B-1----:R-:W-:Y:S02]  /*71da0*/  F2FP.F16.E4M3.UNPACK_B R18, R11 ;  /* 0x0000000bff12723e */ /* 0x002fe400020006ff */
[----:B------:R-:W-:Y:S01]  /*71db0*/  F2FP.F16.E4M3.UNPACK_B R19, R20 ;  /* 0x00000014ff13723e */ /* 0x000fe200020006ff */
[----:B------:R-:W2:Y:S04]  /*71dc0*/  LDL.LU R0, [R1+0x385c] ;  /* 0x00385c0001007983 */ /* 0x000ea80000300800 */
        /* <DEDUP_REMOVED lines=20> */
[----:B------:R-:W2:Y:S02]  /*71f10*/  LDL.LU.64 R12, [R1+0x39e8] ;  /* 0x0039e800010c7983 */ /* 0x000ea40000300a00 */
[----:B--2---:R-:W-:-:S02]  /*71f20*/  IMAD R0, R0, 0x100, R12 ;  /* 0x0000010000007824 */ /* 0x004fc400078e020c */
[----:B------:R-:W2:Y:S02]  /*71f30*/  LDL.LU R12, [R1+0x39e4] ;  /* 0x0039e400010c7983 */ /* 0x000ea40000300800 */
[----:B--2---:R-:W-:Y:S02]  /*71f40*/  IMAD R10, R10, 0x100, R12 ;  /* 0x000001000a0a7824 */ /* 0x004fe400078e020c */
[----:B------:R-:W2:Y:S02]  /*71f50*/  LDL.LU R12, [R1+0x39e0] ;  /* 0x0039e000010c7983 */ /* 0x000ea40000300800 */
[----:B--2---:R-:W-:Y:S02]  /*71f60*/  IMAD R11, R11, 0x100, R12 ;  /* 0x000001000b0b7824 */ /* 0x004fe400078e020c */
[----:B------:R-:W2:Y:S02]  /*71f70*/  LDL.LU R12, [R1+0x39dc] ;  /* 0x0039dc00010c7983 */ /* 0x000ea40000300800 */
[----:B--2---:R-:W-:-:S02]  /*71f80*/  IMAD R20, R20, 0x100, R12 ;  /* 0x0000010014147824 */ /* 0x004fc400078e020c */
[----:B------:R-:W3:Y:S02]  /*71f90*/  LDL.LU R12, [R1+0x39d8] ;  /* 0x0039d800010c7983 */ /* 0x000ee40000300800 */
[----:B---3--:R-:W-:Y:S02]  /*71fa0*/  HMMA.16816.F32 R16, R16, R2, R12 ;  /* 0x000000021010723c */ /* 0x008fe4000000180c */
        /* <DEDUP_REMOVED lines=9> */
[----:B------:R-:W3:Y:S02]  /*72040*/  LDL.LU R10, [R1+0xab8] ;  /* 0x000ab800010a7983 */ /* 0x000ee40000300800 */
[C---:B------:R-:W-:Y:S08]  /*72050*/  HMMA.16816.F32 R24, R16.reuse, R6, R24 ;  /* 0x000000061018723c */ /* 0x040ff00000001818 */
        /* <DEDUP_REMOVED lines=8> */
[----:B0-----:R-:W2:Y:S04]  /*720e0*/  LDL.LU.64 R26, [R1+0x39b0] ;  /* 0x0039b000011a7983 */ /* 0x001ea80000300a00 */
[----:B------:R-:W2:Y:S01]  /*720f0*/  LDL.LU.64 R24, [R1+0x39a8] ;  /* 0x0039a80001187983 */ /* 0x000ea20000300a00 */
[----:B------:R-:W-:-:S06]  /*72100*/  USHF.L.U32 UR10, UR8, 0x7, URZ ;  /* 0x00000007080a7899 */ /* 0x000fcc00080006ff */
[----:B---3--:R-:W-:Y:S02]  /*72110*/  IADD3 R10, P5, PT, R10, UR10, RZ ;  /* 0x0000000a0a0a7c10 */ /* 0x008fe4000ffbe0ff */
[----:B------:R-:W-:Y:S02]  /*72120*/  IADD3 R0, P6, PT, R0, UR10, RZ ;  /* 0x0000000a00007c10 */ /* 0x000fe4000ffde0ff */
[----:B------:R-:W-:Y:S02]  /*72130*/  IADD3 R28, P0, PT, R28, UR10, RZ ;  /* 0x0000000a1c1c7c10 */ /* 0x000fe4000ff1e0ff */
[----:B----4-:R-:W-:Y:S01]  /*72140*/  IADD3 R21, P1, PT, R21, UR10, RZ ;  /* 0x0000000a15157c10 */ /* 0x010fe2000ff3e0ff */
[----:B--2---:R-:W-:-:S15]  /*72150*/  HMMA.16816.F32 R4, R16, R4, R24 ;  /* 0x000000041004723c */ /* 0x004fde0000001818 */
[----:B------:R-:W-:-:S04]  /*72160*/  NOP ;  /* 0x0000000000007918 */ /* 0x000fc80000000000 */
[----:B------:R-:W-:Y:S04]  /*72170*/  STL.64 [R1+0x2b0], R4 ;  /* 0x0002b00401007387 */ /* 0x000fe80000100a00 */
[----:B------:R0:W-:Y:S02]  /*72180*/  STL.64 [R1+0x2b8], R6 ;  /* 0x0002b80601007387 */ /* 0x0001e40000100a00 */
[----:B0-----:R-:W-:-:S15]  /*72190*/  HMMA.16816.F32 R4, R16, R2, R12 ;  /* 0x000000021004723c */ /* 0x001fde000000180c */
[----:B------:R-:W-:-:S04]  /*721a0*/  NOP ;  /* 0x0000000000007918 */ /* 0x000fc80000000000 */
[----:B------:R-:W-:Y:S04]  /*721b0*/  STL.64 [R1+0x2a0], R4 ;  /* 0x0002a00401007387 */ /* 0x000fe80000100a00 */
[----:B------:R-:W-:Y:S04]  /*721c0*/  STL.64 [R1+0x2a8], R6 ;  /* 0x0002a80601007387 */ /* 0x000fe80000100a00 */
[----:B------:R-:W-:Y:S04]  /*721d0*/  STL [R1+0xab8], R10 ;  /* 0x000ab80a01007387 */ /* 0x000fe80000100800 */
[----:B------:R-:W-:Y:S04]  /*721e0*/  STL [R1+0xac0], R0 ;  /* 0x000ac00001007387 */ /* 0x000fe80000100800 */
[----:B------:R-:W-:Y:S04]  /*721f0*/  STL [R1+0xac8], R28 ;  /* 0x000ac81c01007387 */ /* 0x000fe80000100800 */
[----:B------:R-:W-:Y:S04]  /*72200*/  STL [R1+0xad0], R21 ;  /* 0x000ad01501007387 */ /* 0x000fe80000100800 */
[----:B------:R-:W2:Y:S01]  /*72210*/  LDL.LU R16, [R1+0xabc] ;  /* 0x000abc0001107983 */ /* 0x000ea20000300800 */
[----:B-----5:R-:W-:-:S02]  /*72220*/  IADD3 R22, P2, PT, R22, UR10, RZ ;  /* 0x0000000a16167c10 */ /* 0x020fc4000ff5e0ff */
[----:B------:R-:W-:-:S03]  /*72230*/  IADD3 R23, P3, PT, R23, UR10, RZ ;  /* 0x0000000a17177c10 */ /* 0x000fc6000ff7e0ff */
[----:B------:R-:W-:Y:S04]  /*72240*/  STL [R1+0xad8], R22 ;  /* 0x000ad81601007387 */ /* 0x000fe80000100800 */
[----:B--2---:R0:W-:Y:S04]  /*72250*/  STL [R1+0x399c], R16 ;  /* 0x00399c1001007387 */ /* 0x0041e80000100800 */
[----:B------:R-:W-:Y:S04]  /*72260*/  STL [R1+0xae0], R23 ;  /* 0x000ae01701007387 */ /* 0x000fe80000100800 */
[----:B0-----:R-:W2:Y:S01]  /*72270*/  LDL.LU R16, [R1+0xaf0] ;  /* 0x000af00001107983 */ /* 0x001ea20000300800 */
[----:B------:R-:W-:-:S05]  /*72280*/  IADD3 R29, P4, PT, R29, UR10, RZ ;  /* 0x0000000a1d1d7c10 */ /* 0x000fca000ff9e0ff */
[----:B------:R-:W-:Y:S01]  /*72290*/  STL [R1+0xae8], R29 ;  /* 0x000ae81d01007387 */ /* 0x000fe20000100800 */
[----:B------:R-:W-:-:S03]  /*722a0*/  UIADD3 UR6, UPT, UPT, UR4, 0x7f, URZ ;  /* 0x0000007f04067890 */ /* 0x000fc6000fffe0ff */
        /* <DEDUP_REMOVED lines=13> */
[----:B------:R-:W3:Y:S01]  /*72380*/  LDL.LU R24, [R1+0xaec] ;  /* 0x000aec0001187983 */ /* 0x000ee20000300800 */
[----:B------:R-:W-:-:S03]  /*72390*/  USHF.R.S32.HI UR7, URZ, 0x1f, UR6 ;  /* 0x0000001fff077899 */ /* 0x000fc60008011406 */
[----:B------:R-:W3:Y:S04]  /*723a0*/  LDL.LU R25, [R1+0x3414] ;  /* 0x0034140001197983 */ /* 0x000ee80000300800 */
[----:B------:R-:W3:Y:S04]  /*723b0*/  LDL.LU R26, [R1+0x3440] ;  /* 0x00344000011a7983 */ /* 0x000ee80000300800 */
[----:B------:R-:W3:Y:S04]  /*723c0*/  LDL.LU R27, [R1+0x340c] ;  /* 0x00340c00011b7983 */ /* 0x000ee80000300800 */
[----:B------:R-:W3:Y:S01]  /*723d0*/  LDL.LU R6, [R1+0x3438] ;  /* 0x0034380001067983 */ /* 0x000ee20000300800 */
[----:B------:R-:W-:-:S03]  /*723e0*/  ULEA.HI UR7, UR7, UR6, URZ, 0x7 ;  /* 0x0000000607077291 */ /* 0x000fc6000f8f38ff */
[----:B------:R-:W3:Y:S01]  /*723f0*/  LDL.LU R7, [R1+0x3404] ;  /* 0x0034040001077983 */ /* 0x000ee20000300800 */
[----:B------:R-:W-:-:S03]  /*72400*/  USHF.R.S32.HI UR6, URZ, 0x1f, UR10 ;  /* 0x0000001fff067899 */ /* 0x000fc6000801140a */
        /* <DEDUP_REMOVED lines=11> */
[----:B--2---:R-:W-:-:S05]  /*724c0*/  IADD3.X R16, PT, PT, R16, UR6, RZ, P5, !PT ;  /* 0x0000000610107c10 */ /* 0x004fca000affe4ff */
[----:B------:R0:W-:Y:S04]  /*724d0*/  STL [R1+0xab4], R16 ;  /* 0x000ab41001007387 */ /* 0x0001e80000100800 */
[----:B0-----:R-:W2:Y:S02]  /*724e0*/  LDL.LU R16, [R1+0x39a0] ;  /* 0x0039a00001107983 */ /* 0x001ea40000300800 */
[----:B--2---:R-:W-:-:S05]  /*724f0*/  IADD3 R16, P5, PT, R16, UR10, RZ ;  /* 0x0000000a10107c10 */ /* 0x004fca000ffbe0ff */
[----:B------:R0:W-:Y:S04]  /*72500*/  STL [R1+0xaf0], R16 ;  /* 0x000af01001007387 */ /* 0x0001e80000100800 */
[----:B0-----:R-:W2:Y:S01]  /*72510*/  LDL.LU R16, [R1+0x399c] ;  /* 0x00399c0001107983 */ /* 0x001ea20000300800 */
[----:B----4-:R-:W-:Y:S02]  /*72520*/  IADD3.X R18, PT, PT, R18, UR6, RZ, P0, !PT ;  /* 0x0000000612127c10 */ /* 0x010fe400087fe4ff */
[----:B-----5:R-:W-:Y:S02]  /*72530*/  IADD3 R19, P0, PT, R19, UR10, RZ ;  /* 0x0000000a13137c10 */ /* 0x020fe4000ff1e0ff */
[----:B---3--:R-:W-:Y:S02]  /*72540*/  IADD3.X R2, PT, PT, R2, UR6, RZ, P1, !PT ;  /* 0x0000000602027c10 */ /* 0x008fe40008ffe4ff */
[----:B------:R-:W-:-:S02]  /*72550*/  IADD3 R3, P1, PT, R3, UR10, RZ ;  /* 0x0000000a03037c10 */ /* 0x000fc4000ff3e0ff */
[----:B------:R-:W-:Y:S02]  /*72560*/  IADD3.X R12, PT, PT, R12, UR6, RZ, P2, !PT ;  /* 0x000000060c0c7c10 */ /* 0x000fe400097fe4ff */
[----:B------:R-:W-:Y:S02]  /*72570*/  IADD3 R13, P2, PT, R13, UR10, RZ ;  /* 0x0000000a0d0d7c10 */ /* 0x000fe4000ff5e0ff */
[----:B------:R-:W-:Y:S02]  /*72580*/  IADD3.X R14, PT, PT, R14, UR6, RZ, P3, !PT ;  /* 0x000000060e0e7c10 */ /* 0x000fe40009ffe4ff */
[----:B------:R-:W-:Y:S02]  /*72590*/  IADD3 R15, P3, PT, R15, UR10, RZ ;  /* 0x0000000a0f0f7c10 */ /* 0x000fe4000ff7e0ff */
[----:B------:R-:W-:Y:S02]  /*725a0*/  IADD3.X R4, PT, PT, R4, UR6, RZ, P4, !PT ;  /* 0x0000000604047c10 */ /* 0x000fe4000a7fe4ff */
        /* <DEDUP_REMOVED lines=13> */
[----:B--2---:R-:W-:Y:S02]  /*72680*/  IADD3.X R16, PT, PT, R16, UR6, RZ, P6, !PT ;  /* 0x0000000610107c10 */ /* 0x004fe4000b7fe4ff */
[----:B------:R-:W-:-:S03]  /*72690*/  IADD3 R17, P6, PT, R17, UR10, RZ ;  /* 0x0000000a11117c10 */ /* 0x000fc6000ffde0ff */
        /* <DEDUP_REMOVED lines=10> */
[----:B------:R-:W-:-:S03]  /*72740*/  IADD3.X R26, PT, PT, R26, UR6, RZ, P6, !PT ;  /* 0x000000061a1a7c10 */ /* 0x000fc6000b7fe4ff */
[----:B------:R-:W-:Y:S01]  /*72750*/  STL [R1+0xae4], R4 ;  /* 0x000ae40401007387 */ /* 0x000fe20000100800 */
[----:B------:R-:W-:-:S03]  /*72760*/  IADD3 R27, P6, PT, R27, UR10, RZ ;  /* 0x0000000a1b1b7c10 */ /* 0x000fc6000ffde0ff */
        /* <DEDUP_REMOVED lines=15> */
[----:B0-----:R-:W2:Y:S01]  /*72860*/  LDL.LU R16, [R1+0x33cc] ;  /* 0x0033cc0001107983 */ /* 0x001ea20000300800 */
[----:B------:R-:W-:-:S02]  /*72870*/  IADD3.X R22, PT, PT, R22, UR6, RZ, P5, !PT ;  /* 0x0000000616167c10 */ /* 0x000fc4000affe4ff */
[----:B------:R-:W-:-:S03]  /*72880*/  IADD3 R23, P5, PT, R23, UR10, RZ ;  /* 0x0000000a17177c10 */ /* 0x000fc6000ffbe0ff */
[----:B------:R-:W-:Y:S04]  /*72890*/  STL [R1+0x3410], R22 ;  /* 0x0034101601007387 */ /* 0x000fe80000100800 */
[----:B--2---:R0:W-:Y:S04]  /*728a0*/  STL [R1+0x3994], R16 ;  /* 0x0039941001007387 */ /* 0x0041e80000100800 */
[----:B------:R-:W-:Y:S04]  /*728b0*/  STL [R1+0x33dc], R23 ;  /* 0x0033dc1701007387 */ /* 0x000fe80000100800 */
[----:B0-----:R-:W2:Y:S01]  /*728c0*/  LDL.LU R16, [R1+0x3400] ;  /* 0x0034000001107983 */ /* 0x001ea20000300800 */
[----:B------:R-:W-:-:S05]  /*728d0*/  IADD3.X R29, PT, PT, R29, UR6, RZ, P6, !PT ;  /* 0x000000061d1d7c10 */ /* 0x000fca000b7fe4ff */
[----:B------:R-:W-:Y:S04]  /*728e0*/  STL [R1+0x3408], R29 ;  /* 0x0034081d01007387 */ /* 0x000fe80000100800 */
        /* <DEDUP_REMOVED lines=30> */
[----:B--2---:R-:W-:-:S05]  /*72ad0*/  IADD3 R16, P6, PT, R16, UR10, RZ ;  /* 0x0000000a10107c10 */ /* 0x004fca000ffde0ff */
[----:B------:R0:W-:Y:S04]  /*72ae0*/  STL [R1+0x33d4], R16 ;  /* 0x0033d41001007387 */ /* 0x0001e80000100800 */
[----:B0-----:R-:W2:Y:S02]  /*72af0*/  LDL.LU R16, [R1+0x3998] ;  /* 0x0039980001107983 */ /* 0x001ea40000300800 */
[----:B--2---:R-:W-:-:S05]  /*72b00*/  IADD3.X R16, PT, PT, R16, UR6, RZ, P0, !PT ;  /* 0x0000000610107c10 */ /* 0x004fca00087fe4ff */
[----:B------:R0:W-:Y:S04]  /*72b10*/  STL [R1+0x3400], R16 ;  /* 0x0034001001007387 */ /* 0x0001e80000100800 */
[----:B0-----:R-:W2:Y:S01]  /*72b20*/  LDL.LU R16, [R1+0x3994] ;  /* 0x0039940001107983 */ /* 0x001ea20000300800 */
[----:B---3--:R-:W-:Y:S02]  /*72b30*/  IADD3.X R17, PT, PT, R17, UR6, RZ, P1, !PT ;  /* 0x0000000611117c10 */ /* 0x008fe40008ffe4ff */
[----:B----4-:R-:W-:Y:S02]  /*72b40*/  IADD3 R18, P1, PT, R18, UR10, RZ ;  /* 0x0000000a12127c10 */ /* 0x010fe4000ff3e0ff */
[----:B-----5:R-:W-:Y:S02]  /*72b50*/  IADD3.X R19, PT, PT, R19, UR6, RZ, P2, !PT ;  /* 0x0000000613137c10 */ /* 0x020fe400097fe4ff */
        /* <DEDUP_REMOVED lines=20> */
[----:B--2---:R-:W-:-:S05]  /*72ca0*/  IADD3 R16, P0, PT, R16, UR10, RZ ;  /* 0x0000000a10107c10 */ /* 0x004fca000ff1e0ff */
        /* <DEDUP_REMOVED lines=29> */
[----:B------:R-:W-:-:S02]  /*72e80*/  IADD3 R22, P6, PT, R22, UR10, RZ ;  /* 0x0000000a16167c10 */ /* 0x000fc4000ffde0ff */
[----:B------:R-:W-:-:S03]  /*72e90*/  IADD3.X R23, PT, PT, R23, UR6, RZ, P0, !PT ;  /* 0x0000000617177c10 */ /* 0x000fc600087fe4ff */
[----:B------:R-:W-:Y:S04]  /*72ea0*/  STL [R1+0x3364], R22 ;  /* 0x0033641601007387 */ /* 0x000fe80000100800 */
[----:B--2---:R0:W-:Y:S04]  /*72eb0*/  STL [R1+0x398c], R16 ;  /* 0x00398c1001007387 */ /* 0x0041e80000100800 */
[----:B------:R-:W-:Y:S04]  /*72ec0*/  STL [R1+0x3390], R23 ;  /* 0x0033901701007387 */ /* 0x000fe80000100800 */
[----:B0-----:R-:W2:Y:S01]  /*72ed0*/  LDL.LU R16, [R1+0x3354] ;  /* 0x0033540001107983 */ /* 0x001ea20000300800 */
[----:B------:R-:W-:-:S05]  /*72ee0*/  IADD3 R29, P0, PT, R29, UR10, RZ ;  /* 0x0000000a1d1d7c10 */ /* 0x000fca000ff1e0ff */
        /* <DEDUP_REMOVED lines=2966> */
[----:B------:R-:W-:Y:S02]  /*7e850*/  IADD3.X R0, PT, PT, R0, UR6, RZ, P3, !PT ;  /* 0x0000000600007c10 */ /* 0x000fe40009ffe4ff */
[----:B------:R-:W-:Y:S02]  /*7e860*/  IADD3.X R28, PT, PT, R28, UR6, RZ, P4, !PT ;  /* 0x000000061c1c7c10 */ /* 0x000fe4000a7fe4ff */
[----:B------:R-:W-:-:S02]  /*7e870*/  IADD3.X R29, PT, PT, R29, UR6, RZ, P1, !PT ;  /* 0x000000061d1d7c10 */ /* 0x000fc40008ffe4ff */
[----:B------:R-:W-:Y:S02]  /*7e880*/  IADD3.X R22, PT, PT, R22, UR6, RZ, P6, !PT ;  /* 0x0000000616167c10 */ /* 0x000fe4000b7fe4ff */
[----:B------:R-:W-:Y:S01]  /*7e890*/  IADD3.X R23, PT, PT, R23, UR6, RZ, P0, !PT ;  /* 0x0000000617177c10 */ /* 0x000fe200087fe4ff */
[----:B------:R-:W-:Y:S02]  /*7e8a0*/  USHF.L.U32 UR9, UR5, 0x7, URZ ;  /* 0x0000000705097899 */ /* 0x000fe400080006ff */
[----:B------:R-:W-:Y:S02]  /*7e8b0*/  USHF.R.S32.HI UR7, URZ, 0x7, UR7 ;  /* 0x00000007ff077899 */ /* 0x000fe40008011407 */
[----:B------:R-:W-:Y:S01]  /*7e8c0*/  USHF.R.S32.HI UR11, URZ, 0x1f, UR9 ;  /* 0x0000001fff0b7899 */ /* 0x000fe20008011409 */
[----:B--2---:R-:W-:Y:S02]  /*7e8d0*/  IADD3.X R16, PT, PT, R16, UR6, RZ, P5, !PT ;  /* 0x0000000610107c10 */ /* 0x004fe4000affe4ff */
        /* <DEDUP_REMOVED lines=33> */
[----:B0-----:R-:W2:Y:S04]  /*7eaf0*/  LDL.LU R29, [R1+0x2484] ;  /* 0x00248400011d7983 */ /* 0x001ea80000300800 */
[----:B------:R-:W3:Y:S04]  /*7eb00*/  LDL.LU R16, [R1+0x2474] ;  /* 0x0024740001107983 */ /* 0x000ee80000300800 */
[----:B---3--:R0:W-:Y:S04]  /*7eb10*/  STL [R1+0x39a8], R16 ;  /* 0x0039a81001007387 */ /* 0x0081e80000100800 */
[----:B0-----:R-:W3:Y:S01]  /*7eb20*/  LDL.LU R16, [R1+0x247c] ;  /* 0x00247c0001107983 */ /* 0x001ee20000300800 */
[----:B--2---:R-:W-:-:S03]  /*7eb30*/  IADD3 R29, P3, PT, R29, UR10, RZ ;  /* 0x0000000a1d1d7c10 */ /* 0x004fc6000ff7e0ff */
[----:B------:R-:W2:Y:S04]  /*7eb40*/  LDL.LU R10, [R1+0x13dc] ;  /* 0x0013dc00010a7983 */ /* 0x000ea80000300800 */
[----:B------:R-:W4:Y:S04]  /*7eb50*/  LDL.LU R17, [R1+0x246c] ;  /* 0x00246c0001117983 */ /* 0x000f280000300800 */
[----:B------:R-:W5:Y:S04]  /*7eb60*/  LDL.LU R18, [R1+0x2464] ;  /* 0x0024640001127983 */ /* 0x000f680000300800 */
[----:B------:R-:W4:Y:S04]  /*7eb70*/  LDL.LU R19, [R1+0x245c] ;  /* 0x00245c0001137983 */ /* 0x000f280000300800 */
[----:B------:R0:W-:Y:S04]  /*7eb80*/  STL [R1+0x2484], R29 ;  /* 0x0024841d01007387 */ /* 0x0001e80000100800 */
        /* <DEDUP_REMOVED lines=23> */
[----:B0-----:R-:W5:Y:S01]  /*7ed00*/  LDL.LU R29, [R1+0x2428] ;  /* 0x00242800011d7983 */ /* 0x001f620000300800 */
[----:B---3--:R-:W-:Y:S01]  /*7ed10*/  IADD3 R16, P4, PT, R16, UR10, RZ ;  /* 0x0000000a10107c10 */ /* 0x008fe2000ff9e0ff */
[----:B--2---:R-:W-:-:S04]  /*7ed20*/  VIADD R10, R10, 0x1 ;  /* 0x000000010a0a7836 */ /* 0x004fc80000000000 */
[----:B------:R0:W-:Y:S04]  /*7ed30*/  STL [R1+0x247c], R16 ;  /* 0x00247c1001007387 */ /* 0x0001e80000100800 */
[----:B0-----:R-:W2:Y:S01]  /*7ed40*/  LDL.LU R16, [R1+0x39a8] ;  /* 0x0039a80001107983 */ /* 0x001ea20000300800 */
[----:B----4-:R-:W-:Y:S02]  /*7ed50*/  IADD3 R17, P6, PT, R17, UR10, RZ ;  /* 0x0000000a11117c10 */ /* 0x010fe4000ffde0ff */
[----:B-----5:R-:W-:Y:S01]  /*7ed60*/  IADD3 R18, P0, PT, R18, UR10, RZ ;  /* 0x0000000a12127c10 */ /* 0x020fe2000ff1e0ff */
[----:B------:R-:W-:Y:S01]  /*7ed70*/  STL [R1+0x13dc], R10 ;  /* 0x0013dc0a01007387 */ /* 0x000fe20000100800 */
[----:B------:R-:W-:-:S03]  /*7ed80*/  IADD3 R19, P1, PT, R19, UR10, RZ ;  /* 0x0000000a13137c10 */ /* 0x000fc6000ff3e0ff */
[----:B------:R0:W-:Y:S01]  /*7ed90*/  STL [R1+0x389c], R10 ;  /* 0x00389c0a01007387 */ /* 0x0001e20000100800 */
[----:B------:R-:W-:Y:S02]  /*7eda0*/  IADD3 R2, P2, PT, R2, UR10, RZ ;  /* 0x0000000a02027c10 */ /* 0x000fe4000ff5e0ff */
[----:B------:R-:W-:Y:S02]  /*7edb0*/  IADD3.X R3, PT, PT, R3, UR6, RZ, P3, !PT ;  /* 0x0000000603037c10 */ /* 0x000fe40009ffe4ff */
[----:B------:R-:W-:Y:S02]  /*7edc0*/  IADD3 R12, P3, PT, R12, UR10, RZ ;  /* 0x0000000a0c0c7c10 */ /* 0x000fe4000ff7e0ff */
[----:B------:R-:W-:Y:S02]  /*7edd0*/  IADD3.X R13, PT, PT, R13, UR6, RZ, P4, !PT ;  /* 0x000000060d0d7c10 */ /* 0x000fe4000a7fe4ff */
[----:B------:R-:W-:Y:S02]  /*7ede0*/  IADD3 R14, P4, PT, R14, UR10, RZ ;  /* 0x0000000a0e0e7c10 */ /* 0x000fe4000ff9e0ff */
[----:B------:R-:W-:-:S02]  /*7edf0*/  IADD3.X R5, PT, PT, R5, UR6, RZ, P6, !PT ;  /* 0x0000000605057c10 */ /* 0x000fc4000b7fe4ff */
        /* <DEDUP_REMOVED lines=11> */
[----:B--2---:R-:W-:-:S05]  /*7eeb0*/  IADD3 R16, P5, PT, R16, UR10, RZ ;  /* 0x0000000a10107c10 */ /* 0x004fca000ffbe0ff */
        /* <DEDUP_REMOVED lines=2911> */
[----:B--2---:R-:W-:Y:S02]  /*8a4b0*/  IADD3.X R10, PT, PT, R10, UR6, RZ, P3, !PT ;  /* 0x000000060a0a7c10 */ /* 0x004fe40009ffe4ff */
[----:B------:R-:W-:-:S03]  /*8a4c0*/  IADD3 R16, P3, PT, R16, UR10, RZ ;  /* 0x0000000a10107c10 */ /* 0x000fc6000ff7e0ff */
        /* <DEDUP_REMOVED lines=30> */
[----:B0-----:R-:W2:Y:S04]  /*8a6b0*/  LDL.LU R23, [R1+0x156c] ;  /* 0x00156c0001177983 */ /* 0x001ea80000300800 */
[----:B------:R-:W3:Y:S01]  /*8a6c0*/  LDL.LU R10, [R1+0x1564] ;  /* 0x00156400010a7983 */ /* 0x000ee20000300800 */
[----:B------:R-:W-:-:S03]  /*8a6d0*/  IADD3.X R29, PT, PT, R29, UR6, RZ, P3, !PT ;  /* 0x000000061d1d7c10 */ /* 0x000fc60009ffe4ff */
[----:B---3--:R0:W-:Y:S04]  /*8a6e0*/  STL [R1+0x38b4], R10 ;  /* 0x0038b40a01007387 */ /* 0x0081e80000100800 */
[----:B------:R1:W-:Y:S04]  /*8a6f0*/  STL [R1+0x15a0], R29 ;  /* 0x0015a01d01007387 */ /* 0x0003e80000100800 */
[----:B0-----:R-:W3:Y:S04]  /*8a700*/  LDL.LU R10, [R1+0x1598] ;  /* 0x00159800010a7983 */ /* 0x001ee80000300800 */
[----:B------:R-:W4:Y:S04]  /*8a710*/  LDL.LU R16, [R1+0x1590] ;  /* 0x0015900001107983 */ /* 0x000f280000300800 */
[----:B------:R-:W5:Y:S04]  /*8a720*/  LDL.LU R17, [R1+0x155c] ;  /* 0x00155c0001117983 */ /* 0x000f680000300800 */
[----:B------:R-:W4:Y:S04]  /*8a730*/  LDL.LU R18, [R1+0x1588] ;  /* 0x0015880001127983 */ /* 0x000f280000300800 */
        /* <DEDUP_REMOVED lines=15> */
[----:B------:R-:W5:Y:S01]  /*8a830*/  LDL.LU R8, [R1+0x1548] ;  /* 0x0015480001087983 */ /* 0x000f620000300800 */
[----:B--2---:R-:W-:-:S03]  /*8a840*/  IADD3 R23, P3, PT, R23, UR10, RZ ;  /* 0x0000000a17177c10 */ /* 0x004fc6000ff7e0ff */
[----:B------:R-:W2:Y:S04]  /*8a850*/  LDL.LU R9, [R1+0x1514] ;  /* 0x0015140001097983 */ /* 0x000ea80000300800 */
[----:B------:R-:W2:Y:S04]  /*8a860*/  LDL.LU R20, [R1+0x1540] ;  /* 0x0015400001147983 */ /* 0x000ea80000300800 */
[----:B------:R-:W2:Y:S04]  /*8a870*/  LDL.LU R11, [R1+0x150c] ;  /* 0x00150c00010b7983 */ /* 0x000ea80000300800 */
[----:B------:R-:W2:Y:S04]  /*8a880*/  LDL.LU R0, [R1+0x1538] ;  /* 0x0015380001007983 */ /* 0x000ea80000300800 */
[----:B------:R-:W2:Y:S04]  /*8a890*/  LDL.LU R28, [R1+0x1504] ;  /* 0x00150400011c7983 */ /* 0x000ea80000300800 */
[----:B------:R-:W2:Y:S04]  /*8a8a0*/  LDL.LU R21, [R1+0x1530] ;  /* 0x0015300001157983 */ /* 0x000ea80000300800 */
[----:B------:R-:W2:Y:S04]  /*8a8b0*/  LDL.LU R22, [R1+0x14fc] ;  /* 0x0014fc0001167983 */ /* 0x000ea80000300800 */
[----:B-1----:R-:W2:Y:S04]  /*8a8c0*/  LDL.LU R29, [R1+0x1528] ;  /* 0x00152800011d7983 */ /* 0x002ea80000300800 */
[----:B------:R0:W-:Y:S04]  /*8a8d0*/  STL [R1+0x156c], R23 ;  /* 0x00156c1701007387 */ /* 0x0001e80000100800 */
[----:B0-----:R-:W2:Y:S01]  /*8a8e0*/  LDL.LU R23, [R1+0x14f4] ;  /* 0x0014f40001177983 */ /* 0x001ea20000300800 */
[----:B---3--:R-:W-:-:S05]  /*8a8f0*/  IADD3.X R10, PT, PT, R10, UR6, RZ, P4, !PT ;  /* 0x000000060a0a7c10 */ /* 0x008fca000a7fe4ff */
[----:B------:R0:W-:Y:S04]  /*8a900*/  STL [R1+0x1598], R10 ;  /* 0x0015980a01007387 */ /* 0x0001e80000100800 */
[----:B0-----:R-:W3:Y:S01]  /*8a910*/  LDL.LU R10, [R1+0x38b4] ;  /* 0x0038b400010a7983 */ /* 0x001ee20000300800 */
[----:B----4-:R-:W-:Y:S02]  /*8a920*/  IADD3.X R16, PT, PT, R16, UR6, RZ, P5, !PT ;  /* 0x0000000610107c10 */ /* 0x010fe4000affe4ff */
[----:B-----5:R-:W-:Y:S02]  /*8a930*/  IADD3 R17, P5, PT, R17, UR10, RZ ;  /* 0x0000000a11117c10 */ /* 0x020fe4000ffbe0ff */
        /* <DEDUP_REMOVED lines=15> */
[----:B--2---:R-:W-:Y:S02]  /*8aa30*/  IADD3 R9, P0, PT, R9, UR10, RZ ;  /* 0x0000000a09097c10 */ /* 0x004fe4000ff1e0ff */
[----:B------:R-:W-:Y:S02]  /*8aa40*/  IADD3.X R20, PT, PT, R20, UR6, RZ, P1, !PT ;  /* 0x0000000614147c10 */ /* 0x000fe40008ffe4ff */
[----:B------:R-:W-:Y:S02]  /*8aa50*/  IADD3 R11, P1, PT, R11, UR10, RZ ;  /* 0x0000000a0b0b7c10 */ /* 0x000fe4000ff3e0ff */
[----:B------:R-:W-:Y:S02]  /*8aa60*/  IADD3.X R0, PT, PT, R0, UR6, RZ, P2, !PT ;  /* 0x0000000600007c10 */ /* 0x000fe400097fe4ff */
[----:B------:R-:W-:-:S02]  /*8aa70*/  IADD3 R28, P2, PT, R28, UR10, RZ ;  /* 0x0000000a1c1c7c10 */ /* 0x000fc4000ff5e0ff */
[----:B------:R-:W-:Y:S02]  /*8aa80*/  IADD3.X R21, PT, PT, R21, UR6, RZ, P3, !PT ;  /* 0x0000000615157c10 */ /* 0x000fe40009ffe4ff */
[----:B------:R-:W-:Y:S02]  /*8aa90*/  IADD3 R22, P3, PT, R22, UR10, RZ ;  /* 0x0000000a16167c10 */ /* 0x000fe4000ff7e0ff */
[----:B---3--:R-:W-:-:S05]  /*8aaa0*/  IADD3 R10, P4, PT, R10, UR10, RZ ;  /* 0x0000000a0a0a7c10 */ /* 0x008fca000ff9e0ff */
        /* <DEDUP_REMOVED lines=31> */
[----:B------:R-:W-:Y:S04]  /*8aca0*/  STL [R1+0x14fc], R22 ;  /* 0x0014fc1601007387 */ /* 0x000fe80000100800 */
[----:B------:R-:W3:Y:S01]  /*8acb0*/  LDL.LU R10, [R1+0x1518] ;  /* 0x00151800010a7983 */ /* 0x000ee20000300800 */
[----:B------:R-:W-:-:S03]  /*8acc0*/  IADD3 R23, P4, PT, R23, UR10, RZ ;  /* 0x0000000a17177c10 */ /* 0x000fc6000ff9e0ff */
[----:B---3--:R0:W-:Y:S04]  /*8acd0*/  STL [R1+0x38b0], R10 ;  /* 0x0038b00a01007387 */ /* 0x0081e80000100800 */
[----:B0-----:R-:W3:Y:S04]  /*8ace0*/  LDL.LU R10, [R1+0x14ec] ;  /* 0x0014ec00010a7983 */ /* 0x001ee80000300800 */
[----:B------:R0:W-:Y:S04]  /*8acf0*/  STL [R1+0x14f4], R23 ;  /* 0x0014f41701007387 */ /* 0x0001e80000100800 */
        /* <DEDUP_REMOVED lines=18> */
[----:B------:R-:W4:Y:S01]  /*8ae20*/  LDL.LU R8, [R1+0x3474] ;  /* 0x0034740001087983 */ /* 0x000f220000300800 */
[----:B--2---:R-:W-:-:S03]  /*8ae30*/  IADD3.X R29, PT, PT, R29, UR6, RZ, P5, !PT ;  /* 0x000000061d1d7c10 */ /* 0x004fc6000affe4ff */
[----:B------:R-:W2:Y:S04]  /*8ae40*/  LDL.LU R9, [R1+0x14c8] ;  /* 0x0014c80001097983 */ /* 0x000ea80000300800 */
[----:B------:R-:W2:Y:S04]  /*8ae50*/  LDL.LU R20, [R1+0x36f8] ;  /* 0x0036f80001147983 */ /* 0x000ea80000300800 */
[----:B------:R-:W2:Y:S04]  /*8ae60*/  LDL.LU R11, [R1+0x14c0] ;  /* 0x0014c000010b7983 */ /* 0x000ea80000300800 */
[----:B------:R-:W2:Y:S04]  /*8ae70*/  LDL.LU R0, [R1+0x3480] ;  /* 0x0034800001007983 */ /* 0x000ea80000300800 */
[----:B------:R-:W2:Y:S04]  /*8ae80*/  LDL.LU R28, [R1+0x14b8] ;  /* 0x0014b800011c7983 */ /* 0x000ea80000300800 */
[----:B------:R-:W2:Y:S04]  /*8ae90*/  LDL.LU R21, [R1+0x3490] ;  /* 0x0034900001157983 */ /* 0x000ea80000300800 */
[----:B0-----:R-:W2:Y:S04]  /*8aea0*/  LDL.LU R23, [R1+0x14b0] ;  /* 0x0014b00001177983 */ /* 0x001ea80000300800 */
[----:B------:R-:W2:Y:S04]  /*8aeb0*/  LDL.LU R22, [R1+0x348c] ;  /* 0x00348c0001167983 */ /* 0x000ea80000300800 */
[----:B------:R0:W-:Y:S04]  /*8aec0*/  STL [R1+0x1520], R29 ;  /* 0x0015201d01007387 */ /* 0x0001e80000100800 */
[----:B0-----:R-:W2:Y:S01]  /*8aed0*/  LDL.LU R29, [R1+0x14a8] ;  /* 0x0014a800011d7983 */ /* 0x001ea20000300800 */
[----:B---3--:R-:W-:-:S05]  /*8aee0*/  IADD3 R10, P5, PT, R10, UR10, RZ ;  /* 0x0000000a0a0a7c10 */ /* 0x008fca000ffbe0ff */
[----:B------:R0:W-:Y:S04]  /*8aef0*/  STL [R1+0x14ec], R10 ;  /* 0x0014ec0a01007387 */ /* 0x0001e80000100800 */
[----:B0-----:R-:W3:Y:S01]  /*8af00*/  LDL.LU R10, [R1+0x38b0] ;  /* 0x0038b000010a7983 */ /* 0x001ee20000300800 */
[----:B-----5:R-:W-:Y:S02]  /*8af10*/  IADD3.X R17, PT, PT, R17, UR6, RZ, P0, !PT ;  /* 0x0000000611117c10 */ /* 0x020fe400087fe4ff */
[----:B----4-:R-:W-:Y:S02]  /*8af20*/  IADD3 R18, P0, PT, R18, UR10, RZ ;  /* 0x0000000a12127c10 */ /* 0x010fe4000ff1e0ff */
        /* <DEDUP_REMOVED lines=15> */
[----:B------:R-:W-:Y:S02]  /*8b020*/  IADD3 R20, P2, PT, R20, UR9, RZ ;  /* 0x0000000914147c10 */ /* 0x000fe4000ff5e0ff */
[----:B------:R-:W-:Y:S02]  /*8b030*/  IADD3.X R11, PT, PT, R11, UR6, RZ, P3, !PT ;  /* 0x000000060b0b7c10 */ /* 0x000fe40009ffe4ff */
[----:B------:R-:W-:Y:S02]  /*8b040*/  IADD3 R0, P3, PT, R0, UR9, RZ ;  /* 0x0000000900007c10 */ /* 0x000fe4000ff7e0ff */
[----:B------:R-:W-:Y:S02]  /*8b050*/  IADD3.X R28, PT, PT, R28, UR6, RZ, P4, !PT ;  /* 0x000000061c1c7c10 */ /* 0x000fe4000a7fe4ff */
[----:B------:R-:W-:-:S02]  /*8b060*/  IADD3 R21, P4, PT, R21, UR9, RZ ;  /* 0x0000000915157c10 */ /* 0x000fc4000ff9e0ff */
[----:B------:R-:W-:Y:S02]  /*8b070*/  IADD3.X R23, PT, PT, R23, UR6, RZ, P5, !PT ;  /* 0x0000000617177c10 */ /* 0x000fe4000affe4ff */
[----:B---3--:R-:W-:Y:S02]  /*8b080*/  IADD3.X R10, PT, PT, R10, UR6, RZ, P6, !PT ;  /* 0x000000060a0a7c10 */ /* 0x008fe4000b7fe4ff */
        /* <DEDUP_REMOVED lines=32> */
[----:B------:R-:W-:-:S02]  /*8b290*/  IADD3 R22, P5, PT, R22, UR9, RZ ;  /* 0x0000000916167c10 */ /* 0x000fc4000ffbe0ff */
[----:B------:R-:W-:Y:S01]  /*8b2a0*/  IADD3.X R29, PT, PT, R29, UR6, RZ, P6, !PT ;  /* 0x000000061d1d7c10 */ /* 0x000fe2000b7fe4ff */
[----:B---3--:R0:W-:Y:S04]  /*8b2b0*/  STL [R1+0x38ac], R10 ;  /* 0x0038ac0a01007387 */ /* 0x0081e80000100800 */
[----:B------:R-:W-:Y:S04]  /*8b2c0*/  STL [R1+0x348c], R22 ;  /* 0x00348c1601007387 */ /* 0x000fe80000100800 */
[----:B0-----:R-:W3:Y:S04]  /*8b2d0*/  LDL.LU R10, [R1+0x14a0] ;  /* 0x0014a000010a7983 */ /* 0x001ee80000300800 */
[----:B------:R0:W-:Y:S04]  /*8b2e0*/  STL [R1+0x14a8], R29 ;  /* 0x0014a81d01007387 */ /* 0x0001e80000100800 */
[----:B------:R-:W4:Y:S04]  /*8b2f0*/  LDL.LU R16, [R1+0x149c] ;  /* 0x00149c0001107983 */ /* 0x000f280000300800 */
        /* <DEDUP_REMOVED lines=24> */
[----:B0-----:R-:W2:Y:S04]  /*8b480*/  LDL.LU R29, [R1+0x3494] ;  /* 0x00349400011d7983 */ /* 0x001ea80000300800 */
[----:B------:R-:W2:Y:S04]  /*8b490*/  LDL.LU R21, [R1+0x3510] ;  /* 0x0035100001157983 */ /* 0x000ea80000300800 */
[----:B------:R-:W2:Y:S04]  /*8b4a0*/  LDL.LU R22, [R1+0x34a8] ;  /* 0x0034a80001167983 */ /* 0x000ea80000300800 */
        /* <DEDUP_REMOVED lines=60> */
[----:B------:R-:W-:-:S03]  /*8b870*/  IADD3.X R22, PT, PT, R22, UR11, RZ, P0, !PT ;  /* 0x0000000b16167c10 */ /* 0x000fc600087fe4ff */
[----:B------:R-:W-:Y:S01]  /*8b880*/  STL [R1+0x3510], R21 ;  /* 0x0035101501007387 */ /* 0x000fe20000100800 */
[----:B------:R-:W-:-:S03]  /*8b890*/  IADD3 R23, P0, PT, R23, UR9, RZ ;  /* 0x0000000917177c10 */ /* 0x000fc6000ff1e0ff */
[----:B---3--:R0:W-:Y:S04]  /*8b8a0*/  STL [R1+0x38a8], R10 ;  /* 0x0038a80a01007387 */ /* 0x0081e80000100800 */
[----:B------:R-:W-:Y:S04]  /*8b8b0*/  STL [R1+0x34a8], R22 ;  /* 0x0034a81601007387 */ /* 0x000fe80000100800 */
        /* <DEDUP_REMOVED lines=26> */
[----:B0-----:R-:W2:Y:S04]  /*8ba60*/  LDL.LU R23, [R1+0x3518] ;  /* 0x0035180001177983 */ /* 0x001ea80000300800 */
[----:B------:R-:W2:Y:S04]  /*8ba70*/  LDL.LU R28, [R1+0x3580] ;  /* 0x00358000011c7983 */ /* 0x000ea80000300800 */
[----:B------:R-:W2:Y:S04]  /*8ba80*/  LDL.LU R21, [R1+0x3514] ;  /* 0x0035140001157983 */ /* 0x000ea80000300800 */
        /* <DEDUP_REMOVED lines=58> */
[----:B------:R-:W-:Y:S04]  /*8be30*/  STL [R1+0x3580], R28 ;  /* 0x0035801c01007387 */ /* 0x000fe80000100800 */
[----:B------:R-:W3:Y:S01]  /*8be40*/  LDL.LU R10, [R1+0x359c] ;  /* 0x00359c00010a7983 */ /* 0x000ee20000300800 */
[----:B------:R-:W-:-:S02]  /*8be50*/  IADD3.X R21, PT, PT, R21, UR11, RZ, P1, !PT ;  /* 0x0000000b15157c10 */ /* 0x000fc40008ffe4ff */
[----:B------:R-:W-:-:S03]  /*8be60*/  IADD3 R22, P1, PT, R22, UR9, RZ ;  /* 0x0000000916167c10 */ /* 0x000fc6000ff3e0ff */
[----:B------:R-:W-:Y:S01]  /*8be70*/  STL [R1+0x3514], R21 ;  /* 0x0035141501007387 */ /* 0x000fe20000100800 */
[----:B------:R-:W-:-:S03]  /*8be80*/  IADD3.X R29, PT, PT, R29, UR11, RZ, P2, !PT ;  /* 0x0000000b1d1d7c10 */ /* 0x000fc600097fe4ff */
        /* <DEDUP_REMOVED lines=32> */
[----:B------:R-:W2:Y:S04]  /*8c090*/  LDL.LU R22, [R1+0x3594] ;  /* 0x0035940001167983 */ /* 0x000ea80000300800 */
        /* <DEDUP_REMOVED lines=56> */
[----:B------:R-:W-:Y:S04]  /*8c420*/  STL [R1+0x3598], R28 ;  /* 0x0035981c01007387 */ /* 0x000fe80000100800 */
[----:B------:R-:W3:Y:S01]  /*8c430*/  LDL.LU R10, [R1+0x35a4] ;  /* 0x0035a400010a7983 */ /* 0x000ee20000300800 */
[----:B------:R-:W-:-:S02]  /*8c440*/  IADD3 R21, P2, PT, R21, UR9, RZ ;  /* 0x0000000915157c10 */ /* 0x000fc4000ff5e0ff */
[----:B------:R-:W-:-:S03]  /*8c450*/  IADD3.X R22, PT, PT, R22, UR11, RZ, P3, !PT ;  /* 0x0000000b16167c10 */ /* 0x000fc60009ffe4ff */
[----:B------:R-:W-:Y:S01]  /*8c460*/  STL [R1+0x3600], R21 ;  /* 0x0036001501007387 */ /* 0x000fe20000100800 */
[----:B------:R-:W-:-:S03]  /*8c470*/  IADD3 R23, P3, PT, R23, UR9, RZ ;  /* 0x0000000917177c10 */ /* 0x000fc6000ff7e0ff */
[----:B---3--:R0:W-:Y:S04]  /*8c480*/  STL [R1+0x38a0], R10 ;  /* 0x0038a00a01007387 */ /* 0x0081e80000100800 */
[----:B------:R1:W-:Y:S04]  /*8c490*/  STL [R1+0x3594], R22 ;  /* 0x0035941601007387 */ /* 0x0003e80000100800 */
        /* <DEDUP_REMOVED lines=29> */
[----:B-1----:R-:W2:Y:S04]  /*8c670*/  LDL.LU R22, [R1+0x3628] ;  /* 0x0036280001167983 */ /* 0x002ea80000300800 */
[----:B0-----:R-:W2:Y:S04]  /*8c680*/  LDL.LU R23, [R1+0x3624] ;  /* 0x0036240001177983 */ /* 0x001ea80000300800 */
[----:B------:R-:W2:Y:S01]  /*8c690*/  LDL.LU R29, [R1+0x3634] ;  /* 0x00363400011d7983 */ /* 0x000ea20000300800 */
        /* <DEDUP_REMOVED lines=10> */
[----:B---3--:R-:W-:-:S05]  /*8c740*/  IADD3.X R10, PT, PT, R10, UR11, RZ, P5, !PT ;  /* 0x0000000b0a0a7c10 */ /* 0x008fca000affe4ff */
[----:B------:R0:W-:Y:S04]  /*8c750*/  STL [R1+0x35a4], R10 ;  /* 0x0035a40a01007387 */ /* 0x0001e80000100800 */
[----:B0-----:R-:W3:Y:S01]  /*8c760*/  LDL.LU R10, [R1+0x389c] ;  /* 0x00389c00010a7983 */ /* 0x001ee20000300800 */
[----:B------:R-:W-:Y:S02]  /*8c770*/  IADD3 R16, P5, PT, R16, UR9, RZ ;  /* 0x0000000910107c10 */ /* 0x000fe4000ffbe0ff */
[----:B------:R-:W-:-:S03]  /*8c780*/  IADD3 R14, P2, PT, R14, UR9, RZ ;  /* 0x000000090e0e7c10 */ /* 0x000fc6000ff5e0ff */
[----:B------:R1:W-:Y:S01]  /*8c790*/  STL [R1+0x361c], R16 ;  /* 0x00361c1001007387 */ /* 0x0003e20000100800 */
[----:B------:R-:W-:-:S03]  /*8c7a0*/  IADD3.X R15, PT, PT, R15, UR11, RZ, P3, !PT ;  /* 0x0000000b0f0f7c10 */ /* 0x000fc60009ffe4ff */
[----:B------:R1:W-:Y:S01]  /*8c7b0*/  STL [R1+0x35b8], R17 ;  /* 0x0035b81101007387 */ /* 0x0003e20000100800 */
        /* <DEDUP_REMOVED lines=14> */
[----:B--2---:R-:W-:-:S03]  /*8c8a0*/  IADD3.X R7, PT, PT, R7, UR11, RZ, P0, !PT ;  /* 0x0000000b07077c10 */ /* 0x004fc600087fe4ff */
        /* <DEDUP_REMOVED lines=20> */
[----:B------:R1:W-:Y:S04]  /*8c9f0*/  STL [R1+0x35f4], R9 ;  /* 0x0035f40901007387 */ /* 0x0003e80000100800 */
[----:B------:R1:W-:Y:S04]  /*8ca00*/  STL [R1+0x3650], R20 ;  /* 0x0036501401007387 */ /* 0x0003e80000100800 */
[----:B------:R1:W-:Y:S04]  /*8ca10*/  STL [R1+0x3608], R11 ;  /* 0x0036080b01007387 */ /* 0x0003e80000100800 */
[----:B------:R1:W-:Y:S04]  /*8ca20*/  STL [R1+0x3604], R0 ;  /* 0x0036040001007387 */ /* 0x0003e80000100800 */
[----:B------:R1:W-:Y:S04]  /*8ca30*/  STL [R1+0x3618], R28 ;  /* 0x0036181c01007387 */ /* 0x0003e80000100800 */
[----:B------:R1:W-:Y:S04]  /*8ca40*/  STL [R1+0x3614], R21 ;  /* 0x0036141501007387 */ /* 0x0003e80000100800 */
[----:B------:R1:W-:Y:S04]  /*8ca50*/  STL [R1+0x3634], R29 ;  /* 0x0036341d01007387 */ /* 0x0003e80000100800 */
[----:B------:R1:W-:Y:S04]  /*8ca60*/  STL [R1+0x3628], R22 ;  /* 0x0036281601007387 */ /* 0x0003e80000100800 */
[----:B------:R1:W-:Y:S01]  /*8ca70*/  STL [R1+0x3624], R23 ;  /* 0x0036241701007387 */ /* 0x0003e20000100800 */
[----:B---3--:R-:W-:-:S13]  /*8ca80*/  ISETP.NE.U32.AND P2, PT, R10, UR7, PT ;  /* 0x000000070a007c0c */ /* 0x008fda000bf45070 */
[----:B-1----:R-:W-:Y:S05]  /*8ca90*/  @P2 BRA `(.L_x_1) ;  /* 0xfffff8b000d02947 */ /* 0x002fea000383ffff */
.L_x_0:
[----:B---3--:R-:W2:Y:S01]  /*8caa0*/  LDL.LU R17, [R1+0x870] ;  /* 0x0008700001117983 */ /* 0x008ea20000300800 */
[----:B------:R-:W0:Y:S03]  /*8cab0*/  LDCU.64 UR18, c[0x0][0x398] ;  /* 0x00007300ff1277ac */ /* 0x000e260008000a00 */
[----:B------:R-:W2:Y:S01]  /*8cac0*/  LDL.LU R16, [R1+0x874] ;  /* 0x0008740001107983 */ /* 0x000ea20000300800 */
[----:B------:R-:W1:Y:S01]  /*8cad0*/  S2UR UR7, SR_CgaCtaId ;  /* 0x00000000000779c3 */ /* 0x000e620000008800 */
[----:B------:R-:W3:Y:S02]  /*8cae0*/  LDCU.64 UR16, c[0x0][0x398] ;  /* 0x00007300ff1077ac */ /* 0x000ee40008000a00 */
[----:B------:R-:W4:Y:S01]  /*8caf0*/  LDL.LU R15, [R1+0x878] ;  /* 0x00087800010f7983 */ /* 0x000f220000300800 */
[----:B------:R-:W-:Y:S01]  /*8cb00*/  UMOV UR6, 0x400 ;  /* 0x0000040000067882 */ /* 0x000fe20000000000 */
[----:B------:R-:W5:Y:S02]  /*8cb10*/  LDCU.64 UR10, c[0x0][0x390] ;  /* 0x00007200ff0a77ac */ /* 0x000f640008000a00 */
[----:B------:R-:W4:Y:S01]  /*8cb20*/  LDL.LU R14, [R1+0x87c] ;  /* 0x00087c00010e7983 */ /* 0x000f220000300800 */
[----:B------:R-:W0:Y:S03]  /*8cb30*/  LDCU.64 UR14, c[0x0][0x398] ;  /* 0x00007300ff0e77ac */ /* 0x000e260008000a00 */
[----:B------:R-:W3:Y:S01]  /*8cb40*/  LDL.LU R13, [R1+0x8a0] ;  /* 0x0008a000010d7983 */ /* 0x000ee20000300800 */
[----:B------:R-:W0:Y:S03]  /*8cb50*/  LDCU.64 UR26, c[0x0][0x398] ;  /* 0x00007300ff1a77ac */ /* 0x000e260008000a00 */
[----:B------:R-:W3:Y:S01]  /*8cb60*/  LDL.LU R12, [R1+0x8a4] ;  /* 0x0008a400010c7983 */ /* 0x000ee20000300800 */
[----:B------:R-:W0:Y:S03]  /*8cb70*/  LDCU.64 UR28, c[0x0][0x398] ;  /* 0x00007300ff1c77ac */ /* 0x000e260008000a00 */
[----:B------:R-:W5:Y:S01]  /*8cb80*/  LDL.LU R8, [R1+0x8a8] ;  /* 0x0008a80001087983 */ /* 0x000f620000300800 */
        /* <DEDUP_REMOVED lines=8> */
[----:B------:R-:W0:Y:S03]  /*8cc10*/  LDCU UR9, c[0x0][0x39c] ;  /* 0x00007380ff0977ac */ /* 0x000e260008000800 */
[----:B------:R-:W5:Y:S04]  /*8cc20*/  LDL.LU R3, [R1+0x89c] ;  /* 0x00089c0001037983 */ /* 0x000f680000300800 */
[----:B------:R-:W5:Y:S04]  /*8cc30*/  LDL.LU R2, [R1+0x880] ;  /* 0x0008800001027983 */ /* 0x000f680000300800 */
[----:B------:R-:W5:Y:S04]  /*8cc40*/  LDL.LU R0, [R1+0x884] ;  /* 0x0008840001007983 */ /* 0x000f680000300800 */
[----:B------:R-:W-:Y:S04]  /*8cc50*/  STL [R1+0x39b4], R9 ;  /* 0x0039b40901007387 */ /* 0x000fe80000100800 */
[----:B------:R-:W-:Y:S04]  /*8cc60*/  STL [R1+0x39b0], R10 ;  /* 0x0039b00a01007387 */ /* 0x000fe80000100800 */
[----:B------:R2:W-:Y:S01]  /*8cc70*/  STL [R1+0x39ac], R11 ;  /* 0x0039ac0b01007387 */ /* 0x0005e20000100800 */
[----:B------:R-:W-:Y:S01]  /*8cc80*/  BAR.SYNC.DEFER_BLOCKING 0x0 ;  /* 0x0000000000007b1d */ /* 0x000fe20000010000 */
[----:B--2---:R-:W-:-:S05]  /*8cc90*/  F2FP.SATFINITE.E4M3.F32.PACK_AB_MERGE_C R11, R16, R17, RZ ;  /* 0x00000011100b723e */ /* 0x004fca00048070ff */
[----:B------:R-:W-:Y:S01]  /*8cca0*/  STL [R1+0x60], R11 ;  /* 0x0000600b01007387 */ /* 0x000fe20000100800 */
[----:B----4-:R-:W-:-:S05]  /*8ccb0*/  F2FP.SATFINITE.E4M3.F32.PACK_AB_MERGE_C R10, R14, R15, RZ ;  /* 0x0000000f0e0a723e */ /* 0x010fca00048070ff */
[----:B------:R-:W-:Y:S01]  /*8ccc0*/  STL [R1+0x84], R10 ;  /* 0x0000840a01007387 */ /* 0x000fe20000100800 */
[----:B---3--:R-:W-:-:S05]  /*8ccd0*/  F2FP.SATFINITE.E4M3.F32.PACK_AB_MERGE_C R9, R12, R13, RZ ;  /* 0x0000000d0c09723e */ /* 0x008fca00048070ff */
[----:B------:R2:W-:Y:S01]  /*8cce0*/  STL [R1+0xbc], R9 ;  /* 0x0000bc0901007387 */ /* 0x0005e20000100800 */
[----:B-----5:R-:W-:-:S05]  /*8ccf0*/  F2FP.SATFINITE.E4M3.F32.PACK_AB_MERGE_C R7, R7, R8, RZ ;  /* 0x000000080707723e */ /* 0x020fca00048070ff */
[----:B------:R-:W-:Y:S01]  /*8cd00*/  STL [R1+0xf0], R7 ;  /* 0x0000f00701007387 */ /* 0x000fe20000100800 */
[----:B------:R-:W-:-:S05]  /*8cd10*/  F2FP.SATFINITE.E4M3.F32.PACK_AB_MERGE_C R5, R5, R6, RZ ;  /* 0x000000060505723e */ /* 0x000fca00048070ff */
[----:B------:R-:W-:Y:S01]  /*8cd20*/  STL [R1+0x130], R5 ;  /* 0x0001300501007387 */ /* 0x000fe20000100800 */
[----:B------:R-:W-:-:S03]  /*8cd30*/  F2FP.SATFINITE.E4M3.F32.PACK_AB_MERGE_C R3, R3, R4, RZ ;  /* 0x000000040303723e */ /* 0x000fc600048070ff */
[----:B--2---:R-:W2:Y:S04]  /*8cd40*/  LDL.LU R9, [R1+0x844] ;  /* 0x0008440001097983 */ /* 0x004ea80000300800 */
[----:B------:R-:W-:Y:S01]  /*8cd50*/  STL [R1+0x128], R3 ;  /* 0x0001280301007387 */ /* 0x000fe20000100800 */
[----:B------:R-:W-:-:S03]  /*8cd60*/  F2FP.SATFINITE.E4M3.F32.PACK_AB_MERGE_C R0, R0, R2, RZ ;  /* 0x000000020000723e */ /* 0x000fc600048070ff */
[----:B--2---:R2:W-:Y:S04]  /*8cd70*/  STL [R1+0x3b50], R9 ;  /* 0x003b500901007387 */ /* 0x0045e80000100800 */
[----:B------:R-:W-:Y:S04]  /*8cd80*/  STL [R1+0x144], R0 ;  /* 0x0001440001007387 */ /* 0x000fe80000100800 */
[----:B--2---:R-:W2:Y:S04]  /*8cd90*/  LDL.LU R9, [R1+0x88c] ;  /* 0x00088c0001097983 */ /* 0x004ea80000300800 */
[----:B------:R-:W3:Y:S04]  /*8cda0*/  LDL.LU R10, [R1+0x814] ;  /* 0x00081400010a7983 */ /* 0x000ee80000300800 */
[----:B---3--:R3:W-:Y:S04]  /*8cdb0*/  STL [R1+0x3b14], R10 ;  /* 0x003b140a01007387 */ /* 0x0087e80000100800 */
[----:B---3--:R-:W3:Y:S04]  /*8cdc0*/  LDL.LU R10, [R1+0x5fc] ;  /* 0x0005fc00010a7983 */ /* 0x008ee80000300800 */
        /* <DEDUP_REMOVED lines=15> */
[----:B---3--:R-:W2:Y:S04]  /*8cec0*/  LDL.LU R10, [R1+0x888] ;  /* 0x00088800010a7983 */ /* 0x008ea80000300800 */
        /* <DEDUP_REMOVED lines=17> */
[----:B------:R-:W4:Y:S04]  /*8cfe0*/  LDL.LU R29, [R1+0x7f8] ;  /* 0x0007f800011d7983 */ /* 0x000f280000300800 */
[----:B----4-:R4:W-:Y:S04]  /*8cff0*/  STL [R1+0x3b00], R29 ;  /* 0x003b001d01007387 */ /* 0x0109e80000100800 */
[----:B----4-:R-:W4:Y:S04]  /*8d000*/  LDL.LU R29, [R1+0x808] ;  /* 0x00080800011d7983 */ /* 0x010f280000300800 */
[----:B----4-:R4:W-:Y:S04]  /*8d010*/  STL [R1+0x3b04], R29 ;  /* 0x003b041d01007387 */ /* 0x0109e80000100800 */
[----:B----4-:R-:W4:Y:S04]  /*8d020*/  LDL.LU R29, [R1+0x804] ;  /* 0x00080400011d7983 */ /* 0x010f280000300800 */
[----:B----4-:R4:W-:Y:S04]  /*8d030*/  STL [R1+0x3b0c], R29 ;  /* 0x003b0c1d01007387 */ /* 0x0109e80000100800 */
[----:B----4-:R-:W4:Y:S04]  /*8d040*/  LDL.LU R29, [R1+0x818] ;  /* 0x00081800011d7983 */ /* 0x010f280000300800 */
[----:B------:R-:W5:Y:S01]  /*8d050*/  LDL.LU R28, [R1+0x7fc] ;  /* 0x0007fc00011c7983 */ /* 0x000f620000300800 */
[----:B--2---:R-:W-:-:S03]  /*8d060*/  F2FP.SATFINITE.E4M3.F32.PACK_AB_MERGE_C R9, R9, R10, RZ ;  /* 0x0000000a0909723e */ /* 0x004fc600048070ff */
[----:B-----5:R2:W-:Y:S04]  /*8d070*/  STL [R1+0x3b08], R28 ;  /* 0x003b081c01007387 */ /* 0x0205e80000100800 */
[----:B--2---:R-:W2:Y:S04]  /*8d080*/  LDL.LU R28, [R1+0x800] ;  /* 0x00080000011c7983 */ /* 0x004ea80000300800 */
        /* <DEDUP_REMOVED lines=26> */
[----:B0-----:R-:W2:Y:S02]  /*8d230*/  LDL.LU R9, [R1+0x3b50] ;  /* 0x003b500001097983 */ /* 0x001ea40000300800 */
[----:B--2---:R-:W-:-:S02]  /*8d240*/  F2FP.SATFINITE.E4M3.F32.PACK_AB_MERGE_C R9, R9, R10, RZ ;  /* 0x0000000a0909723e */ /* 0x004fc400048070ff */
[----:B------:R-:W3:Y:S04]  /*8d250*/  LDL.LU R10, [R1+0x3b4c] ;  /* 0x003b4c00010a7983 */ /* 0x000ee80000300800 */
[----:B------:R0:W-:Y:S04]  /*8d260*/  STL [R1+0x39b8], R9 ;  /* 0x0039b80901007387 */ /* 0x0001e80000100800 */
[----:B0-----:R-:W2:Y:S01]  /*8d270*/  LDL.LU R9, [R1+0x7f4] ;  /* 0x0007f40001097983 */ /* 0x001ea20000300800 */
[----:B---3--:R-:W-:-:S03]  /*8d280*/  F2FP.SATFINITE.E4M3.F32.PACK_AB_MERGE_C R10, R10, R11, RZ ;  /* 0x0000000b0a0a723e */ /* 0x008fc600048070ff */
[----:B------:R-:W3:Y:S04]  /*8d290*/  LDL.LU R11, [R1+0x3b48] ;  /* 0x003b4800010b7983 */ /* 0x000ee80000300800 */
[----:B------:R0:W-:Y:S04]  /*8d2a0*/  STL [R1+0x90], R10 ;  /* 0x0000900a01007387 */ /* 0x0001e80000100800 */
[----:B0-----:R-:W3:Y:S02]  /*8d2b0*/  LDL.LU R10, [R1+0x3b44] ;  /* 0x003b4400010a7983 */ /* 0x001ee40000300800 */
[----:B---3--:R-:W-:-:S02]  /*8d2c0*/  F2FP.SATFINITE.E4M3.F32.PACK_AB_MERGE_C R10, R10, R11, RZ ;  /* 0x0000000b0a0a723e */ /* 0x008fc400048070ff */
        /* <DEDUP_REMOVED lines=24> */
[----:B------:R-:W4:Y:S04]  /*8d450*/  LDL.LU R11, [R1+0x3b10] ;  /* 0x003b1000010b7983 */ /* 0x000f280000300800 */
[----:B------:R0:W-:Y:S04]  /*8d460*/  STL [R1+0x39bc], R10 ;  /* 0x0039bc0a01007387 */ /* 0x0001e80000100800 */
[----:B0-----:R-:W2:Y:S01]  /*8d470*/  LDL.LU R10, [R1+0x7f0] ;  /* 0x0007f000010a7983 */ /* 0x001ea20000300800 */
[----:B----4-:R-:W-:-:S03]  /*8d480*/  F2FP.SATFINITE.E4M3.F32.PACK_AB_MERGE_C R11, R11, R29, RZ ;  /* 0x0000001d0b0b723e */ /* 0x010fc600048070ff */
[----:B------:R-:W3:Y:S04]  /*8d490*/  LDL.LU R29, [R1+0x3b0c] ;  /* 0x003b0c00011d7983 */ /* 0x000ee80000300800 */
[----:B------:R0:W-:Y:S04]  /*8d4a0*/  STL [R1+0x39c0], R11 ;  /* 0x0039c00b01007387 */ /* 0x0001e80000100800 */
[----:B0-----:R-:W4:Y:S01]  /*8d4b0*/  LDL.LU R11, [R1+0x80c] ;  /* 0x00080c00010b7983 */ /* 0x001f220000300800 */
[----:B---3--:R-:W-:-:S03]  /*8d4c0*/  F2FP.SATFINITE.E4M3.F32.PACK_AB_MERGE_C R29, R29, R28, RZ ;  /* 0x0000001c1d1d723e */ /* 0x008fc600048070ff */
[----:B------:R-:W3:Y:S04]  /*8d4d0*/  LDL.LU R28, [R1+0x3b08] ;  /* 0x003b0800011c7983 */ /* 0x000ee80000300800 */
[----:B------:R0:W-:Y:S04]  /*8d4e0*/  STL [R1+0xdc], R29 ;  /* 0x0000dc1d01007387 */ /* 0x0001e80000100800 */
[----:B0-----:R-:W4:Y:S01]  /*8d4f0*/  LDL.LU R29, [R1+0x3b04] ;  /* 0x003b0400011d7983 */ /* 0x001f220000300800 */
[----:B--2---:R-:W-:Y:S02]  /*8d500*/  F2FP.SATFINITE.E4M3.F32.PACK_AB_MERGE_C R9, R9, R10, RZ ;  /* 0x0000000a0909723e */ /* 0x004fe400048070ff */
[----:B----4-:R-:W-:-:S02]  /*8d510*/  F2FP.SATFINITE.E4M3.F32.PACK_AB_MERGE_C R11, R11, R29, RZ ;  /* 0x0000001d0b0b723e */ /* 0x010fc400048070ff */
[----:B------:R-:W3:Y:S01]  /*8d520*/  LDL.LU R29, [R1+0x3b00] ;  /* 0x003b0000011d7983 */ /* 0x000ee20000300800 */
[----:B-----5:R-:W-:-:S03]  /*8d530*/  F2FP.SATFINITE.E4M3.F32.PACK_AB_MERGE_C R10, R26, R27, RZ ;  /* 0x0000001b1a0a723e */ /* 0x020fc600048070ff */
[----:B------:R-:W-:Y:S04]  /*8d540*/  STL [R1+0xd4], R11 ;  /* 0x0000d40b01007387 */ /* 0x000fe80000100800 */
[----:B------:R0:W-:Y:S02]  /*8d550*/  STL [R1+0xf8], R9 ;  /* 0x0000f80901007387 */ /* 0x0001e40000100800 */
[----:B0-----:R-:W-:Y:S02]  /*8d560*/  F2FP.SATFINITE.E4M3.F32.PACK_AB_MERGE_C R9, R24, R25, RZ ;  /* 0x000000191809723e */ /* 0x001fe400048070ff */
[----:B------:R-:W-:Y:S02]  /*8d570*/  F2FP.SATFINITE.E4M3.F32.PACK_AB_MERGE_C R7, R7, R8, RZ ;  /* 0x000000080707723e */ /* 0x000fe400048070ff */
[----:B------:R-:W-:-:S02]  /*8d580*/  F2FP.SATFINITE.E4M3.F32.PACK_AB_MERGE_C R5, R5, R6, RZ ;  /* 0x000000060505723e */ /* 0x000fc400048070ff */
[----:B---3--:R-:W-:-:S05]  /*8d590*/  F2FP.SATFINITE.E4M3.F32.PACK_AB_MERGE_C R11, R28, R29, RZ ;  /* 0x0000001d1c0b723e */ /* 0x008fca00048070ff */
[----:B------:R0:W-:Y:S04]  /*8d5a0*/  STL [R1+0xf4], R11 ;  /* 0x0000f40b01007387 */ /* 0x0001e80000100800 */
[----:B------:R2:W-:Y:S04]  /*8d5b0*/  STL [R1+0x11c], R10 ;  /* 0x00011c0a01007387 */ /* 0x0005e80000100800 */
[----:B------:R3:W-:Y:S01]  /*8d5c0*/  STL [R1+0x118], R9 ;  /* 0x0001180901007387 */ /* 0x0007e20000100800 */
[----:B0-----:R-:W-:Y:S02]  /*8d5d0*/  F2FP.SATFINITE.E4M3.F32.PACK_AB_MERGE_C R11, R22, R23, RZ ;  /* 0x00000017160b723e */ /* 0x001fe400048070ff */
[----:B--2---:R-:W-:-:S03]  /*8d5e0*/  F2FP.SATFINITE.E4M3.F32.PACK_AB_MERGE_C R10, R20, R21, RZ ;  /* 0x00000015140a723e */ /* 0x004fc600048070ff */
[----:B------:R0:W-:Y:S01]  /*8d5f0*/  STL [R1+0x34], R11 ;  /* 0x0000340b01007387 */ /* 0x0001e20000100800 */
[----:B---3--:R-:W-:-:S03]  /*8d600*/  F2FP.SATFINITE.E4M3.F32.PACK_AB_MERGE_C R9, R18, R19, RZ ;  /* 0x000000131209723e */ /* 0x008fc600048070ff */
[----:B------:R2:W-:Y:S04]  /*8d610*/  STL [R1+0x38], R10 ;  /* 0x0000380a01007387 */ /* 0x0005e80000100800 */
[----:B------:R3:W-:Y:S01]  /*8d620*/  STL [R1+0xd8], R9 ;  /* 0x0000d80901007387 */ /* 0x0007e20000100800 */
[----:B0-----:R-:W-:Y:S02]  /*8d630*/  F2FP.SATFINITE.E4M3.F32.PACK_AB_MERGE_C R11, R16, R17, RZ ;  /* 0x00000011100b723e */ /* 0x001fe400048070ff */
[----:B--2---:R-:W-:-:S03]  /*8d640*/  F2FP.SATFINITE.E4M3.F32.PACK_AB_MERGE_C R10, R14, R15, RZ ;  /* 0x0000000f0e0a723e */ /* 0x004fc600048070ff */
[----:B------:R-:W-:Y:S01]  /*8d650*/  STL [R1+0xd0], R11 ;  /* 0x0000d00b01007387 */ /* 0x000fe20000100800 */
[----:B------:R-:W-:Y:S02]  /*8d660*/  F2FP.SATFINITE.E4M3.F32.PACK_AB_MERGE_C R14, R3, R4, RZ ;  /* 0x00000004030e723e */ /* 0x000fe400048070ff */
[----:B---3--:R-:W-:Y:S01]  /*8d670*/  F2FP.SATFINITE.E4M3.F32.PACK_AB_MERGE_C R9, R12, R13, RZ ;  /* 0x0000000d0c09723e */ /* 0x008fe200048070ff */
[----:B------:R-:W-:Y:S04]  /*8d680*/  STL [R1+0xec], R10 ;  /* 0x0000ec0a01007387 */ /* 0x000fe80000100800 */
[----:B------:R-:W-:Y:S04]  /*8d690*/  STL [R1+0xe8], R9 ;  /* 0x0000e80901007387 */ /* 0x000fe80000100800 */
[----:B------:R-:W-:Y:S04]  /*8d6a0*/  STL [R1+0x110], R7 ;  /* 0x0001100701007387 */ /* 0x000fe80000100800 */
[----:B------:R-:W-:Y:S04]  /*8d6b0*/  STL [R1+0x39c4], R14 ;  /* 0x0039c40e01007387 */ /* 0x000fe80000100800 */
[----:B------:R-:W-:Y:S04]  /*8d6c0*/  STL [R1+0x108], R5 ;  /* 0x0001080501007387 */ /* 0x000fe80000100800 */
[----:B------:R-:W2:Y:S04]  /*8d6d0*/  LDL.LU R12, [R1+0x784] ;  /* 0x00078400010c7983 */ /* 0x000ea80000300800 */
        /* <DEDUP_REMOVED lines=12> */
[----:B------:R-:W3:Y:S04]  /*8d7a0*/  LDL.LU R14, [R1+0x75c] ;  /* 0x00075c00010e7983 */ /* 0x000ee80000300800 */
[----:B---3--:R0:W-:Y:S04]  /*8d7b0*/  STL [R1+0x3a90], R14 ;  /* 0x003a900e01007387 */ /* 0x0081e80000100800 */
[----:B0-----:R-:W3:Y:S04]  /*8d7c0*/  LDL.LU R14, [R1+0x750] ;  /* 0x00075000010e7983 */ /* 0x001ee80000300800 */
        /* <DEDUP_REMOVED lines=40> */
[----:B0-----:R-:W3:Y:S01]  /*8da50*/  LDL.LU R11, [R1+0x770] ;  /* 0x00077000010b7983 */ /* 0x001ee20000300800 */
[----:B------:R-:W-:-:S02]  /*8da60*/  F2FP.SATFINITE.E4M3.F32.PACK_AB_MERGE_C R13, R0, R2, RZ ;  /* 0x00000002000d723e */ /* 0x000fc400048070ff */
[----:B--2---:R-:W-:Y:S01]  /*8da70*/  F2FP.SATFINITE.E4M3.F32.PACK_AB_MERGE_C R12, R12, R14, RZ ;  /* 0x0000000e0c0c723e */ /* 0x004fe200048070ff */
[----:B---3--:R0:W-:Y:S04]  /*8da80*/  STL [R1+0x3ac8], R11 ;  /* 0x003ac80b01007387 */ /* 0x0081e80000100800 */
[----:B0-----:R-:W2:Y:S04]  /*8da90*/  LDL.LU R11, [R1+0x788] ;  /* 0x00078800010b7983 */ /* 0x001ea80000300800 */
        /* <DEDUP_REMOVED lines=27> */
[----:B------:R-:W2:Y:S04]  /*8dc50*/  LDL.LU R14, [R1+0x3afc] ;  /* 0x003afc00010e7983 */ /* 0x000ea80000300800 */
[----:B------:R0:W-:Y:S04]  /*8dc60*/  STL [R1+0xa4], R12 ;  /* 0x0000a40c01007387 */ /* 0x0001e80000100800 */
[----:B0-----:R-:W2:Y:S02]  /*8dc70*/  LDL.LU R12, [R1+0x3af8] ;  /* 0x003af800010c7983 */ /* 0x001ea40000300800 */
[----:B--2---:R-:W-:-:S02]  /*8dc80*/  F2FP.SATFINITE.E4M3.F32.PACK_AB_MERGE_C R12, R12, R14, RZ ;  /* 0x0000000e0c0c723e */ /* 0x004fc400048070ff */
        /* <DEDUP_REMOVED lines=22> */
[----:B0-----:R-:W3:Y:S01]  /*8ddf0*/  LDL.LU R12, [R1+0x754] ;  /* 0x00075400010c7983 */ /* 0x001ee20000300800 */
[----:B--2---:R-:W-:-:S03]  /*8de00*/  F2FP.SATFINITE.E4M3.F32.PACK_AB_MERGE_C R14, R14, R11, RZ ;  /* 0x0000000b0e0e723e */ /* 0x004fc600048070ff */
        /* <DEDUP_REMOVED lines=26> */
[----:B0-----:R-:W3:Y:S02]  /*8dfb0*/  LDL.LU R14, [R1+0x3a94] ;  /* 0x003a9400010e7983 */ /* 0x001ee40000300800 */
[----:B---3--:R-:W-:-:S02]  /*8dfc0*/  F2FP.SATFINITE.E4M3.F32.PACK_AB_MERGE_C R12, R12, R14, RZ ;  /* 0x0000000e0c0c723e */ /* 0x008fc400048070ff */
[----:B------:R-:W3:Y:S01]  /*8dfd0*/  LDL.LU R14, [R1+0x3a90] ;  /* 0x003a9000010e7983 */ /* 0x000ee20000300800 */
[----:B--2---:R-:W-:-:S03]  /*8dfe0*/  F2FP.SATFINITE.E4M3.F32.PACK_AB_MERGE_C R11, R10, R11, RZ ;  /* 0x0000000b0a0b723e */ /* 0x004fc600048070ff */
[----:B------:R3:W-:Y:S01]  /*8dff0*/  STL [R1+0x230], R12 ;  /* 0x0002300c01007387 */ /* 0x0007e20000100800 */
[----:B----4-:R-:W-:Y:S02]  /*8e000*/  F2FP.SATFINITE.E4M3.F32.PACK_AB_MERGE_C R10, R29, R9, RZ ;  /* 0x000000091d0a723e */ /* 0x010fe400048070ff */
[----:B-----5:R-:W-:Y:S02]  /*8e010*/  F2FP.SATFINITE.E4M3.F32.PACK_AB_MERGE_C R9, R27, R28, RZ ;  /* 0x0000001c1b09723e */ /* 0x020fe400048070ff */
[----:B------:R-:W-:Y:S02]  /*8e020*/  F2FP.SATFINITE.E4M3.F32.PACK_AB_MERGE_C R7, R7, R8, RZ ;  /* 0x000000080707723e */ /* 0x000fe400048070ff */
[----:B------:R-:W-:Y:S02]  /*8e030*/  F2FP.SATFINITE.E4M3.F32.PACK_AB_MERGE_C R5, R5, R6, RZ ;  /* 0x000000060505723e */ /* 0x000fe400048070ff */
[----:B---3--:R-:W-:-:S05]  /*8e040*/  F2FP.SATFINITE.E4M3.F32.PACK_AB_MERGE_C R12, R14, R13, RZ ;  /* 0x0000000d0e0c723e */ /* 0x008fca00048070ff */
[----:B------:R-:W-:Y:S04]  /*8e050*/  STL [R1+0x22c], R12 ;  /* 0x00022c0c01007387 */ /* 0x000fe80000100800 */
[----:B------:R0:W-:Y:S04]  /*8e060*/  STL [R1+0x278], R11 ;  /* 0x0002780b01007387 */ /* 0x0001e80000100800 */
[----:B------:R2:W-:Y:S04]  /*8e070*/  STL [R1+0x274], R10 ;  /* 0x0002740a01007387 */ /* 0x0005e80000100800 */
[----:B------:R3:W-:Y:S01]  /*8e080*/  STL [R1+0x288], R9 ;  /* 0x0002880901007387 */ /* 0x0007e20000100800 */
[----:B0-----:R-:W-:-:S02]  /*8e090*/  F2FP.SATFINITE.E4M3.F32.PACK_AB_MERGE_C R11, R25, R26, RZ ;  /* 0x0000001a190b723e */ /* 0x001fc400048070ff */
        /* <DEDUP_REMOVED lines=8> */
[----:B---3--:R-:W-:-:S03]  /*8e120*/  F2FP.SATFINITE.E4M3.F32.PACK_AB_MERGE_C R9, R15, R16, RZ ;  /* 0x000000100f09723e */ /* 0x008fc600048070ff */
[----:B------:R-:W-:Y:S04]  /*8e130*/  STL [R1+0x1fc], R10 ;  /* 0x0001fc0a01007387 */ /* 0x000fe80000100800 */
[----:B------:R-:W-:Y:S04]  /*8e140*/  STL [R1+0x270], R9 ;  /* 0x0002700901007387 */ /* 0x000fe80000100800 */
[----:B------:R-:W-:Y:S04]  /*8e150*/  STL [R1+0x26c], R7 ;  /* 0x00026c0701007387 */ /* 0x000fe80000100800 */
[----:B------:R-:W-:Y:S04]  /*8e160*/  STL [R1+0x280], R5 ;  /* 0x0002800501007387 */ /* 0x000fe80000100800 */
[----:B------:R-:W2:Y:S01]  /*8e170*/  LDL.LU R19, [R1+0x6f4] ;  /* 0x0006f40001137983 */ /* 0x000ea20000300800 */
[----:B------:R-:W-:-:S02]  /*8e180*/  F2FP.SATFINITE.E4M3.F32.PACK_AB_MERGE_C R3, R3, R4, RZ ;  /* 0x000000040303723e */ /* 0x000fc400048070ff */
[----:B------:R-:W-:-:S03]  /*8e190*/  F2FP.SATFINITE.E4M3.F32.PACK_AB_MERGE_C R0, R0, R2, RZ ;  /* 0x000000020000723e */ /* 0x000fc600048070ff */
[----:B------:R-:W-:Y:S04]  /*8e1a0*/  STL [R1+0x27c], R3 ;  /* 0x00027c0301007387 */ /* 0x000fe80000100800 */
[----:B--2---:R0:W-:Y:S04]  /*8e1b0*/  STL [R1+0x3a88], R19 ;  /* 0x003a881301007387 */ /* 0x0041e80000100800 */
[----:B------:R-:W-:Y:S04]  /*8e1c0*/  STL [R1+0x290], R0 ;  /* 0x0002900001007387 */ /* 0x000fe80000100800 */
[----:B0-----:R-:W2:Y:S04]  /*8e1d0*/  LDL.LU R19, [R1+0x59c] ;  /* 0x00059c0001137983 */ /* 0x001ea80000300800 */
[----:B------:R-:W3:Y:S04]  /*8e1e0*/  LDL.LU R18, [R1+0x6fc] ;  /* 0x0006fc0001127983 */ /* 0x000ee80000300800 */
        /* <DEDUP_REMOVED lines=19> */
[----:B------:R-:W4:Y:S04]  /*8e320*/  LDL.LU R21, [R1+0x6cc] ;  /* 0x0006cc0001157983 */ /* 0x000f280000300800 */
[----:B----4-:R0:W-:Y:S04]  /*8e330*/  STL [R1+0x3a4c], R21 ;  /* 0x003a4c1501007387 */ /* 0x0101e80000100800 */
[----:B0-----:R-:W4:Y:S04]  /*8e340*/  LDL.LU R21, [R1+0x6c0] ;  /* 0x0006c00001157983 */ /* 0x001f280000300800 */
        /* <DEDUP_REMOVED lines=9> */
[----:B0-----:R-:W4:Y:S01]  /*8e3e0*/  LDL.LU R21, [R1+0x6e8] ;  /* 0x0006e80001157983 */ /* 0x001f220000300800 */
[----:B--2---:R-:W-:-:S03]  /*8e3f0*/  F2FP.SATFINITE.E4M3.F32.PACK_AB_MERGE_C R19, R19, R18, RZ ;  /* 0x000000121313723e */ /* 0x004fc600048070ff */
[----:B----4-:R0:W-:Y:S04]  /*8e400*/  STL [R1+0x3a7c], R21 ;  /* 0x003a7c1501007387 */ /* 0x0101e80000100800 */
[----:B0-----:R-:W2:Y:S04]  /*8e410*/  LDL.LU R21, [R1+0x6e0] ;  /* 0x0006e00001157983 */ /* 0x001ea80000300800 */
        /* <DEDUP_REMOVED lines=31> */
[----:B0-----:R-:W4:Y:S01]  /*8e610*/  LDL.LU R19, [R1+0x6b0] ;  /* 0x0006b00001137983 */ /* 0x001f220000300800 */
[----:B---3--:R-:W-:-:S03]  /*8e620*/  F2FP.SATFINITE.E4M3.F32.PACK_AB_MERGE_C R18, R18, R22, RZ ;  /* 0x000000161212723e */ /* 0x008fc600048070ff */
        /* <DEDUP_REMOVED lines=28> */
[----:B------:R-:W3:Y:S01]  /*8e7f0*/  LDL.LU R21, [R1+0x3a4c] ;  /* 0x003a4c0001157983 */ /* 0x000ee20000300800 */
[----:B-----5:R-:W-:-:S03]  /*8e800*/  F2FP.SATFINITE.E4M3.F32.PACK_AB_MERGE_C R13, R14, R13, RZ ;  /* 0x0000000d0e0d723e */ /* 0x020fc600048070ff */
[----:B------:R-:W-:Y:S01]  /*8e810*/  STL [R1+0x39d4], R22 ;  /* 0x0039d41601007387 */ /* 0x000fe20000100800 */
[----:B------:R-:W-:Y:S02]  /*8e820*/  F2FP.SATFINITE.E4M3.F32.PACK_AB_MERGE_C R17, R17, R24, RZ ;  /* 0x000000181111723e */ /* 0x000fe400048070ff */
[----:B------:R-:W-:Y:S02]  /*8e830*/  F2FP.SATFINITE.E4M3.F32.PACK_AB_MERGE_C R16, R16, R23, RZ ;  /* 0x000000171010723e */ /* 0x000fe400048070ff */
[----:B------:R-:W-:Y:S02]  /*8e840*/  F2FP.SATFINITE.E4M3.F32.PACK_AB_MERGE_C R5, R5, R6, RZ ;  /* 0x000000060505723e */ /* 0x000fe400048070ff */
[----:B---3--:R-:W-:Y:S02]  /*8e850*/  F2FP.SATFINITE.E4M3.F32.PACK_AB_MERGE_C R21, R21, R18, RZ ;  /* 0x000000121515723e */ /* 0x008fe400048070ff */
[----:B----4-:R-:W-:Y:S02]  /*8e860*/  F2FP.SATFINITE.E4M3.F32.PACK_AB_MERGE_C R18, R12, R19, RZ ;  /* 0x000000130c12723e */ /* 0x010fe400048070ff */
[----:B------:R-:W-:Y:S01]  /*8e870*/  F2FP.SATFINITE.E4M3.F32.PACK_AB_MERGE_C R12, R10, R11, RZ ;  /* 0x0000000b0a0c723e */ /* 0x000fe200048070ff */
[----:B------:R-:W-:Y:S01]  /*8e880*/  STL [R1+0x39d8], R21 ;  /* 0x0039d81501007387 */ /* 0x000fe20000100800 */
[----:B------:R-:W-:-:S02]  /*8e890*/  F2FP.SATFINITE.E4M3.F32.PACK_AB_MERGE_C R11, R29, R9, RZ ;  /* 0x000000091d0b723e */ /* 0x000fc400048070ff */
[----:B------:R-:W-:Y:S01]  /*8e8a0*/  F2FP.SATFINITE.E4M3.F32.PACK_AB_MERGE_C R10, R27, R28, RZ ;  /* 0x0000001c1b0a723e */ /* 0x000fe200048070ff */
[----:B------:R-:W-:Y:S01]  /*8e8b0*/  STL [R1+0x44], R18 ;  /* 0x0000441201007387 */ /* 0x000fe20000100800 */
[----:B------:R-:W-:-:S03]  /*8e8c0*/  F2FP.SATFINITE.E4M3.F32.PACK_AB_MERGE_C R9, R25, R26, RZ ;  /* 0x0000001a1909723e */ /* 0x000fc600048070ff */
[----:B------:R-:W-:Y:S04]  /*8e8d0*/  STL [R1+0x3c], R13 ;  /* 0x00003c0d01007387 */ /* 0x000fe80000100800 */
[----:B------:R-:W-:Y:S01]  /*8e8e0*/  STL [R1+0x58], R12 ;  /* 0x0000580c01007387 */ /* 0x000fe20000100800 */
[----:B------:R-:W-:-:S03]  /*8e8f0*/  F2FP.SATFINITE.E4M3.F32.PACK_AB_MERGE_C R25, R7, R8, RZ ;  /* 0x000000080719723e */ /* 0x000fc600048070ff */
[----:B------:R-:W-:Y:S04]  /*8e900*/  STL [R1+0x54], R11 ;  /* 0x0000540b01007387 */ /* 0x000fe80000100800 */
[----:B------:R-:W-:Y:S04]  /*8e910*/  STL [R1+0x78], R10 ;  /* 0x0000780a01007387 */ /* 0x000fe80000100800 */
[----:B------:R-:W-:Y:S04]  /*8e920*/  STL [R1+0x39dc], R17 ;  /* 0x0039dc1101007387 */ /* 0x000fe80000100800 */
[----:B------:R0:W-:Y:S04]  /*8e930*/  STL [R1+0x74], R9 ;  /* 0x0000740901007387 */ /* 0x0001e80000100800 */
[----:B------:R-:W-:Y:S01]  /*8e940*/  STL [R1+0x39e0], R16 ;  /* 0x0039e01001007387 */ /* 0x000fe20000100800 */
[----:B0-----:R-:W-:-:S03]  /*8e950*/  F2FP.SATFINITE.E4M3.F32.PACK_AB_MERGE_C R9, R15, R20, RZ ;  /* 0x000000140f09723e */ /* 0x001fc600048070ff */
        /* <DEDUP_REMOVED lines=81> */
[----:B0-----:R-:W2:Y:S02]  /*8ee70*/  LDL.LU R25, [R1+0x3a24] ;  /* 0x003a240001197983 */ /* 0x001ea40000300800 */
[----:B--2---:R-:W-:-:S02]  /*8ee80*/  F2FP.SATFINITE.E4M3.F32.PACK_AB_MERGE_C R15, R15, R25, RZ ;  /* 0x000000190f0f723e */ /* 0x004fc400048070ff */
[----:B------:R-:W2:Y:S01]  /*8ee90*/  LDL.LU R25, [R1+0x3a20] ;  /* 0x003a200001197983 */ /* 0x000ea20000300800 */
[----:B-----5:R-:W-:-:S03]  /*8eea0*/  F2FP.SATFINITE.E4M3.F32.PACK_AB_MERGE_C R7, R7, R21, RZ ;  /* 0x000000150707723e */ /* 0x020fc600048070ff */
[----:B------:R4:W-:Y:S01]  /*8eeb0*/  STL [R1+0x1c], R15 ;  /* 0x00001c0f01007387 */ /* 0x0009e20000100800 */
[----:B------:R-:W-:Y:S02]  /*8eec0*/  F2FP.SATFINITE.E4M3.F32.PACK_AB_MERGE_C R6, R6, R22, RZ ;  /* 0x000000160606723e */ /* 0x000fe400048070ff */
[----:B------:R-:W-:Y:S02]  /*8eed0*/  F2FP.SATFINITE.E4M3.F32.PACK_AB_MERGE_C R24, R24, R18, RZ ;  /* 0x000000121818723e */ /* 0x000fe400048070ff */
[----:B------:R-:W-:Y:S02]  /*8eee0*/  F2FP.SATFINITE.E4M3.F32.PACK_AB_MERGE_C R23, R23, R19, RZ ;  /* 0x000000131717723e */ /* 0x000fe400048070ff */
[----:B----4-:R-:W-:Y:S02]  /*8eef0*/  F2FP.SATFINITE.E4M3.F32.PACK_AB_MERGE_C R15, R17, R16, RZ ;  /* 0x00000010110f723e */ /* 0x010fe400048070ff */
[----:B------:R-:W-:Y:S02]  /*8ef00*/  F2FP.SATFINITE.E4M3.F32.PACK_AB_MERGE_C R12, R13, R12, RZ ;  /* 0x0000000c0d0c723e */ /* 0x000fe400048070ff */
[----:B------:R-:W-:-:S02]  /*8ef10*/  F2FP.SATFINITE.E4M3.F32.PACK_AB_MERGE_C R29, R28, R29, RZ ;  /* 0x0000001d1c1d723e */ /* 0x000fc400048070ff */
[----:B------:R-:W-:Y:S02]  /*8ef20*/  F2FP.SATFINITE.E4M3.F32.PACK_AB_MERGE_C R0, R0, R27, RZ ;  /* 0x0000001b0000723e */ /* 0x000fe400048070ff */
[----:B------:R-:W-:Y:S02]  /*8ef30*/  F2FP.SATFINITE.E4M3.F32.PACK_AB_MERGE_C R2, R2, R26, RZ ;  /* 0x0000001a0202723e */ /* 0x000fe400048070ff */
[----:B------:R-:W-:Y:S02]  /*8ef40*/  F2FP.SATFINITE.E4M3.F32.PACK_AB_MERGE_C R28, R5, R8, RZ ;  /* 0x00000008051c723e */ /* 0x000fe400048070ff */
[----:B------:R-:W-:Y:S02]  /*8ef50*/  F2FP.SATFINITE.E4M3.F32.PACK_AB_MERGE_C R27, R3, R4, RZ ;  /* 0x00000004031b723e */ /* 0x000fe400048070ff */
[----:B--2---:R-:W-:-:S05]  /*8ef60*/  F2FP.SATFINITE.E4M3.F32.PACK_AB_MERGE_C R20, R25, R20, RZ ;  /* 0x000000141914723e */ /* 0x004fca00048070ff */
[----:B------:R-:W-:Y:S04]  /*8ef70*/  STL [R1+0x28], R20 ;  /* 0x0000281401007387 */ /* 0x000fe80000100800 */
[----:B------:R0:W-:Y:S04]  /*8ef80*/  STL [R1+0x39ec], R7 ;  /* 0x0039ec0701007387 */ /* 0x0001e80000100800 */
[----:B------:R-:W-:Y:S04]  /*8ef90*/  STL [R1+0x24], R15 ;  /* 0x0000240f01007387 */ /* 0x000fe80000100800 */
[----:B------:R2:W-:Y:S01]  /*8efa0*/  STL [R1+0x39f0], R6 ;  /* 0x0039f00601007387 */ /* 0x0005e20000100800 */
[----:B0-----:R-:W-:-:S03]  /*8efb0*/  F2FP.SATFINITE.E4M3.F32.PACK_AB_MERGE_C R7, R11, R14, RZ ;  /* 0x0000000e0b07723e */ /* 0x001fc600048070ff */
[----:B------:R-:W-:Y:S04]  /*8efc0*/  STL [R1+0x39f4], R24 ;  /* 0x0039f41801007387 */ /* 0x000fe80000100800 */
[----:B------:R-:W-:Y:S01]  /*8efd0*/  STL [R1+0x39f8], R23 ;  /* 0x0039f81701007387 */ /* 0x000fe20000100800 */
[----:B--2---:R-:W-:-:S03]  /*8efe0*/  F2FP.SATFINITE.E4M3.F32.PACK_AB_MERGE_C R6, R9, R10, RZ ;  /* 0x0000000a0906723e */ /* 0x004fc600048070ff */
[----:B------:R-:W-:Y:S04]  /*8eff0*/  STL [R1+0x4], R12 ;  /* 0x0000040c01007387 */ /* 0x000fe80000100800 */
[----:B------:R-:W-:Y:S04]  /*8f000*/  STL [R1], R7 ;  /* 0x0000000701007387 */ /* 0x000fe80000100800 */
[----:B------:R-:W-:Y:S04]  /*8f010*/  STL [R1+0x397c], R29 ;  /* 0x00397c1d01007387 */ /* 0x000fe80000100800 */
[----:B------:R-:W-:Y:S04]  /*8f020*/  STL [R1+0xc], R6 ;  /* 0x00000c0601007387 */ /* 0x000fe80000100800 */
[----:B------:R-:W-:Y:S04]  /*8f030*/  STL [R1+0x39fc], R0 ;  /* 0x0039fc0001007387 */ /* 0x000fe80000100800 */
[----:B------:R-:W-:Y:S04]  /*8f040*/  STL [R1+0x3a00], R2 ;  /* 0x003a000201007387 */ /* 0x000fe80000100800 */
[----:B------:R-:W-:Y:S04]  /*8f050*/  STL [R1+0x3998], R28 ;  /* 0x0039981c01007387 */ /* 0x000fe80000100800 */
[----:B------:R-:W2:Y:S04]  /*8f060*/  LDL.LU R26, [R1+0x854] ;  /* 0x00085400011a7983 */ /* 0x000ea80000300800 */
[----:B------:R-:W3:Y:S04]  /*8f070*/  LDL.LU R19, [R1+0x858] ;  /* 0x0008580001137983 */ /* 0x000ee80000300800 */
[----:B------:R-:W3:Y:S04]  /*8f080*/  LDL.LU R3, [R1+0x85c] ;  /* 0x00085c0001037983 */ /* 0x000ee80000300800 */
[----:B------:R-:W4:Y:S04]  /*8f090*/  LDL.LU R4, [R1+0x374] ;  /* 0x0003740001047983 */ /* 0x000f280000300800 */
[----:B------:R-:W5:Y:S04]  /*8f0a0*/  LDL.LU R5, [R1+0x37c] ;  /* 0x00037c0001057983 */ /* 0x000f680000300800 */
[----:B-----5:R0:W-:Y:S04]  /*8f0b0*/  STL [R1+0x3a1c], R5 ;  /* 0x003a1c0501007387 */ /* 0x0201e80000100800 */
[----:B0-----:R-:W4:Y:S04]  /*8f0c0*/  LDL.LU R5, [R1+0x370] ;  /* 0x0003700001057983 */ /* 0x001f280000300800 */
[----:B------:R-:W5:Y:S04]  /*8f0d0*/  LDL.LU R2, [R1+0x8c8] ;  /* 0x0008c80001027983 */ /* 0x000f680000300800 */
[----:B-----5:R0:W-:Y:S04]  /*8f0e0*/  STL [R1+0x3a04], R2 ;  /* 0x003a040201007387 */ /* 0x0201e80000100800 */
[----:B0-----:R-:W5:Y:S04]  /*8f0f0*/  LDL.LU R2, [R1+0x8c4] ;  /* 0x0008c40001027983 */ /* 0x001f680000300800 */
[----:B-----5:R0:W-:Y:S04]  /*8f100*/  STL [R1+0x3a0c], R2 ;  /* 0x003a0c0201007387 */ /* 0x0201e80000100800 */
[----:B0-----:R-:W5:Y:S04]  /*8f110*/  LDL.LU R2, [R1+0x8d8] ;  /* 0x0008d80001027983 */ /* 0x001f680000300800 */
[----:B-----5:R0:W-:Y:S04]  /*8f120*/  STL [R1+0x3a10], R2 ;  /* 0x003a100201007387 */ /* 0x0201e80000100800 */
[----:B0-----:R-:W5:Y:S04]  /*8f130*/  LDL.LU R2, [R1+0x8d4] ;  /* 0x0008d40001027983 */ /* 0x001f680000300800 */
[----:B-----5:R0:W-:Y:S04]  /*8f140*/  STL [R1+0x3a18], R2 ;  /* 0x003a180201007387 */ /* 0x0201e80000100800 */
[----:B0-----:R-:W5:Y:S04]  /*8f150*/  LDL.LU R2, [R1+0x378] ;  /* 0x0003780001027983 */ /* 0x001f680000300800 */
[----:B------:R-:W2:Y:S04]  /*8f160*/  LDL.LU R0, [R1+0x8cc] ;  /* 0x0008cc0001007983 */ /* 0x000ea80000300800 */
[----:B--2---:R0:W-:Y:S04]  /*8f170*/  STL [R1+0x3a08], R0 ;  /* 0x003a080001007387 */ /* 0x0041e80000100800 */
[----:B0-----:R-:W2:Y:S04]  /*8f180*/  LDL.LU R0, [R1+0x8c0] ;  /* 0x0008c00001007983 */ /* 0x001ea80000300800 */
[----:B--2---:R0:W-:Y:S04]  /*8f190*/  STL [R1+0x3a14], R0 ;  /* 0x003a140001007387 */ /* 0x0041e80000100800 */
        /* <DEDUP_REMOVED lines=23> */
[----:B0-----:R-:W2:Y:S01]  /*8f310*/  LDL.LU R27, [R1+0x850] ;  /* 0x00085000011b7983 */ /* 0x001ea20000300800 */
[----:B---3--:R-:W-:-:S02]  /*8f320*/  F2FP.SATFINITE.E4M3.F32.PACK_AB_MERGE_C R3, R3, R19, RZ ;  /* 0x000000130303723e */ /* 0x008fc400048070ff */
[----:B----4-:R-:W-:Y:S02]  /*8f330*/  F2FP.SATFINITE.E4M3.F32.PACK_AB_MERGE_C R4, R4, R5, RZ ;  /* 0x000000050404723e */ /* 0x010fe400048070ff */
[----:B--2---:R-:W-:-:S05]  /*8f340*/  F2FP.SATFINITE.E4M3.F32.PACK_AB_MERGE_C R26, R26, R27, RZ ;  /* 0x0000001b1a1a723e */ /* 0x004fca00048070ff */
[----:B------:R0:W-:Y:S04]  /*8f350*/  STL [R1+0x3988], R26 ;  /* 0x0039881a01007387 */ /* 0x0001e80000100800 */
[----:B0-----:R-:W2:Y:S04]  /*8f360*/  LDL.LU R26, [R1+0x2ac] ;  /* 0x0002ac00011a7983 */ /* 0x001ea80000300800 */
[----:B------:R-:W3:Y:S04]  /*8f370*/  LDL.LU R27, [R1+0x60] ;  /* 0x00006000011b7983 */ /* 0x000ee80000300800 */
[----:B------:R-:W4:Y:S04]  /*8f380*/  LDL.LU R19, [R1+0x84] ;  /* 0x0000840001137983 */ /* 0x000f280000300800 */
[----:B------:R0:W-:Y:S04]  /*8f390*/  STL [R1+0x398c], R3 ;  /* 0x00398c0301007387 */ /* 0x0001e80000100800 */
[----:B0-----:R-:W2:Y:S04]  /*8f3a0*/  LDL.LU R3, [R1+0x8dc] ;  /* 0x0008dc0001037983 */ /* 0x001ea80000300800 */
[----:B------:R-:W5:Y:S04]  /*8f3b0*/  LDL.LU R5, [R1+0x3a1c] ;  /* 0x003a1c0001057983 */ /* 0x000f680000300800 */
[----:B------:R0:W-:Y:S04]  /*8f3c0*/  STL [R1+0x396c], R4 ;  /* 0x00396c0401007387 */ /* 0x0001e80000100800 */
[----:B0-----:R-:W2:Y:S01]  /*8f3d0*/  LDL.LU R4, [R1+0x3e4] ;  /* 0x0003e40001047983 */ /* 0x001ea20000300800 */
[----:B-----5:R-:W-:-:S03]  /*8f3e0*/  F2FP.SATFINITE.E4M3.F32.PACK_AB_MERGE_C R5, R5, R2, RZ ;  /* 0x000000020505723e */ /* 0x020fc600048070ff */
[----:B------:R-:W5:Y:S04]  /*8f3f0*/  LDL.LU R2, [R1+0x3a18] ;  /* 0x003a180001027983 */ /* 0x000f680000300800 */
[----:B------:R0:W-:Y:S04]  /*8f400*/  STL [R1+0x3970], R5 ;  /* 0x0039700501007387 */ /* 0x0001e80000100800 */
[----:B0-----:R-:W2:Y:S01]  /*8f410*/  LDL.LU R5, [R1+0x2a8] ;  /* 0x0002a80001057983 */ /* 0x001ea20000300800 */
[----:B-----5:R-:W-:-:S03]  /*8f420*/  F2FP.SATFINITE.E4M3.F32.PACK_AB_MERGE_C R2, R2, R0, RZ ;  /* 0x000000000202723e */ /* 0x020fc600048070ff */
[----:B------:R-:W5:Y:S04]  /*8f430*/  LDL.LU R0, [R1+0x3a14] ;  /* 0x003a140001007983 */ /* 0x000f680000300800 */
[----:B------:R0:W-:Y:S04]  /*8f440*/  STL [R1+0x1a8], R2 ;  /* 0x0001a80201007387 */ /* 0x0001e80000100800 */
[----:B0-----:R-:W2:Y:S02]  /*8f450*/  LDL.LU R2, [R1+0x3a10] ;  /* 0x003a100001027983 */ /* 0x001ea40000300800 */
[----:B--2---:R-:W-:-:S02]  /*8f460*/  F2FP.SATFINITE.E4M3.F32.PACK_AB_MERGE_C R3, R3, R2, RZ ;  /* 0x000000020303723e */ /* 0x004fc400048070ff */
[----:B------:R-:W5:Y:S04]  /*8f470*/  LDL.LU R2, [R1+0x3a0c] ;  /* 0x003a0c0001027983 */ /* 0x000f680000300800 */
[----:B------:R0:W-:Y:S04]  /*8f480*/  STL [R1+0x1a4], R3 ;  /* 0x0001a40301007387 */ /* 0x0001e80000100800 */
[----:B0-----:R-:W2:Y:S01]  /*8f490*/  LDL R3, [R1+0x13f8] ;  /* 0x0013f80001037983 */ /* 0x001ea20000100800 */
[----:B-----5:R-:W-:-:S03]  /*8f4a0*/  F2FP.SATFINITE.E4M3.F32.PACK_AB_MERGE_C R2, R2, R0, RZ ;  /* 0x000000000202723e */ /* 0x020fc600048070ff */
[----:B------:R-:W5:Y:S04]  /*8f4b0*/  LDL.LU R0, [R1+0x3a08] ;  /* 0x003a080001007983 */ /* 0x000f680000300800 */
[----:B------:R0:W-:Y:S04]  /*8f4c0*/  STL [R1+0x1b8], R2 ;  /* 0x0001b80201007387 */ /* 0x0001e80000100800 */
[----:B0-----:R-:W5:Y:S01]  /*8f4d0*/  LDL.LU R2, [R1+0x3a04] ;  /* 0x003a040001027983 */ /* 0x001f620000300800 */
[----:B------:R-:W-:Y:S02]  /*8f4e0*/  F2FP.SATFINITE.E4M3.F32.PACK_AB_MERGE_C R24, R24, R23, RZ ;  /* 0x000000171818723e */ /* 0x000fe400048070ff */
[----:B------:R-:W-:-:S02]  /*8f4f0*/  F2FP.SATFINITE.E4M3.F32.PACK_AB_MERGE_C R7, R7, R6, RZ ;  /* 0x000000060707723e */ /* 0x000fc400048070ff */
[----:B------:R-:W-:Y:S02]  /*8f500*/  F2FP.SATFINITE.E4M3.F32.PACK_AB_MERGE_C R20, R20, R15, RZ ;  /* 0x0000000f1414723e */ /* 0x000fe400048070ff */
[----:B------:R-:W-:Y:S02]  /*8f510*/  F2FP.SATFINITE.E4M3.F32.PACK_AB_MERGE_C R17, R17, R16, RZ ;  /* 0x000000101111723e */ /* 0x000fe400048070ff */
[----:B------:R-:W-:Y:S02]  /*8f520*/  F2FP.SATFINITE.E4M3.F32.PACK_AB_MERGE_C R4, R4, R21, RZ ;  /* 0x000000150404723e */ /* 0x000fe400048070ff */
[----:B------:R-:W-:Y:S02]  /*8f530*/  F2FP.SATFINITE.E4M3.F32.PACK_AB_MERGE_C R18, R18, R22, RZ ;  /* 0x000000161212723e */ /* 0x000fe400048070ff */
[----:B------:R-:W-:Y:S02]  /*8f540*/  F2FP.SATFINITE.E4M3.F32.PACK_AB_MERGE_C R13, R13, R12, RZ ;  /* 0x0000000c0d0d723e */ /* 0x000fe400048070ff */
[----:B------:R-:W-:-:S02]  /*8f550*/  F2FP.SATFINITE.E4M3.F32.PACK_AB_MERGE_C R29, R29, R28, RZ ;  /* 0x0000001c1d1d723e */ /* 0x000fc400048070ff */
[----:B------:R-:W-:Y:S02]  /*8f560*/  F2FP.SATFINITE.E4M3.F32.PACK_AB_MERGE_C R8, R8, R25, RZ ;  /* 0x000000190808723e */ /* 0x000fe400048070ff */
[----:B------:R-:W-:Y:S02]  /*8f570*/  F2FP.SATFINITE.E4M3.F32.PACK_AB_MERGE_C R11, R11, R14, RZ ;  /* 0x0000000e0b0b723e */ /* 0x000fe400048070ff */
[----:B------:R-:W-:Y:S02]  /*8f580*/  F2FP.SATFINITE.E4M3.F32.PACK_AB_MERGE_C R9, R9, R10, RZ ;  /* 0x0000000a0909723e */ /* 0x000fe400048070ff */
[----:B-----5:R-:W-:Y:S02]  /*8f590*/  F2FP.SATFINITE.E4M3.F32.PACK_AB_MERGE_C R0, R0, R2, RZ ;  /* 0x000000020000723e */ /* 0x020fe400048070ff */
[----:B------:R-:W5:Y:S04]  /*8f5a0*/  LDL.LU R2, [R1+0x3a00] ;  /* 0x003a000001027983 */ /* 0x000f680000300800 */
[----:B------:R0:W-:Y:S04]  /*8f5b0*/  STL [R1+0x1b4], R0 ;  /* 0x0001b40001007387 */ /* 0x0001e80000100800 */
[----:B0-----:R-:W5:Y:S04]  /*8f5c0*/  LDL.LU R0, [R1+0x39fc] ;  /* 0x0039fc0001007983 */ /* 0x001f680000300800 */
        /* <DEDUP_REMOVED lines=24> */
[----:B------:R-:W-:Y:S04]  /*8f750*/  STL [R1+0x1e4], R8 ;  /* 0x0001e40801007387 */ /* 0x000fe80000100800 */
[----:B------:R-:W5:Y:S04]  /*8f760*/  LDL.LU R25, [R1+0x8] ;  /* 0x0000080001197983 */ /* 0x000f680000300800 */
[----:B------:R-:W5:Y:S04]  /*8f770*/  LDL.LU R14, [R1+0x39c4] ;  /* 0x0039c400010e7983 */ /* 0x000f680000300800 */
[----:B------:R0:W-:Y:S04]  /*8f780*/  STL [R1+0x1e0], R11 ;  /* 0x0001e00b01007387 */ /* 0x0001e80000100800 */
[----:B0-----:R-:W5:Y:S04]  /*8f790*/  LDL.LU R11, [R1+0x39c0] ;  /* 0x0039c000010b7983 */ /* 0x001f680000300800 */
[----:B------:R-:W5:Y:S04]  /*8f7a0*/  LDL.LU R10, [R1+0x39bc] ;  /* 0x0039bc00010a7983 */ /* 0x000f680000300800 */
[----:B------:R0:W-:Y:S04]  /*8f7b0*/  STL [R1+0x258], R9 ;  /* 0x0002580901007387 */ /* 0x0001e80000100800 */
[----:B0-----:R-:W5:Y:S01]  /*8f7c0*/  LDL.LU R9, [R1+0x39b8] ;  /* 0x0039b80001097983 */ /* 0x001f620000300800 */
[----:B--2---:R-:W-:Y:S01]  /*8f7d0*/  VIADD R8, R3, 0x16 ;  /* 0x0000001603087836 */ /* 0x004fe20000000000 */
[----:B------:R-:W-:-:S02]  /*8f7e0*/  F2FP.SATFINITE.E4M3.F32.PACK_AB_MERGE_C R5, R26, R5, RZ ;  /* 0x000000051a05723e */ /* 0x000fc400048070ff */
[----:B---3--:R-:W-:Y:S02]  /*8f7f0*/  LOP3.LUT R27, R27, 0xffff, RZ, 0xc0, !PT ;  /* 0x0000ffff1b1b7812 */ /* 0x008fe400078ec0ff */
[----:B------:R-:W-:Y:S01]  /*8f800*/  ISETP.GE.AND P0, PT, R8, UR19, PT ;  /* 0x0000001308007c0c */ /* 0x000fe2000bf06270 */
[----:B------:R4:W-:Y:S01]  /*8f810*/  STL [R1+0x250], R5 ;  /* 0x0002500501007387 */ /* 0x0009e20000100800 */
[----:B------:R-:W-:Y:S01]  /*8f820*/  VIADD R8, R3, 0x1 ;  /* 0x0000000103087836 */ /* 0x000fe20000000000 */
[----:B----4-:R-:W-:Y:S02]  /*8f830*/  LOP3.LUT R5, R19, 0xffff, RZ, 0xc0, !PT ;  /* 0x0000ffff13057812 */ /* 0x010fe400078ec0ff */
[----:B-----5:R-:W-:Y:S02]  /*8f840*/  LOP3.LUT R26, R11, 0xffff, RZ, 0xc0, !PT ;  /* 0x0000ffff0b1a7812 */ /* 0x020fe400078ec0ff */
[----:B------:R-:W-:Y:S02]  /*8f850*/  LOP3.LUT R19, R10, 0xffff, RZ, 0xc0, !PT ;  /* 0x0000ffff0a137812 */ /* 0x000fe400078ec0ff */
[----:B------:R-:W-:-:S02]  /*8f860*/  LOP3.LUT R3, R9, 0xffff, RZ, 0xc0, !PT ;  /* 0x0000ffff09037812 */ /* 0x000fc400078ec0ff */
[----:B------:R-:W2:Y:S04]  /*8f870*/  LDL.LU R9, [R1+0x39b4] ;  /* 0x0039b40001097983 */ /* 0x000ea80000300800 */
[----:B------:R-:W3:Y:S04]  /*8f880*/  LDL.LU R10, [R1+0x39b0] ;  /* 0x0039b000010a7983 */ /* 0x000ee80000300800 */
[----:B------:R-:W-:Y:S04]  /*8f890*/  STL [R1+0x60], R27 ;  /* 0x0000601b01007387 */ /* 0x000fe80000100800 */
[----:B------:R-:W4:Y:S01]  /*8f8a0*/  LDL.LU R11, [R1+0x39ac] ;  /* 0x0039ac00010b7983 */ /* 0x000f220000300800 */
[----:B------:R-:W-:-:S02]  /*8f8b0*/  LOP3.LUT R14, R14, 0xffff, RZ, 0xc0, !PT ;  /* 0x0000ffff0e0e7812 */ /* 0x000fc400078ec0ff */
[----:B------:R-:W-:Y:S01]  /*8f8c0*/  LOP3.LUT R13, R13, 0xffff, RZ, 0xc0, !PT ;  /* 0x0000ffff0d0d7812 */ /* 0x000fe200078ec0ff */
[----:B------:R-:W-:Y:S01]  /*8f8d0*/  STL [R1+0x8c], R5 ;  /* 0x00008c0501007387 */ /* 0x000fe20000100800 */
[----:B------:R-:W-:Y:S02]  /*8f8e0*/  LOP3.LUT R12, R12, 0xffff, RZ, 0xc0, !PT ;  /* 0x0000ffff0c0c7812 */ /* 0x000fe400078ec0ff */
[----:B------:R-:W-:Y:S01]  /*8f8f0*/  LOP3.LUT R4, R4, 0xffff, RZ, 0xc0, !PT ;  /* 0x0000ffff04047812 */ /* 0x000fe200078ec0ff */
[----:B------:R-:W-:Y:S04]  /*8f900*/  STL [R1+0x5c], R19 ;  /* 0x00005c1301007387 */ /* 0x000fe80000100800 */
[----:B------:R-:W-:Y:S04]  /*8f910*/  STL [R1+0x94], R3 ;  /* 0x0000940301007387 */ /* 0x000fe80000100800 */
[----:B------:R-:W-:Y:S04]  /*8f920*/  STL [R1+0x88], R26 ;  /* 0x0000881a01007387 */ /* 0x000fe80000100800 */
[----:B------:R-:W-:Y:S04]  /*8f930*/  STL [R1+0x84], R14 ;  /* 0x0000840e01007387 */ /* 0x000fe80000100800 */
[----:B------:R-:W-:Y:S04]  /*8f940*/  STL [R1+0x64], R13 ;  /* 0x0000640d01007387 */ /* 0x000fe80000100800 */
[----:B------:R0:W-:Y:S04]  /*8f950*/  STL [R1+0xb4], R12 ;  /* 0x0000b40c01007387 */ /* 0x0001e80000100800 */
[----:B------:R5:W-:Y:S01]  /*8f960*/  STL [R1+0x68], R4 ;  /* 0x0000680401007387 */ /* 0x000be20000100800 */
[----:B----4-:R-:W-:-:S02]  /*8f970*/  PRMT R11, R12, 0x3340, R11 ;  /* 0x000033400c0b7816 */ /* 0x010fc4000000000b */
[----:B0-----:R-:W-:Y:S02]  /*8f980*/  PRMT R12, R27, 0x3340, R19 ;  /* 0x000033401b0c7816 */ /* 0x001fe40000000013 */
[----:B------:R-:W4:Y:S01]  /*8f990*/  LDL.LU R19, [R1+0x39a8] ;  /* 0x0039a80001137983 */ /* 0x000f220000300800 */
[----:B--2---:R-:W-:Y:S02]  /*8f9a0*/  PRMT R9, R14, 0x3340, R9 ;  /* 0x000033400e097816 */ /* 0x004fe40000000009 */
[----:B---3--:R-:W-:Y:S02]  /*8f9b0*/  PRMT R10, R13, 0x3340, R10 ;  /* 0x000033400d0a7816 */ /* 0x008fe4000000000a */
[----:B------:R-:W-:Y:S02]  /*8f9c0*/  PRMT R13, R5, 0x3340, R26 ;  /* 0x00003340050d7816 */ /* 0x000fe4000000001a */
[----:B------:R-:W-:Y:S02]  /*8f9d0*/  PRMT R14, R3, 0x3340, R4 ;  /* 0x00003340030e7816 */ /* 0x000fe40000000004 */
[----:B------:R-:W-:-:S02]  /*8f9e0*/  PRMT R5, R12, 0x5410, R9 ;  /* 0x000054100c057816 */ /* 0x000fc40000000009 */
[----:B-----5:R-:W-:Y:S02]  /*8f9f0*/  PRMT R4, R13, 0x5410, R10 ;  /* 0x000054100d047816 */ /* 0x020fe4000000000a */
[----:B------:R-:W-:Y:S01]  /*8fa00*/  PRMT R3, R14, 0x5410, R11 ;  /* 0x000054100e037816 */ /* 0x000fe2000000000b */
[----:B------:R-:W-:Y:S01]  /*8fa10*/  STL [R1+0x1f8], R5 ;  /* 0x0001f80501007387 */ /* 0x000fe20000100800 */
[----:B------:R-:W-:Y:S02]  /*8fa20*/  LOP3.LUT R10, R28, 0xffff, RZ, 0xc0, !PT ;  /* 0x0000ffff1c0a7812 */ /* 0x000fe400078ec0ff */
[----:B------:R-:W-:Y:S01]  /*8fa30*/  LOP3.LUT R12, R29, 0xffff, RZ, 0xc0, !PT ;  /* 0x0000ffff1d0c7812 */ /* 0x000fe200078ec0ff */
[----:B------:R-:W-:Y:S01]  /*8fa40*/  STL [R1+0x1f0], R4 ;  /* 0x0001f00401007387 */ /* 0x000fe20000100800 */
[----:B------:R-:W-:-:S03]  /*8fa50*/  LOP3.LUT R11, R25, 0xffff, RZ, 0xc0, !PT ;  /* 0x0000ffff190b7812 */ /* 0x000fc600078ec0ff */
[----:B------:R0:W-:Y:S04]  /*8fa60*/  STL [R1+0x1e8], R3 ;  /* 0x0001e80301007387 */ /* 0x0001e80000100800 */
[----:B------:R-:W2:Y:S04]  /*8fa70*/  LDL.LU R25, [R1+0xbc] ;  /* 0x0000bc0001197983 */ /* 0x000ea80000300800 */
[----:B------:R-:W-:Y:S04]  /*8fa80*/  STL [R1+0x90], R10 ;  /* 0x0000900a01007387 */ /* 0x000fe80000100800 */
[----:B------:R-:W-:Y:S04]  /*8fa90*/  STL [R1+0x38], R12 ;  /* 0x0000380c01007387 */ /* 0x000fe80000100800 */
[----:B------:R3:W-:Y:S04]  /*8faa0*/  STL [R1+0x34], R11 ;  /* 0x0000340b01007387 */ /* 0x0007e80000100800 */
[----:B0-----:R-:W5:Y:S04]  /*8fab0*/  LDL.LU R3, [R1+0xf0] ;  /* 0x0000f00001037983 */ /* 0x001f680000300800 */
[----:B------:R-:W2:Y:S04]  /*8fac0*/  LDL.LU R26, [R1+0xdc] ;  /* 0x0000dc00011a7983 */ /* 0x000ea80000300800 */
[----:B------:R-:W2:Y:S04]  /*8fad0*/  LDL.LU R27, [R1+0xd4] ;  /* 0x0000d400011b7983 */ /* 0x000ea80000300800 */
[----:B------:R-:W5:Y:S04]  /*8fae0*/  LDL.LU R28, [R1+0xa4] ;  /* 0x0000a400011c7983 */ /* 0x000f680000300800 */
[----:B------:R-:W5:Y:S01]  /*8faf0*/  LDL.LU R29, [R1+0x98] ;  /* 0x00009800011d7983 */ /* 0x000f620000300800 */
[----:B-1----:R-:W-:Y:S01]  /*8fb00*/  ULEA UR6, UR7, UR6, 0x18 ;  /* 0x0000000607067291 */ /* 0x002fe2000f8ec0ff */
[----:B------:R-:W-:Y:S01]  /*8fb10*/  LOP3.LUT R4, R18, 0xffff, RZ, 0xc0, !PT ;  /* 0x0000ffff12047812 */ /* 0x000fe200078ec0ff */
[----:B------:R-:W0:Y:S01]  /*8fb20*/  LDCU UR7, c[0x0][0x3b8] ;  /* 0x00007700ff0777ac */ /* 0x000e220008000800 */
[----:B------:R-:W-:-:S02]  /*8fb30*/  LOP3.LUT R5, R16, 0xffff, RZ, 0xc0, !PT ;  /* 0x0000ffff10057812 */ /* 0x000fc400078ec0ff */
[----:B------:R-:W-:Y:S02]  /*8fb40*/  ISETP.GE.AND P2, PT, R8, UR17, PT ;  /* 0x0000001108007c0c */ /* 0x000fe4000bf46270 */
[----:B------:R-:W-:Y:S02]  /*8fb50*/  LOP3.LUT R13, R7, 0xffff, RZ, 0xc0, !PT ;  /* 0x0000ffff070d7812 */ /* 0x000fe400078ec0ff */
[----:B---3--:R-:W-:Y:S02]  /*8fb60*/  PRMT R11, R11, 0x3340, R1 ;  /* 0x000033400b0b7816 */ /* 0x008fe40000000001 */
[----:B------:R-:W-:Y:S02]  /*8fb70*/  PRMT R12, R10, 0x3340, R12 ;  /* 0x000033400a0c7816 */ /* 0x000fe4000000000c */
[----:B------:R-:W-:Y:S02]  /*8fb80*/  LOP3.LUT R8, R17, 0xffff, RZ, 0xc0, !PT ;  /* 0x0000ffff11087812 */ /* 0x000fe400078ec0ff */
[----:B------:R-:W-:-:S02]  /*8fb90*/  LOP3.LUT R18, R6, 0xffff, RZ, 0xc0, !PT ;  /* 0x0000ffff06127812 */ /* 0x000fc400078ec0ff */
[----:B------:R-:W-:Y:S02]  /*8fba0*/  PRMT R10, R4, 0x3340, R5 ;  /* 0x00003340040a7816 */ /* 0x000fe40000000005 */
[--C-:B------:R-:W-:Y:S02]  /*8fbb0*/  PRMT R6, R13, 0x3340, R1.reuse ;  /* 0x000033400d067816 */ /* 0x100fe40000000001 */
[----:B------:R-:W-:Y:S02]  /*8fbc0*/  PRMT R7, R18, 0x3340, R1 ;  /* 0x0000334012077816 */ /* 0x000fe40000000001 */
[----:B------:R-:W-:Y:S02]  /*8fbd0*/  LOP3.LUT R16, R2, 0xffff, RZ, 0xc0, !PT ;  /* 0x0000ffff02107812 */ /* 0x000fe400078ec0ff */
[----:B------:R-:W-:Y:S02]  /*8fbe0*/  LOP3.LUT R20, R20, 0xffff, RZ, 0xc0, !PT ;  /* 0x0000ffff14147812 */ /* 0x000fe400078ec0ff */
[----:B----4-:R-:W-:-:S02]  /*8fbf0*/  LOP3.LUT R9, R19, 0xffff, RZ, 0xc0, !PT ;  /* 0x0000ffff13097812 */ /* 0x010fc400078ec0ff */
[----:B------:R-:W1:Y:S03]  /*8fc00*/  S2R R19, SR_TID.X ;  /* 0x0000000000137919 */ /* 0x000e660000002100 */
[----:B------:R3:W-:Y:S04]  /*8fc10*/  STL [R1+0x8], R9 ;  /* 0x0000080901007387 */ /* 0x0007e80000100800 */
[----:B------:R4:W-:Y:S04]  /*8fc20*/  STL [R1+0xb8], R4 ;  /* 0x0000b80401007387 */ /* 0x0009e80000100800 */
[----:B------:R0:W-:Y:S01]  /*8fc30*/  STL [R1+0xb0], R5 ;  /* 0x0000b00501007387 */ /* 0x0001e20000100800 */
[----:B---3--:R-:W-:-:S03]  /*8fc40*/  PRMT R9, R9, 0x3340, R8 ;  /* 0x0000334009097816 */ /* 0x008fc60000000008 */
[----:B------:R-:W-:Y:S01]  /*8fc50*/  STL [R1+0x3974], R13 ;  /* 0x0039740d01007387 */ /* 0x000fe20000100800 */
[----:B----4-:R-:W-:Y:S01]  /*8fc60*/  PRMT R4, R12, 0x5410, R11 ;  /* 0x000054100c047816 */ /* 0x010fe2000000000b */
[C---:B-1----:R-:W-:Y:S02]  /*8fc70*/  IMAD.SHL.U32 R14, R19.reuse, 0x10, RZ ;  /* 0x00000010130e7824 */ /* 0x042fe400078e00ff */
[----:B------:R-:W-:-:S03]  /*8fc80*/  IMAD.SHL.U32 R19, R19, 0x20, RZ ;  /* 0x0000002013137824 */ /* 0x000fc600078e00ff */
[----:B------:R-:W-:Y:S02]  /*8fc90*/  LOP3.LUT R14, R14, 0xf0, RZ, 0xc0, !PT ;  /* 0x000000f00e0e7812 */ /* 0x000fe400078ec0ff */
[----:B------:R-:W-:Y:S01]  /*8fca0*/  LOP3.LUT R19, R19, 0x200, RZ, 0xc0, !PT ;  /* 0x0000020013137812 */ /* 0x000fe200078ec0ff */
[----:B------:R5:W-:Y:S03]  /*8fcb0*/  STL [R1+0x3978], R18 ;  /* 0x0039781201007387 */ /* 0x000be60000100800 */
[----:B------:R-:W-:Y:S01]  /*8fcc0*/  IADD3 R19, PT, PT, R19, UR6, R14 ;  /* 0x0000000613137c10 */ /* 0x000fe2000fffe00e */
[----:B------:R-:W-:Y:S01]  /*8fcd0*/  STL [R1+0x3980], R8 ;  /* 0x0039800801007387 */ /* 0x000fe20000100800 */
[----:B0-----:R-:W-:-:S03]  /*8fce0*/  PRMT R5, R9, 0x5410, R6 ;  /* 0x0000541009057816 */ /* 0x001fc60000000006 */
[----:B------:R0:W-:Y:S01]  /*8fcf0*/  STL [R1+0x3984], R19 ;  /* 0x0039841301007387 */ /* 0x0001e20000100800 */
[----:B--2---:R-:W-:-:S03]  /*8fd00*/  LOP3.LUT R25, R25, 0xffff, RZ, 0xc0, !PT ;  /* 0x0000ffff19197812 */ /* 0x004fc600078ec0ff */
[----:B------:R1:W-:Y:S01]  /*8fd10*/  STL [R1+0x1c4], R4 ;  /* 0x0001c40401007387 */ /* 0x0003e20000100800 */
[----:B-----5:R-:W-:Y:S02]  /*8fd20*/  LOP3.LUT R18, R3, 0xffff, RZ, 0xc0, !PT ;  /* 0x0000ffff03127812 */ /* 0x020fe400078ec0ff */
[----:B------:R-:W-:Y:S01]  /*8fd30*/  LOP3.LUT R6, R28, 0xffff, RZ, 0xc0, !PT ;  /* 0x0000ffff1c067812 */ /* 0x000fe200078ec0ff */
[----:B------:R-:W-:Y:S01]  /*8fd40*/  STL [R1+0x24c], R5 ;  /* 0x00024c0501007387 */ /* 0x000fe20000100800 */
[----:B0-----:R-:W-:Y:S02]  /*8fd50*/  LOP3.LUT R19, R27, 0xffff, RZ, 0xc0, !PT ;  /* 0x0000ffff1b137812 */ /* 0x001fe400078ec0ff */
[----:B-1----:R-:W-:-:S05]  /*8fd60*/  PRMT R4, R10, 0x5410, R7 ;  /* 0x000054100a047816 */ /* 0x002fca0000000007 */
[----:B------:R0:W-:Y:S04]  /*8fd70*/  STL [R1+0x244], R4 ;  /* 0x0002440401007387 */ /* 0x0001e80000100800 */
[----:B------:R1:W-:Y:S04]  /*8fd80*/  STL [R1+0xbc], R25 ;  /* 0x0000bc1901007387 */ /* 0x0003e80000100800 */
[----:B------:R-:W-:Y:S01]  /*8fd90*/  STL [R1+0x114], R18 ;  /* 0x0001141201007387 */ /* 0x000fe20000100800 */
[----:B------:R-:W-:-:S03]  /*8fda0*/  LOP3.LUT R9, R26, 0xffff, RZ, 0xc0, !PT ;  /* 0x0000ffff1a097812 */ /* 0x000fc600078ec0ff */
[----:B0-----:R-:W2:Y:S01]  /*8fdb0*/  LDL.LU R4, [R1+0x100] ;  /* 0x0001000001047983 */ /* 0x001ea20000300800 */
[----:B------:R-:W-:-:S03]  /*8fdc0*/  LOP3.LUT R7, R29, 0xffff, RZ, 0xc0, !PT ;  /* 0x0000ffff1d077812 */ /* 0x000fc600078ec0ff */
[----:B------:R-:W-:Y:S04]  /*8fdd0*/  STL [R1+0x10c], R19 ;  /* 0x00010c1301007387 */ /* 0x000fe80000100800 */
[----:B------:R0:W-:Y:S04]  /*8fde0*/  STL [R1+0xf0], R6 ;  /* 0x0000f00601007387 */ /* 0x0001e80000100800 */
[----:B------:R-:W3:Y:S01]  /*8fdf0*/  LDL.LU R3, [R1+0xfc] ;  /* 0x0000fc0001037983 */ /* 0x000ee20000300800 */
[----:B------:R-:W-:-:S03]  /*8fe00*/  LOP3.LUT R14, R0, 0xffff, RZ, 0xc0, !PT ;  /* 0x0000ffff000e7812 */ /* 0x000fc600078ec0ff */
[----:B------:R-:W4:Y:S04]  /*8fe10*/  LDL.LU R26, [R1+0xd8] ;  /* 0x0000d800011a7983 */ /* 0x000f280000300800 */
[----:B------:R-:W5:Y:S04]  /*8fe20*/  LDL.LU R29, [R1+0xd0] ;  /* 0x0000d000011d7983 */ /* 0x000f680000300800 */
[----:B------:R-:W5:Y:S04]  /*8fe30*/  LDL.LU R8, [R1+0xa0] ;  /* 0x0000a00001087983 */ /* 0x000f680000300800 */
[----:B------:R-:W5:Y:S04]  /*8fe40*/  LDL.LU R13, [R1+0x9c] ;  /* 0x00009c00010d7983 */ /* 0x000f680000300800 */
[----:B------:R0:W-:Y:S04]  /*8fe50*/  STL [R1+0x104], R7 ;  /* 0x0001040701007387 */ /* 0x0001e80000100800 */
[----:B------:R-:W5:Y:S01]  /*8fe60*/  LDL.LU R28, [R1+0x50] ;  /* 0x00005000011c7983 */ /* 0x000f620000300800 */
[----:B------:R-:W-:-:S03]  /*8fe70*/  LOP3.LUT R10, R21, 0xffff, RZ, 0xc0, !PT ;  /* 0x0000ffff150a7812 */ /* 0x000fc600078ec0ff */
[----:B------:R-:W5:Y:S01]  /*8fe80*/  LDL.LU R5, [R1+0x4c] ;  /* 0x00004c0001057983 */ /* 0x000f620000300800 */
[----:B------:R-:W-:-:S03]  /*8fe90*/  PRMT R21, R25, 0x3340, R9 ;  /* 0x0000334019157816 */ /* 0x000fc60000000009 */
[----:B------:R-:W5:Y:S04]  /*8fea0*/  LDL.LU R27, [R1+0x18] ;  /* 0x00001800011b7983 */ /* 0x000f680000300800 */
[----:B------:R-:W-:Y:S04]  /*8feb0*/  STL [R1+0x3990], R14 ;  /* 0x0039900e01007387 */ /* 0x000fe80000100800 */
[----:B------:R-:W-:Y:S04]  /*8fec0*/  STL [R1+0x3994], R16 ;  /* 0x0039941001007387 */ /* 0x000fe80000100800 */
[----:B------:R-:W-:Y:S04]  /*8fed0*/  STL [R1+0x39a0], R20 ;  /* 0x0039a01401007387 */ /* 0x000fe80000100800 */
[----:B-1----:R-:W5:Y:S01]  /*8fee0*/  LDL.LU R25, [R1+0x39a4] ;  /* 0x0039a40001197983 */ /* 0x002f620000300800 */
[----:B------:R-:W-:-:S02]  /*8fef0*/  LOP3.LUT R17, R22, 0xffff, RZ, 0xc0, !PT ;  /* 0x0000ffff16117812 */ /* 0x000fc400078ec0ff */
[----:B------:R-:W-:Y:S02]  /*8ff00*/  LOP3.LUT R15, R15, 0xffff, RZ, 0xc0, !PT ;  /* 0x0000ffff0f0f7812 */ /* 0x000fe400078ec0ff */
[--C-:B------:R-:W-:Y:S02]  /*8ff10*/  PRMT R0, R14, 0x3340, R1.reuse ;  /* 0x000033400e007816 */ /* 0x100fe40000000001 */
[----:B------:R-:W-:Y:S02]  /*8ff20*/  PRMT R11, R17, 0x3340, R20 ;  /* 0x00003340110b7816 */ /* 0x000fe40000000014 */
[----:B------:R-:W-:Y:S02]  /*8ff30*/  PRMT R2, R16, 0x3340, R1 ;  /* 0x0000334010027816 */ /* 0x000fe40000000001 */
[----:B------:R-:W-:Y:S02]  /*8ff40*/  PRMT R12, R10, 0x3340, R15 ;  /* 0x000033400a0c7816 */ /* 0x000fe4000000000f */
[----:B------:R-:W-:-:S02]  /*8ff50*/  PRMT R0, R11, 0x5410, R0 ;  /* 0x000054100b007816 */ /* 0x000fc40000000000 */
[--C-:B0-----:R-:W-:Y:S02]  /*8ff60*/  PRMT R6, R6, 0x3340, R1.reuse ;  /* 0x0000334006067816 */ /* 0x101fe40000000001 */
[----:B------:R-:W-:Y:S02]  /*8ff70*/  PRMT R7, R7, 0x3340, R1 ;  /* 0x0000334007077816 */ /* 0x000fe40000000001 */
[----:B------:R-:W-:Y:S01]  /*8ff80*/  PRMT R22, R18, 0x3340, R19 ;  /* 0x0000334012167816 */ /* 0x000fe20000000013 */
[----:B------:R0:W-:Y:S01]  /*8ff90*/  STL [R1+0x21c], R0 ;  /* 0x00021c0001007387 */ /* 0x0001e20000100800 */
[----:B------:R-:W-:Y:S02]  /*8ffa0*/  PRMT R11, R12, 0x5410, R2 ;  /* 0x000054100c0b7816 */ /* 0x000fe40000000002 */
[----:B------:R-:W-:-:S03]  /*8ffb0*/  PRMT R2, R21, 0x5410, R6 ;  /* 0x0000541015027816 */ /* 0x000fc60000000006 */
[----:B------:R2:W-:Y:S01]  /*8ffc0*/  STL [R1+0x214], R11 ;  /* 0x0002140b01007387 */ /* 0x0005e20000100800 */
[----:B0-----:R-:W-:-:S03]  /*8ffd0*/  PRMT R0, R22, 0x5410, R7 ;  /* 0x0000541016007816 */ /* 0x001fc60000000007 */
[----:B------:R0:W-:Y:S04]  /*8ffe0*/  STL [R1+0x260], R2 ;  /* 0x0002600201007387 */ /* 0x0001e80000100800 */
[----:B------:R1:W-:Y:S01]  /*8fff0*/  STL [R1+0x25c], R0 ;  /* 0x00025c0001007387 */ /* 0x0003e20000100800 */
[----:B------:R-:W-:Y:S02]  /*90000*/  LOP3.LUT R6, R24, 0xffff, RZ, 0xc0, !PT ;  /* 0x0000ffff18067812 */ /* 0x000fe400078ec0ff */
[----:B------:R-:W-:Y:S02]  /*90010*/  LOP3.LUT R21, R23, 0xffff, RZ, 0xc0, !PT ;  /* 0x0000ffff17157812 */ /* 0x000fe400078ec0ff */
[----:B--2---:R-:W-:Y:S02]  /*90020*/  LOP3.LUT R11, R4, 0xffff, RZ, 0xc0, !PT ;  /* 0x0000ffff040b7812 */ /* 0x004fe400078ec0ff */
[----:B---3--:R-:W-:-:S02]  /*90030*/  LOP3.LUT R19, R3, 0xffff, RZ, 0xc0, !PT ;  /* 0x0000ffff03137812 */ /* 0x008fc400078ec0ff */
[----:B----4-:R-:W-:Y:S02]  /*90040*/  LOP3.LUT R12, R26, 0xffff, RZ, 0xc0, !PT ;  /* 0x0000ffff1a0c7812 */ /* 0x010fe400078ec0ff */
[----:B------:R-:W2:Y:S01]  /*90050*/  LDL.LU R26, [R1+0x130] ;  /* 0x00013000011a7983 */ /* 0x000ea20000300800 */
[----:B-----5:R-:W-:-:S03]  /*90060*/  LOP3.LUT R20, R29, 0xffff, RZ, 0xc0, !PT ;  /* 0x0000ffff1d147812 */ /* 0x020fc600078ec0ff */
[----:B------:R-:W3:Y:S04]  /*90070*/  LDL.LU R18, [R1+0x128] ;  /* 0x0001280001127983 */ /* 0x000ee80000300800 */
[----:B------:R-:W-:Y:S01]  /*90080*/  STL [R1+0xdc], R19 ;  /* 0x0000dc1301007387 */ /* 0x000fe20000100800 */
[----:B0-----:R-:W-:-:S03]  /*90090*/  LOP3.LUT R2, R13, 0xffff, RZ, 0xc0, !PT ;  /* 0x0000ffff0d027812 */ /* 0x001fc600078ec0ff */
[----:B------:R-:W4:Y:S01]  /*900a0*/  LDL.LU R4, [R1+0xf8] ;  /* 0x0000f80001047983 */ /* 0x000f220000300800 */
[----:B------:R-:W-:-:S03]  /*900b0*/  LOP3.LUT R7, R8, 0xffff, RZ, 0xc0, !PT ;  /* 0x0000ffff08077812 */ /* 0x000fc600078ec0ff */
[----:B------:R-:W5:Y:S01]  /*900c0*/  LDL.LU R3, [R1+0xf4] ;  /* 0x0000f40001037983 */ /* 0x000f620000300800 */
[----:B------:R-:W-:-:S03]  /*900d0*/  LOP3.LUT R28, R28, 0xffff, RZ, 0xc0, !PT ;  /* 0x0000ffff1c1c7812 */ /* 0x000fc600078ec0ff */
[----:B------:R-:W5:Y:S01]  /*900e0*/  LDL.LU R29, [R1+0xc4] ;  /* 0x0000c400011d7983 */ /* 0x000f620000300800 */
[----:B------:R-:W-:-:S03]  /*900f0*/  LOP3.LUT R8, R5, 0xffff, RZ, 0xc0, !PT ;  /* 0x0000ffff05087812 */ /* 0x000fc600078ec0ff */
[----:B------:R-:W-:Y:S01]  /*90100*/  STL [R1+0xd4], R20 ;  /* 0x0000d41401007387 */ /* 0x000fe20000100800 */
[----:B------:R-:W-:-:S03]  /*90110*/  LOP3.LUT R27, R27, 0xffff, RZ, 0xc0, !PT ;  /* 0x0000ffff1b1b7812 */ /* 0x000fc600078ec0ff */
[----:B------:R-:W-:Y:S04]  /*90120*/  STL [R1+0xd0], R2 ;  /* 0x0000d00201007387 */ /* 0x000fe80000100800 */
[----:B------:R-:W5:Y:S04]  /*90130*/  LDL.LU R13, [R1+0x44] ;  /* 0x00004400010d7983 */ /* 0x000f680000300800 */
[----:B------:R-:W-:Y:S04]  /*90140*/  STL [R1+0x50], R28 ;  /* 0x0000501c01007387 */ /* 0x000fe80000100800 */
[----:B------:R-:W5:Y:S01]  /*90150*/  LDL.LU R5, [R1+0x3c] ;  /* 0x00003c0001057983 */ /* 0x000f620000300800 */
[----:B------:R-:W-:-:S03]  /*90160*/  LOP3.LUT R16, R25, 0xffff, RZ, 0xc0, !PT ;  /* 0x0000ffff19107812 */ /* 0x000fc600078ec0ff */
[----:B------:R-:W-:Y:S01]  /*90170*/  STL [R1+0x18], R27 ;  /* 0x0000181b01007387 */ /* 0x000fe20000100800 */
[----:B-1----:R-:W-:-:S03]  /*90180*/  PRMT R0, R7, 0x3340, R1 ;  /* 0x0000334007007816 */ /* 0x002fc60000000001 */
[----:B------:R-:W-:Y:S01]  /*90190*/  STL [R1+0x120], R8 ;  /* 0x0001200801007387 */ /* 0x000fe20000100800 */
[----:B------:R-:W-:-:S03]  /*901a0*/  PRMT R22, R11, 0x3340, R12 ;  /* 0x000033400b167816 */ /* 0x000fc6000000000c */
[----:B------:R0:W-:Y:S01]  /*901b0*/  STL [R1+0x100], R16 ;  /* 0x0001001001007387 */ /* 0x0001e20000100800 */
[----:B------:R-:W-:-:S03]  /*901c0*/  PRMT R23, R19, 0x3340, R20 ;  /* 0x0000334013177816 */ /* 0x000fc60000000014 */
[----:B------:R1:W-:Y:S01]  /*901d0*/  STL [R1+0xd8], R6 ;  /* 0x0000d80601007387 */ /* 0x0003e20000100800 */
[----:B------:R-:W-:-:S03]  /*901e0*/  PRMT R24, R28, 0x3340, R27 ;  /* 0x000033401c187816 */ /* 0x000fc6000000001b */
[----:B------:R1:W-:Y:S01]  /*901f0*/  STL [R1+0xfc], R21 ;  /* 0x0000fc1501007387 */ /* 0x0003e20000100800 */
[----:B------:R-:W-:-:S03]  /*90200*/  PRMT R25, R8, 0x3340, R16 ;  /* 0x0000334008197816 */ /* 0x000fc60000000010 */
[----:B------:R-:W5:Y:S01]  /*90210*/  LDL.LU R14, [R1+0x14] ;  /* 0x00001400010e7983 */ /* 0x000f620000300800 */
[----:B0-----:R-:W-:-:S03]  /*90220*/  PRMT R16, R22, 0x5410, R0 ;  /* 0x0000541016107816 */ /* 0x001fc60000000000 */
[----:B------:R-:W5:Y:S04]  /*90230*/  LDL.LU R20, [R1+0x39a0] ;  /* 0x0039a00001147983 */ /* 0x000f680000300800 */
[----:B------:R-:W5:Y:S04]  /*90240*/  LDL.LU R19, [R1+0x10] ;  /* 0x0000100001137983 */ /* 0x000f680000300800 */
[----:B------:R-:W5:Y:S04]  /*90250*/  LDL.LU R27, [R1+0x399c] ;  /* 0x00399c00011b7983 */ /* 0x000f680000300800 */
[----:B------:R-:W5:Y:S04]  /*90260*/  LDL.LU R28, [R1+0x3998] ;  /* 0x00399800011c7983 */ /* 0x000f680000300800 */
[----:B------:R-:W5:Y:S01]  /*90270*/  LDL.LU R0, [R1+0xc0] ;  /* 0x0000c00001007983 */ /* 0x000f620000300800 */
[----:B------:R-:W-:-:S02]  /*90280*/  PRMT R2, R2, 0x3340, R1 ;  /* 0x0000334002027816 */ /* 0x000fc40000000001 */
[--C-:B-1----:R-:W-:Y:S02]  /*90290*/  PRMT R6, R6, 0x3340, R1.reuse ;  /* 0x0000334006067816 */ /* 0x102fe40000000001 */
[----:B------:R-:W-:Y:S02]  /*902a0*/  PRMT R21, R21, 0x3340, R1 ;  /* 0x0000334015157816 */ /* 0x000fe40000000001 */
[----:B------:R-:W-:Y:S02]  /*902b0*/  PRMT R8, R23, 0x5410, R2 ;  /* 0x0000541017087816 */ /* 0x000fe40000000002 */
[----:B------:R-:W-:Y:S01]  /*902c0*/  PRMT R6, R24, 0x5410, R6 ;  /* 0x0000541018067816 */ /* 0x000fe20000000006 */
[----:B------:R-:W-:Y:S01]  /*902d0*/  STL [R1+0x240], R16 ;  /* 0x0002401001007387 */ /* 0x000fe20000100800 */
[----:B------:R-:W-:-:S03]  /*902e0*/  PRMT R2, R25, 0x5410, R21 ;  /* 0x0000541019027816 */ /* 0x000fc60000000015 */
[----:B------:R3:W-:Y:S04]  /*902f0*/  STL [R1+0x23c], R8 ;  /* 0x00023c0801007387 */ /* 0x0007e80000100800 */
[----:B------:R-:W-:Y:S04]  /*90300*/  STL [R1+0x238], R6 ;  /* 0x0002380601007387 */ /* 0x000fe80000100800 */
[----:B------:R0:W-:Y:S01]  /*90310*/  STL [R1+0x228], R2 ;  /* 0x0002280201007387 */ /* 0x0001e20000100800 */
[----:B--2---:R-:W-:Y:S02]  /*90320*/  LOP3.LUT R26, R26, 0xffff, RZ, 0xc0, !PT ;  /* 0x0000ffff1a1a7812 */ /* 0x004fe400078ec0ff */
[----:B---3--:R-:W-:-:S03]  /*90330*/  LOP3.LUT R8, R18, 0xffff, RZ, 0xc0, !PT ;  /* 0x0000ffff12087812 */ /* 0x008fc600078ec0ff */
[----:B------:R-:W-:Y:S01]  /*90340*/  STL [R1+0x130], R26 ;  /* 0x0001301a01007387 */ /* 0x000fe20000100800 */
[----:B----4-:R-:W-:Y:S02]  /*90350*/  LOP3.LUT R16, R4, 0xffff, RZ, 0xc0, !PT ;  /* 0x0000ffff04107812 */ /* 0x010fe400078ec0ff */
[----:B-----5:R-:W-:-:S03]  /*90360*/  LOP3.LUT R18, R3, 0xffff, RZ, 0xc0, !PT ;  /* 0x0000ffff03127812 */ /* 0x020fc600078ec0ff */
[----:B------:R-:W-:Y:S01]  /*90370*/  STL [R1+0xf8], R16 ;  /* 0x0000f81001007387 */ /* 0x000fe20000100800 */
[----:B------:R-:W-:-:S03]  /*90380*/  LOP3.LUT R3, R29, 0xffff, RZ, 0xc0, !PT ;  /* 0x0000ffff1d037812 */ /* 0x000fc600078ec0ff */
[----:B------:R-:W-:Y:S04]  /*90390*/  STL [R1+0x15c], R8 ;  /* 0x00015c0801007387 */ /* 0x000fe80000100800 */
[----:B------:R-:W2:Y:S04]  /*903a0*/  LDL.LU R4, [R1+0x12c] ;  /* 0x00012c0001047983 */ /* 0x000ea80000300800 */
[----:B------:R-:W-:Y:S01]  /*903b0*/  STL [R1+0x148], R3 ;  /* 0x0001480301007387 */ /* 0x000fe20000100800 */
[----:B0-----:R-:W-:-:S03]  /*903c0*/  LOP3.LUT R2, R13, 0xffff, RZ, 0xc0, !PT ;  /* 0x0000ffff0d027812 */ /* 0x001fc600078ec0ff */
[----:B------:R-:W-:Y:S04]  /*903d0*/  STL [R1+0x154], R18 ;  /* 0x0001541201007387 */ /* 0x000fe80000100800 */
[----:B------:R-:W3:Y:S01]  /*903e0*/  LDL.LU R29, [R1+0x124] ;  /* 0x00012400011d7983 */ /* 0x000ee20000300800 */
[----:B------:R-:W-:-:S03]  /*903f0*/  LOP3.LUT R25, R5, 0xffff, RZ, 0xc0, !PT ;  /* 0x0000ffff05197812 */ /* 0x000fc600078ec0ff */
[----:B------:R-:W4:Y:S01]  /*90400*/  LDL.LU R13, [R1+0xec] ;  /* 0x0000ec00010d7983 */ /* 0x000f220000300800 */
[----:B------:R-:W-:Y:S02]  /*90410*/  PRMT R22, R3, 0x3340, R1 ;  /* 0x0000334003167816 */ /* 0x000fe40000000001 */
[----:B------:R-:W-:-:S04]  /*90420*/  LOP3.LUT R6, R14, 0xffff, RZ, 0xc0, !PT ;  /* 0x0000ffff0e067812 */ /* 0x000fc800078ec0ff */
[----:B------:R-:W-:Y:S02]  /*90430*/  PRMT R24, R2, 0x3340, R6 ;  /* 0x0000334002187816 */ /* 0x000fe40000000006 */
[----:B------:R-:W-:Y:S02]  /*90440*/  LOP3.LUT R5, R27, 0xffff, RZ, 0xc0, !PT ;  /* 0x0000ffff1b057812 */ /* 0x000fe400078ec0ff */
[----:B------:R-:W-:Y:S02]  /*90450*/  LOP3.LUT R27, R19, 0xffff, RZ, 0xc0, !PT ;  /* 0x0000ffff131b7812 */ /* 0x000fe400078ec0ff */
[----:B------:R-:W-:Y:S02]  /*90460*/  LOP3.LUT R23, R0, 0xffff, RZ, 0xc0, !PT ;  /* 0x0000ffff00177812 */ /* 0x000fe400078ec0ff */
[----:B------:R-:W-:-:S03]  /*90470*/  LOP3.LUT R0, R28, 0xffff, RZ, 0xc0, !PT ;  /* 0x0000ffff1c007812 */ /* 0x000fc600078ec0ff */
[----:B------:R-:W-:Y:S04]  /*90480*/  STL [R1+0x150], R23 ;  /* 0x0001501701007387 */ /* 0x000fe80000100800 */
[----:B------:R-:W-:Y:S04]  /*90490*/  STL [R1+0xc4], R25 ;  /* 0x0000c41901007387 */ /* 0x000fe80000100800 */
[----:B------:R0:W-:Y:S01]  /*904a0*/  STL [R1+0x44], R0 ;  /* 0x0000440001007387 */ /* 0x0001e20000100800 */
[----:B------:R-:W-:-:S03]  /*904b0*/  PRMT R21, R5, 0x3340, R1 ;  /* 0x0000334005157816 */ /* 0x000fc60000000001 */
[----:B------:R-:W5:Y:S01]  /*904c0*/  LDL.LU R14, [R1+0xe8] ;  /* 0x0000e800010e7983 */ /* 0x000f620000300800 */
[----:B------:R-:W-:-:S03]  /*904d0*/  PRMT R28, R8, 0x3340, R18 ;  /* 0x00003340081c7816 */ /* 0x000fc60000000012 */
[----:B------:R1:W-:Y:S01]  /*904e0*/  STL [R1+0x4c], R5 ;  /* 0x00004c0501007387 */ /* 0x0003e20000100800 */
[----:B0-----:R-:W-:-:S03]  /*904f0*/  PRMT R0, R0, 0x3340, R1 ;  /* 0x0000334000007816 */ /* 0x001fc60000000001 */
[----:B------:R-:W5:Y:S01]  /*90500*/  LDL.LU R19, [R1+0x70] ;  /* 0x0000700001137983 */ /* 0x000f620000300800 */
[----:B------:R-:W-:Y:S02]  /*90510*/  PRMT R25, R25, 0x3340, R27 ;  /* 0x0000334019197816 */ /* 0x000fe4000000001b */
[----:B------:R-:W-:Y:S01]  /*90520*/  PRMT R18, R24, 0x5410, R0 ;  /* 0x0000541018127816 */ /* 0x000fe20000000000 */
[----:B------:R0:W-:Y:S04]  /*90530*/  STL [R1+0x3c], R27 ;  /* 0x00003c1b01007387 */ /* 0x0001e80000100800 */
[----:B-1----:R-:W5:Y:S04]  /*90540*/  LDL.LU R5, [R1+0x6c] ;  /* 0x00006c0001057983 */ /* 0x002f680000300800 */
[----:B------:R-:W5:Y:S01]  /*90550*/  LDL.LU R3, [R1+0x30] ;  /* 0x0000300001037983 */ /* 0x000f620000300800 */
[----:B0-----:R-:W-:-:S03]  /*90560*/  PRMT R27, R26, 0x3340, R16 ;  /* 0x000033401a1b7816 */ /* 0x001fc60000000010 */
[----:B------:R-:W5:Y:S01]  /*90570*/  LDL.LU R16, [R1+0x3994] ;  /* 0x0039940001107983 */ /* 0x000f620000300800 */
[----:B------:R-:W-:-:S03]  /*90580*/  PRMT R8, R25, 0x5410, R21 ;  /* 0x0000541019087816 */ /* 0x000fc60000000015 */
[----:B------:R-:W5:Y:S04]  /*90590*/  LDL.LU R26, [R1+0x2c] ;  /* 0x00002c00011a7983 */ /* 0x000f680000300800 */
[----:B------:R-:W5:Y:S01]  /*905a0*/  LDL.LU R0, [R1+0xac] ;  /* 0x0000ac0001007983 */ /* 0x000f620000300800 */
[----:B------:R-:W-:-:S03]  /*905b0*/  PRMT R23, R23, 0x3340, R1 ;  /* 0x0000334017177816 */ /* 0x000fc60000000001 */
[----:B------:R0:W-:Y:S04]  /*905c0*/  STL [R1+0x1dc], R18 ;  /* 0x0001dc1201007387 */ /* 0x0001e80000100800 */
[----:B------:R-:W5:Y:S01]  /*905d0*/  LDL.LU R21, [R1+0xa8] ;  /* 0x0000a80001157983 */ /* 0x000f620000300800 */
[----:B0-----:R-:W-:-:S03]  /*905e0*/  PRMT R18, R27, 0x5410, R22 ;  /* 0x000054101b127816 */ /* 0x001fc60000000016 */
[----:B------:R0:W-:Y:S04]  /*905f0*/  STL [R1+0x1d4], R8 ;  /* 0x0001d40801007387 */ /* 0x0001e80000100800 */
[----:B------:R-:W5:Y:S04]  /*90600*/  LDL.LU R22, [R1+0x4] ;  /* 0x0000040001167983 */ /* 0x000f680000300800 */
[----:B------:R-:W-:Y:S01]  /*90610*/  STL [R1+0x254], R18 ;  /* 0x0002541201007387 */ /* 0x000fe20000100800 */
[----:B0-----:R-:W-:-:S03]  /*90620*/  PRMT R8, R28, 0x5410, R23 ;  /* 0x000054101c087816 */ /* 0x001fc60000000017 */
[----:B------:R-:W5:Y:S04]  /*90630*/  LDL.LU R23, [R1] ;  /* 0x0000000001177983 */ /* 0x000f680000300800 */
[----:B------:R0:W-:Y:S04]  /*90640*/  STL [R1+0x248], R8 ;  /* 0x0002480801007387 */ /* 0x0001e80000100800 */
[----:B0-----:R-:W5:Y:S04]  /*90650*/  LDL.LU R8, [R1+0x140] ;  /* 0x0001400001087983 */ /* 0x001f680000300800 */
[----:B------:R-:W5:Y:S01]  /*90660*/  LDL.LU R18, [R1+0x11c] ;  /* 0x00011c0001127983 */ /* 0x000f620000300800 */
[----:B--2---:R-:W-:-:S05]  /*90670*/  LOP3.LUT R4, R4, 0xffff, RZ, 0xc0, !PT ;  /* 0x0000ffff04047812 */ /* 0x004fca00078ec0ff */
[----:B------:R-:W-:Y:S01]  /*90680*/  STL [R1+0xf4], R4 ;  /* 0x0000f40401007387 */ /* 0x000fe20000100800 */
[----:B---3--:R-:W-:-:S03]  /*90690*/  LOP3.LUT R25, R29, 0xffff, RZ, 0xc0, !PT ;  /* 0x0000ffff1d197812 */ /* 0x008fc600078ec0ff */
[----:B------:R-:W2:Y:S01]  /*906a0*/  LDL.LU R29, [R1+0x118] ;  /* 0x00011800011d7983 */ /* 0x000ea20000300800 */
[----:B----4-:R-:W-:-:S03]  /*906b0*/  LOP3.LUT R24, R13, 0xffff, RZ, 0xc0, !PT ;  /* 0x0000ffff0d187812 */ /* 0x010fc600078ec0ff */
[----:B------:R-:W-:Y:S04]  /*906c0*/  STL [R1+0x134], R25 ;  /* 0x0001341901007387 */ /* 0x000fe80000100800 */
[----:B------:R-:W3:Y:S04]  /*906d0*/  LDL.LU R13, [R1+0xe4] ;  /* 0x0000e400010d7983 */ /* 0x000ee80000300800 */
[----:B------:R0:W-:Y:S02]  /*906e0*/  STL [R1+0xec], R24 ;  /* 0x0000ec1801007387 */ /* 0x0001e40000100800 */
[----:B0-----:R-:W-:-:S02]  /*906f0*/  PRMT R24, R4, 0x3340, R24 ;  /* 0x0000334004187816 */ /* 0x001fc40000000018 */
[----:B-----5:R-:W-:Y:S02]  /*90700*/  LOP3.LUT R14, R14, 0xffff, RZ, 0xc0, !PT ;  /* 0x0000ffff0e0e7812 */ /* 0x020fe400078ec0ff */
[----:B------:R-:W-:Y:S02]  /*90710*/  LOP3.LUT R27, R19, 0xffff, RZ, 0xc0, !PT ;  /* 0x0000ffff131b7812 */ /* 0x000fe400078ec0ff */
[----:B------:R-:W-:Y:S02]  /*90720*/  LOP3.LUT R28, R5, 0xffff, RZ, 0xc0, !PT ;  /* 0x0000ffff051c7812 */ /* 0x000fe400078ec0ff */
[----:B------:R-:W-:Y:S02]  /*90730*/  LOP3.LUT R3, R3, 0xffff, RZ, 0xc0, !PT ;  /* 0x0000ffff03037812 */ /* 0x000fe400078ec0ff */
[----:B------:R-:W-:Y:S02]  /*90740*/  LOP3.LUT R0, R0, 0xffff, RZ, 0xc0, !PT ;  /* 0x0000ffff00007812 */ /* 0x000fe400078ec0ff */
[----:B------:R-:W-:-:S03]  /*90750*/  LOP3.LUT R26, R26, 0xffff, RZ, 0xc0, !PT ;  /* 0x0000ffff1a1a7812 */ /* 0x000fc600078ec0ff */
[----:B------:R0:W-:Y:S01]  /*90760*/  STL [R1+0xe8], R0 ;  /* 0x0000e80001007387 */ /* 0x0001e20000100800 */
[----:B------:R-:W-:-:S03]  /*90770*/  LOP3.LUT R21, R21, 0xffff, RZ, 0xc0, !PT ;  /* 0x0000ffff15157812 */ /* 0x000fc600078ec0ff */
[----:B------:R-:W-:Y:S04]  /*90780*/  STL [R1+0x12c], R14 ;  /* 0x00012c0e01007387 */ /* 0x000fe80000100800 */
[----:B------:R-:W-:Y:S04]  /*90790*/  STL [R1+0x128], R21 ;  /* 0x0001281501007387 */ /* 0x000fe80000100800 */
[----:B------:R-:W4:Y:S01]  /*907a0*/  LDL.LU R19, [R1+0x58] ;  /* 0x0000580001137983 */ /* 0x000f220000300800 */
[----:B------:R-:W-:-:S03]  /*907b0*/  LOP3.LUT R22, R22, 0xffff, RZ, 0xc0, !PT ;  /* 0x0000ffff16167812 */ /* 0x000fc600078ec0ff */
[----:B------:R1:W-:Y:S04]  /*907c0*/  STL [R1+0x124], R27 ;  /* 0x0001241b01007387 */ /* 0x0003e80000100800 */
[----:B------:R-:W5:Y:S01]  /*907d0*/  LDL.LU R5, [R1+0x54] ;  /* 0x0000540001057983 */ /* 0x000f620000300800 */
[----:B------:R-:W-:-:S03]  /*907e0*/  LOP3.LUT R23, R23, 0xffff, RZ, 0xc0, !PT ;  /* 0x0000ffff17177812 */ /* 0x000fc600078ec0ff */
[----:B------:R-:W-:Y:S01]  /*907f0*/  STL [R1+0x70], R3 ;  /* 0x0000700301007387 */ /* 0x000fe20000100800 */
[----:B0-----:R-:W-:-:S03]  /*90800*/  PRMT R0, R0, 0x3340, R1 ;  /* 0x0000334000007816 */ /* 0x001fc60000000001 */
[----:B------:R0:W-:Y:S01]  /*90810*/  STL [R1+0x164], R28 ;  /* 0x0001641c01007387 */ /* 0x0001e20000100800 */
[----:B------:R-:W-:-:S03]  /*90820*/  PRMT R25, R25, 0x3340, R14 ;  /* 0x0000334019197816 */ /* 0x000fc6000000000e */
[----:B------:R0:W-:Y:S01]  /*90830*/  STL [R1+0x160], R26 ;  /* 0x0001601a01007387 */ /* 0x0001e20000100800 */
[----:B-1----:R-:W-:-:S03]  /*90840*/  PRMT R27, R27, 0x3340, R3 ;  /* 0x000033401b1b7816 */ /* 0x002fc60000000003 */
[----:B------:R-:W-:Y:S04]  /*90850*/  STL [R1+0x14c], R22 ;  /* 0x00014c1601007387 */ /* 0x000fe80000100800 */
[----:B------:R-:W-:Y:S01]  /*90860*/  STL [R1+0x158], R23 ;  /* 0x0001581701007387 */ /* 0x000fe20000100800 */
[----:B0-----:R-:W-:-:S03]  /*90870*/  PRMT R28, R28, 0x3340, R26 ;  /* 0x000033401c1c7816 */ /* 0x001fc6000000001a */
[----:B------:R-:W4:Y:S01]  /*90880*/  LDL.LU R4, [R1+0x20] ;  /* 0x0000200001047983 */ /* 0x000f220000300800 */
[----:B------:R-:W-:-:S03]  /*90890*/  PRMT R0, R24, 0x5410, R0 ;  /* 0x0000541018007816 */ /* 0x000fc60000000000 */
[----:B------:R-:W4:Y:S04]  /*908a0*/  LDL.LU R14, [R1+0x3990] ;  /* 0x00399000010e7983 */ /* 0x000f280000300800 */
[----:B------:R-:W4:Y:S04]  /*908b0*/  LDL.LU R3, [R1+0x398c] ;  /* 0x00398c0001037983 */ /* 0x000f280000300800 */
[----:B------:R-:W4:Y:S04]  /*908c0*/  LDL.LU R26, [R1+0x3988] ;  /* 0x00398800011a7983 */ /* 0x000f280000300800 */
[----:B------:R-:W4:Y:S04]  /*908d0*/  LDL.LU R24, [R1+0x144] ;  /* 0x0001440001187983 */ /* 0x000f280000300800 */
[----:B------:R0:W-:Y:S04]  /*908e0*/  STL [R1+0x220], R0 ;  /* 0x0002200001007387 */ /* 0x0001e80000100800 */
[----:B0-----:R-:W5:Y:S01]  /*908f0*/  LDL.LU R0, [R1+0xe0] ;  /* 0x0000e00001007983 */ /* 0x001f620000300800 */
[----:B------:R-:W-:-:S02]  /*90900*/  PRMT R21, R21, 0x3340, R1 ;  /* 0x0000334015157816 */ /* 0x000fc40000000001 */
[--C-:B------:R-:W-:Y:S02]  /*90910*/  PRMT R22, R22, 0x3340, R1.reuse ;  /* 0x0000334016167816 */ /* 0x100fe40000000001 */
[----:B------:R-:W-:Y:S02]  /*90920*/  PRMT R23, R23, 0x3340, R1 ;  /* 0x0000334017177816 */ /* 0x000fe40000000001 */
[----:B------:R-:W-:Y:S02]  /*90930*/  PRMT R25, R25, 0x5410, R21 ;  /* 0x0000541019197816 */ /* 0x000fe40000000015 */
[----:B------:R-:W-:Y:S02]  /*90940*/  PRMT R22, R27, 0x5410, R22 ;  /* 0x000054101b167816 */ /* 0x000fe40000000016 */
[----:B------:R-:W-:Y:S01]  /*90950*/  PRMT R21, R28, 0x5410, R23 ;  /* 0x000054101c157816 */ /* 0x000fe20000000017 */
[----:B------:R-:W-:Y:S01]  /*90960*/  STL [R1+0x218], R25 ;  /* 0x0002181901007387 */ /* 0x000fe20000100800 */
[----:B------:R-:W-:-:S02]  /*90970*/  LOP3.LUT R28, R8, 0xffff, RZ, 0xc0, !PT ;  /* 0x0000ffff081c7812 */ /* 0x000fc400078ec0ff */
[----:B------:R-:W-:Y:S01]  /*90980*/  LOP3.LUT R8, R18, 0xffff, RZ, 0xc0, !PT ;  /* 0x0000ffff12087812 */ /* 0x000fe200078ec0ff */
[----:B------:R-:W-:Y:S04]  /*90990*/  STL [R1+0x20c], R22 ;  /* 0x00020c1601007387 */ /* 0x000fe80000100800 */
[----:B------:R3:W-:Y:S01]  /*909a0*/  STL [R1+0x204], R21 ;  /* 0x0002041501007387 */ /* 0x0007e20000100800 */
[----:B--2---:R-:W-:Y:S02]  /*909b0*/  LOP3.LUT R29, R29, 0xffff, RZ, 0xc0, !PT ;  /* 0x0000ffff1d1d7812 */ /* 0x004fe400078ec0ff */
[----:B---3--:R-:W-:Y:S02]  /*909c0*/  LOP3.LUT R21, R13, 0xffff, RZ, 0xc0, !PT ;  /* 0x0000ffff0d157812 */ /* 0x008fe400078ec0ff */
[----:B----4-:R-:W-:-:S05]  /*909d0*/  LOP3.LUT R25, R24, 0xffff, RZ, 0xc0, !PT ;  /* 0x0000ffff18197812 */ /* 0x010fca00078ec0ff */
[----:B------:R-:W-:Y:S04]  /*909e0*/  STL [R1+0x144], R25 ;  /* 0x0001441901007387 */ /* 0x000fe80000100800 */
[----:B------:R-:W-:Y:S04]  /*909f0*/  STL [R1+0x11c], R8 ;  /* 0x00011c0801007387 */ /* 0x000fe80000100800 */
[----:B------:R-:W-:Y:S01]  /*90a00*/  STL [R1+0x184], R28 ;  /* 0x0001841c01007387 */ /* 0x000fe20000100800 */
[----:B-----5:R-:W-:-:S03]  /*90a10*/  LOP3.LUT R22, R0, 0xffff, RZ, 0xc0, !PT ;  /* 0x0000ffff00167812 */ /* 0x020fc600078ec0ff */
[----:B------:R-:W2:Y:S04]  /*90a20*/  LDL.LU R18, [R1+0x110] ;  /* 0x0001100001127983 */ /* 0x000ea80000300800 */
[----:B------:R-:W-:Y:S01]  /*90a30*/  STL [R1+0x16c], R21 ;  /* 0x00016c1501007387 */ /* 0x000fe20000100800 */
[----:B------:R-:W-:-:S03]  /*90a40*/  LOP3.LUT R0, R26, 0xffff, RZ, 0xc0, !PT ;  /* 0x0000ffff1a007812 */ /* 0x000fc600078ec0ff */
[----:B------:R-:W-:Y:S04]  /*90a50*/  STL [R1+0x178], R29 ;  /* 0x0001781d01007387 */ /* 0x000fe80000100800 */
[----:B------:R-:W3:Y:S04]  /*90a60*/  LDL.LU R13, [R1+0x108] ;  /* 0x00010800010d7983 */ /* 0x000ee80000300800 */
[----:B------:R-:W4:Y:S04]  /*90a70*/  LDL.LU R27, [R1+0x7c] ;  /* 0x00007c00011b7983 */ /* 0x000f280000300800 */
[----:B------:R-:W-:Y:S04]  /*90a80*/  STL [R1+0x174], R22 ;  /* 0x0001741601007387 */ /* 0x000fe80000100800 */
[----:B------:R-:W5:Y:S01]  /*90a90*/  LDL.LU R26, [R1+0x1c] ;  /* 0x00001c00011a7983 */ /* 0x000f620000300800 */
[----:B------:R-:W-:-:S02]  /*90aa0*/  LOP3.LUT R23, R19, 0xffff, RZ, 0xc0, !PT ;  /* 0x0000ffff13177812 */ /* 0x000fc400078ec0ff */
[----:B------:R-:W-:Y:S02]  /*90ab0*/  LOP3.LUT R24, R5, 0xffff, RZ, 0xc0, !PT ;  /* 0x0000ffff05187812 */ /* 0x000fe400078ec0ff */
[----:B------:R-:W-:Y:S01]  /*90ac0*/  LOP3.LUT R3, R3, 0xffff, RZ, 0xc0, !PT ;  /* 0x0000ffff03037812 */ /* 0x000fe200078ec0ff */
[----:B------:R0:W-:Y:S01]  /*90ad0*/  STL [R1+0x58], R23 ;  /* 0x0000581701007387 */ /* 0x0001e20000100800 */
[----:B------:R-:W-:-:S03]  /*90ae0*/  LOP3.LUT R19, R4, 0xffff, RZ, 0xc0, !PT ;  /* 0x0000ffff04137812 */ /* 0x000fc600078ec0ff */
[----:B------:R-:W-:Y:S04]  /*90af0*/  STL [R1+0xe4], R24 ;  /* 0x0000e41801007387 */ /* 0x000fe80000100800 */
[----:B------:R1:W-:Y:S01]  /*90b00*/  STL [R1+0x54], R0 ;  /* 0x0000540001007387 */ /* 0x0003e20000100800 */
[----:B0-----:R-:W-:-:S03]  /*90b10*/  PRMT R23, R23, 0x3340, R19 ;  /* 0x0000334017177816 */ /* 0x001fc60000000013 */
[----:B------:R-:W2:Y:S04]  /*90b20*/  LDL.LU R5, [R1+0x48] ;  /* 0x0000480001057983 */ /* 0x000ea80000300800 */
[----:B------:R0:W-:Y:S01]  /*90b30*/  STL [R1+0xe0], R3 ;  /* 0x0000e00301007387 */ /* 0x0001e20000100800 */
[----:B-1----:R-:W-:-:S03]  /*90b40*/  PRMT R0, R0, 0x3340, R1 ;  /* 0x0000334000007816 */ /* 0x002fc60000000001 */
[----:B------:R-:W2:Y:S01]  /*90b50*/  LDL.LU R4, [R1+0x40] ;  /* 0x0000400001047983 */ /* 0x000ea20000300800 */
[----:B------:R-:W-:-:S03]  /*90b60*/  PRMT R25, R25, 0x3340, R8 ;  /* 0x0000334019197816 */ /* 0x000fc60000000008 */
[----:B------:R1:W-:Y:S01]  /*90b70*/  STL [R1+0x4], R19 ;  /* 0x0000041301007387 */ /* 0x0003e20000100800 */
[--C-:B0-----:R-:W-:Y:S02]  /*90b80*/  PRMT R3, R3, 0x3340, R1.reuse ;  /* 0x0000334003037816 */ /* 0x101fe40000000001 */
[----:B------:R-:W-:Y:S02]  /*90b90*/  PRMT R21, R21, 0x3340, R1 ;  /* 0x0000334015157816 */ /* 0x000fe40000000001 */
[----:B-----5:R-:W-:-:S04]  /*90ba0*/  LOP3.LUT R26, R26, 0xffff, RZ, 0xc0, !PT ;  /* 0x0000ffff1a1a7812 */ /* 0x020fc800078ec0ff */
[----:B------:R-:W-:Y:S01]  /*90bb0*/  PRMT R24, R24, 0x3340, R26 ;  /* 0x0000334018187816 */ /* 0x000fe2000000001a */
[----:B------:R0:W-:Y:S04]  /*90bc0*/  STL [R1+0x1c], R26 ;  /* 0x00001c1a01007387 */ /* 0x0001e80000100800 */
[----:B-1----:R-:W5:Y:S04]  /*90bd0*/  LDL.LU R19, [R1+0x3984] ;  /* 0x0039840001137983 */ /* 0x002f680000300800 */
[----:B------:R-:W5:Y:S01]  /*90be0*/  LDL.LU R8, [R1+0x3980] ;  /* 0x0039800001087983 */ /* 0x000f620000300800 */
[----:B0-----:R-:W-:-:S02]  /*90bf0*/  PRMT R26, R28, 0x3340, R29 ;  /* 0x000033401c1a7816 */ /* 0x001fc4000000001d */
[----:B------:R-:W-:Y:S01]  /*90c00*/  PRMT R28, R23, 0x5410, R0 ;  /* 0x00005410171c7816 */ /* 0x000fe20000000000 */
[----:B------:R-:W5:Y:S04]  /*90c10*/  LDL.LU R29, [R1+0x397c] ;  /* 0x00397c00011d7983 */ /* 0x000f680000300800 */
[----:B------:R-:W5:Y:S04]  /*90c20*/  LDL.LU R23, [R1+0x13c] ;  /* 0x00013c0001177983 */ /* 0x000f680000300800 */
[----:B------:R-:W5:Y:S04]  /*90c30*/  LDL.LU R0, [R1+0xcc] ;  /* 0x0000cc0001007983 */ /* 0x000f680000300800 */
[----:B------:R0:W-:Y:S02]  /*90c40*/  STL [R1+0x1cc], R28 ;  /* 0x0001cc1c01007387 */ /* 0x0001e40000100800 */
[----:B0-----:R-:W-:-:S02]  /*90c50*/  PRMT R28, R24, 0x5410, R3 ;  /* 0x00005410181c7816 */ /* 0x001fc40000000003 */
[----:B------:R-:W5:Y:S04]  /*90c60*/  LDL.LU R24, [R1+0x138] ;  /* 0x0001380001187983 */ /* 0x000f680000300800 */
[----:B------:R-:W5:Y:S04]  /*90c70*/  LDL.LU R3, [R1+0xc8] ;  /* 0x0000c80001037983 */ /* 0x000f680000300800 */
[----:B------:R0:W-:Y:S02]  /*90c80*/  STL [R1+0x1c0], R28 ;  /* 0x0001c01c01007387 */ /* 0x0001e40000100800 */
[----:B0-----:R-:W-:-:S02]  /*90c90*/  PRMT R28, R25, 0x5410, R21 ;  /* 0x00005410191c7816 */ /* 0x001fc40000000015 */
[----:B------:R-:W5:Y:S04]  /*90ca0*/  LDL.LU R25, [R1+0x80] ;  /* 0x0000800001197983 */ /* 0x000f680000300800 */
[----:B------:R-:W5:Y:S01]  /*90cb0*/  LDL.LU R21, [R1+0xc] ;  /* 0x00000c0001157983 */ /* 0x000f620000300800 */
[----:B------:R-:W-:Y:S02]  /*90cc0*/  PRMT R22, R22, 0x3340, R1 ;  /* 0x0000334016167816 */ /* 0x000fe40000000001 */
[----:B--2---:R-:W-:Y:S02]  /*90cd0*/  LOP3.LUT R18, R18, 0xffff, RZ, 0xc0, !PT ;  /* 0x0000ffff12127812 */ /* 0x004fe400078ec0ff */
[----:B------:R-:W-:Y:S01]  /*90ce0*/  PRMT R22, R26, 0x5410, R22 ;  /* 0x000054101a167816 */ /* 0x000fe20000000016 */
[----:B------:R0:W-:Y:S01]  /*90cf0*/  STL [R1+0x234], R28 ;  /* 0x0002341c01007387 */ /* 0x0001e20000100800 */
[----:B---3--:R-:W-:-:S02]  /*90d00*/  LOP3.LUT R13, R13, 0xffff, RZ, 0xc0, !PT ;  /* 0x0000ffff0d0d7812 */ /* 0x008fc400078ec0ff */
[----:B------:R-:W-:Y:S01]  /*90d10*/  LOP3.LUT R5, R5, 0xffff, RZ, 0xc0, !PT ;  /* 0x0000ffff05057812 */ /* 0x000fe200078ec0ff */
[----:B0-----:R-:W2:Y:S04]  /*90d20*/  LDL.LU R28, [R1+0x78] ;  /* 0x00007800011c7983 */ /* 0x001ea80000300800 */
[----:B------:R0:W-:Y:S01]  /*90d30*/  STL [R1+0x224], R22 ;  /* 0x0002241601007387 */ /* 0x0001e20000100800 */
[----:B----4-:R-:W-:Y:S02]  /*90d40*/  LOP3.LUT R26, R27, 0xffff, RZ, 0xc0, !PT ;  /* 0x0000ffff1b1a7812 */ /* 0x010fe400078ec0ff */
[----:B------:R-:W-:Y:S02]  /*90d50*/  LOP3.LUT R4, R4, 0xffff, RZ, 0xc0, !PT ;  /* 0x0000ffff04047812 */ /* 0x000fe400078ec0ff */
[----:B-----5:R-:W-:-:S02]  /*90d60*/  LOP3.LUT R23, R23, 0xffff, RZ, 0xc0, !PT ;  /* 0x0000ffff17177812 */ /* 0x020fc400078ec0ff */
[----:B------:R-:W-:-:S03]  /*90d70*/  LOP3.LUT R0, R0, 0xffff, RZ, 0xc0, !PT ;  /* 0x0000ffff00007812 */ /* 0x000fc600078ec0ff */
[----:B------:R-:W-:Y:S04]  /*90d80*/  STL [R1+0x118], R23 ;  /* 0x0001181701007387 */ /* 0x000fe80000100800 */
[----:B------:R-:W-:Y:S01]  /*90d90*/  STL [R1+0x110], R18 ;  /* 0x0001101201007387 */ /* 0x000fe20000100800 */
[----:B0-----:R-:W-:Y:S02]  /*90da0*/  LOP3.LUT R22, R29, 0xffff, RZ, 0xc0, !PT ;  /* 0x0000ffff1d167812 */ /* 0x001fe400078ec0ff */
[----:B------:R-:W-:Y:S02]  /*90db0*/  LOP3.LUT R24, R24, 0xffff, RZ, 0xc0, !PT ;  /* 0x0000ffff18187812 */ /* 0x000fe400078ec0ff */
[----:B------:R-:W-:-:S03]  /*90dc0*/  LOP3.LUT R3, R3, 0xffff, RZ, 0xc0, !PT ;  /* 0x0000ffff03037812 */ /* 0x000fc600078ec0ff */
[----:B------:R-:W-:Y:S04]  /*90dd0*/  STL [R1+0x168], R24 ;  /* 0x0001681801007387 */ /* 0x000fe80000100800 */
[----:B------:R0:W-:Y:S04]  /*90de0*/  STL [R1+0xcc], R0 ;  /* 0x0000cc0001007387 */ /* 0x0001e80000100800 */
[----:B------:R-:W-:Y:S01]  /*90df0*/  STL [R1+0x140], R13 ;  /* 0x0001400d01007387 */ /* 0x000fe20000100800 */
[----:B------:R-:W-:-:S03]  /*90e00*/  LOP3.LUT R25, R25, 0xffff, RZ, 0xc0, !PT ;  /* 0x0000ffff19197812 */ /* 0x000fc600078ec0ff */
[----:B------:R-:W-:Y:S01]  /*90e10*/  STL [R1+0x13c], R3 ;  /* 0x00013c0301007387 */ /* 0x000fe20000100800 */
[----:B------:R-:W-:-:S03]  /*90e20*/  LOP3.LUT R21, R21, 0xffff, RZ, 0xc0, !PT ;  /* 0x0000ffff15157812 */ /* 0x000fc600078ec0ff */
[----:B------:R1:W-:Y:S01]  /*90e30*/  STL [R1+0x138], R25 ;  /* 0x0001381901007387 */ /* 0x0003e20000100800 */
[----:B0-----:R-:W-:-:S03]  /*90e40*/  PRMT R0, R0, 0x3340, R1 ;  /* 0x0000334000007816 */ /* 0x001fc60000000001 */
[----:B------:R-:W3:Y:S01]  /*90e50*/  LDL.LU R27, [R1+0x5c] ;  /* 0x00005c00011b7983 */ /* 0x000ee20000300800 */
[----:B------:R-:W-:-:S03]  /*90e60*/  PRMT R23, R23, 0x3340, R18 ;  /* 0x0000334017177816 */ /* 0x000fc60000000012 */
[----:B------:R-:W-:Y:S04]  /*90e70*/  STL [R1+0x108], R5 ;  /* 0x0001080501007387 */ /* 0x000fe80000100800 */
[----:B------:R0:W-:Y:S01]  /*90e80*/  STL [R1+0x194], R26 ;  /* 0x0001941a01007387 */ /* 0x0001e20000100800 */
[----:B------:R-:W-:-:S03]  /*90e90*/  PRMT R24, R24, 0x3340, R13 ;  /* 0x0000334018187816 */ /* 0x000fc6000000000d */
[----:B------:R4:W-:Y:S01]  /*90ea0*/  STL [R1+0x188], R4 ;  /* 0x0001880401007387 */ /* 0x0009e20000100800 */
[----:B-1----:R-:W-:-:S03]  /*90eb0*/  PRMT R25, R25, 0x3340, R5 ;  /* 0x0000334019197816 */ /* 0x002fc60000000005 */
[----:B------:R-:W-:Y:S01]  /*90ec0*/  STL [R1+0x170], R21 ;  /* 0x0001701501007387 */ /* 0x000fe20000100800 */
[----:B------:R-:W-:-:S03]  /*90ed0*/  PRMT R29, R23, 0x5410, R0 ;  /* 0x00005410171d7816 */ /* 0x000fc60000000000 */
[----:B------:R-:W-:Y:S01]  /*90ee0*/  STL [R1+0x180], R22 ;  /* 0x0001801601007387 */ /* 0x000fe20000100800 */
[----:B0-----:R-:W-:-:S03]  /*90ef0*/  PRMT R26, R26, 0x3340, R4 ;  /* 0x000033401a1a7816 */ /* 0x001fc60000000004 */
[----:B------:R-:W5:Y:S01]  /*90f00*/  LDL.LU R18, [R1+0x3978] ;  /* 0x0039780001127983 */ /* 0x000f620000300800 */
[----:B------:R-:W-:-:S03]  /*90f10*/  PRMT R3, R3, 0x3340, R1 ;  /* 0x0000334003037816 */ /* 0x000fc60000000001 */
[----:B------:R-:W3:Y:S04]  /*90f20*/  LDL.LU R13, [R1+0x3974] ;  /* 0x00397400010d7983 */ /* 0x000ee80000300800 */
[----:B------:R-:W3:Y:S04]  /*90f30*/  LDL.LU R5, [R1+0x3970] ;  /* 0x0039700001057983 */ /* 0x000ee80000300800 */
[----:B----4-:R-:W4:Y:S04]  /*90f40*/  LDL.LU R4, [R1+0x396c] ;  /* 0x00396c0001047983 */ /* 0x010f280000300800 */
[----:B------:R-:W5:Y:S04]  /*90f50*/  LDL.LU R23, [R1+0x24] ;  /* 0x0000240001177983 */ /* 0x000f680000300800 */
[----:B------:R-:W5:Y:S04]  /*90f60*/  LDL.LU R0, [R1+0x60] ;  /* 0x0000600001007983 */ /* 0x000f680000300800 */
[----:B------:R0:W-:Y:S02]  /*90f70*/  STL [R1+0x1d8], R29 ;  /* 0x0001d81d01007387 */ /* 0x0001e40000100800 */
[----:B0-----:R-:W-:-:S02]  /*90f80*/  PRMT R29, R24, 0x5410, R3 ;  /* 0x00005410181d7816 */ /* 0x001fc40000000003 */
[----:B------:R-:W5:Y:S04]  /*90f90*/  LDL.LU R24, [R1+0x74] ;  /* 0x0000740001187983 */ /* 0x000f680000300800 */
[----:B------:R-:W5:Y:S01]  /*90fa0*/  LDL.LU R3, [R1+0x28] ;  /* 0x0000280001037983 */ /* 0x000f620000300800 */
[----:B------:R-:W-:-:S04]  /*90fb0*/  PRMT R22, R22, 0x3340, R1 ;  /* 0x0000334016167816 */ /* 0x000fc80000000001 */
[----:B------:R-:W-:Y:S02]  /*90fc0*/  PRMT R22, R26, 0x5410, R22 ;  /* 0x000054101a167816 */ /* 0x000fe40000000016 */
[----:B------:R-:W-:-:S04]  /*90fd0*/  PRMT R21, R21, 0x3340, R1 ;  /* 0x0000334015157816 */ /* 0x000fc80000000001 */
[----:B------:R-:W-:Y:S01]  /*90fe0*/  PRMT R25, R25, 0x5410, R21 ;  /* 0x0000541019197816 */ /* 0x000fe20000000015 */
[----:B------:R-:W-:Y:S01]  /*90ff0*/  STL [R1+0x1d0], R29 ;  /* 0x0001d01d01007387 */ /* 0x000fe20000100800 */
[----:B--2---:R-:W-:-:S03]  /*91000*/  LOP3.LUT R21, R28, 0xffff, RZ, 0xc0, !PT ;  /* 0x0000ffff1c157812 */ /* 0x004fc600078ec0ff */
[----:B------:R0:W-:Y:S04]  /*91010*/  STL [R1+0x1f4], R25 ;  /* 0x0001f41901007387 */ /* 0x0001e80000100800 */
[----:B0-----:R-:W2:Y:S04]  /*91020*/  LDL.LU R25, [R1+0x64] ;  /* 0x0000640001197983 */ /* 0x001ea80000300800 */
[----:B------:R0:W-:Y:S04]  /*91030*/  STL [R1+0x1ec], R22 ;  /* 0x0001ec1601007387 */ /* 0x0001e80000100800 */
[----:B------:R-:W2:Y:S04]  /*91040*/  LDL.LU R29, [R1+0x94] ;  /* 0x00009400011d7983 */ /* 0x000ea80000300800 */
[----:B------:R-:W2:Y:S04]  /*91050*/  LDL.LU R28, [R1+0x68] ;  /* 0x00006800011c7983 */ /* 0x000ea80000300800 */
[----:B------:R1:W-:Y:S01]  /*91060*/  STL [R1+0xc8], R21 ;  /* 0x0000c81501007387 */ /* 0x0003e20000100800 */
[----:B---3--:R-:W-:-:S02]  /*91070*/  LOP3.LUT R5, R5, 0xffff, RZ, 0xc0, !PT ;  /* 0x0000ffff05057812 */ /* 0x008fc400078ec0ff */
[----:B----4-:R-:W-:Y:S02]  /*91080*/  LOP3.LUT R4, R4, 0xffff, RZ, 0xc0, !PT ;  /* 0x0000ffff04047812 */ /* 0x010fe400078ec0ff */
[----:B-----5:R-:W-:Y:S02]  /*91090*/  LOP3.LUT R26, R3, 0xffff, RZ, 0xc0, !PT ;  /* 0x0000ffff031a7812 */ /* 0x020fe400078ec0ff */
[----:B------:R-:W3:Y:S01]  /*910a0*/  S2R R3, SR_TID.X ;  /* 0x0000000000037919 */ /* 0x000ee20000002100 */
[----:B0-----:R-:W-:Y:S02]  /*910b0*/  LOP3.LUT R22, R24, 0xffff, RZ, 0xc0, !PT ;  /* 0x0000ffff18167812 */ /* 0x001fe400078ec0ff */
[----:B------:R-:W-:-:S03]  /*910c0*/  LOP3.LUT R23, R23, 0xffff, RZ, 0xc0, !PT ;  /* 0x0000ffff17177812 */ /* 0x000fc600078ec0ff */
[----:B------:R0:W-:Y:S01]  /*910d0*/  STL [R1+0x198], R22 ;  /* 0x0001981601007387 */ /* 0x0001e20000100800 */
[----:B------:R-:W-:-:S03]  /*910e0*/  SHF.R.U32.HI R0, RZ, 0x8, R0 ;  /* 0x00000008ff007819 */ /* 0x000fc60000011600 */
[----:B------:R-:W-:Y:S01]  /*910f0*/  STL [R1+0xc], R26 ;  /* 0x00000c1a01007387 */ /* 0x000fe20000100800 */
[----:B-1----:R-:W-:-:S03]  /*91100*/  PRMT R21, R21, 0x3340, R26 ;  /* 0x0000334015157816 */ /* 0x002fc6000000001a */
[----:B------:R1:W-:Y:S01]  /*91110*/  STL [R1+0x17c], R4 ;  /* 0x00017c0401007387 */ /* 0x0003e20000100800 */
[----:B0-----:R-:W-:-:S03]  /*91120*/  PRMT R22, R22, 0x3340, R23 ;  /* 0x0000334016167816 */ /* 0x001fc60000000017 */
[----:B------:R0:W-:Y:S01]  /*91130*/  STL [R1+0x190], R23 ;  /* 0x0001901701007387 */ /* 0x0001e20000100800 */
[----:B-1----:R-:W-:-:S03]  /*91140*/  PRMT R4, R4, 0x3340, R1 ;  /* 0x0000334004047816 */ /* 0x002fc60000000001 */
[----:B------:R1:W-:Y:S01]  /*91150*/  STL [R1+0x18c], R5 ;  /* 0x00018c0501007387 */ /* 0x0003e20000100800 */
[----:B0-----:R-:W-:-:S03]  /*91160*/  LOP3.LUT R23, R0, 0xffff, RZ, 0xc0, !PT ;  /* 0x0000ffff00177812 */ /* 0x001fc600078ec0ff */
[----:B------:R-:W4:Y:S01]  /*91170*/  LDL.LU R26, [R1+0x34] ;  /* 0x00003400011a7983 */ /* 0x000f220000300800 */
[----:B------:R-:W-:Y:S01]  /*91180*/  PRMT R0, R21, 0x5410, R4 ;  /* 0x0000541015007816 */ /* 0x000fe20000000004 */
[----:B---3--:R-:W-:Y:S01]  /*91190*/  IMAD.SHL.U32 R24, R3, 0x8, RZ ;  /* 0x0000000803187824 */ /* 0x008fe200078e00ff */
[----:B------:R-:W-:Y:S02]  /*911a0*/  SHF.R.U32.HI R3, RZ, 0x8, R27 ;  /* 0x00000008ff037819 */ /* 0x000fe4000001161b */
[----:B-1----:R-:W-:Y:S01]  /*911b0*/  PRMT R5, R5, 0x3340, R1 ;  /* 0x0000334005057816 */ /* 0x002fe20000000001 */
[----:B------:R-:W3:Y:S04]  /*911c0*/  LDL.LU R27, [R1+0x8] ;  /* 0x00000800011b7983 */ /* 0x000ee80000300800 */
[----:B------:R-:W5:Y:S01]  /*911d0*/  LDL.LU R4, [R1+0x8c] ;  /* 0x00008c0001047983 */ /* 0x000f620000300800 */
[----:B------:R-:W-:-:S03]  /*911e0*/  PRMT R22, R22, 0x5410, R5 ;  /* 0x0000541016167816 */ /* 0x000fc60000000005 */
[----:B------:R-:W3:Y:S04]  /*911f0*/  LDL.LU R21, [R1+0x88] ;  /* 0x0000880001157983 */ /* 0x000ee80000300800 */
[----:B------:R0:W-:Y:S01]  /*91200*/  STL [R1+0x1c8], R0 ;  /* 0x0001c80001007387 */ /* 0x0001e20000100800 */
[----:B------:R-:W-:-:S03]  /*91210*/  LOP3.LUT R24, R24, 0x100, RZ, 0xc0, !PT ;  /* 0x0000010018187812 */ /* 0x000fc600078ec0ff */
[----:B------:R-:W4:Y:S01]  /*91220*/  LDL.LU R5, [R1+0x84] ;  /* 0x0000840001057983 */ /* 0x000f220000300800 */
[----:B------:R-:W-:Y:S01]  /*91230*/  LOP3.LUT R3, R3, 0xffff, RZ, 0xc0, !PT ;  /* 0x0000ffff03037812 */ /* 0x000fe200078ec0ff */
[----:B0-----:R-:W-:Y:S02]  /*91240*/  IMAD.IADD R0, R24, 0x1, R19 ;  /* 0x0000000118007824 */ /* 0x001fe400078e0213 */
[----:B------:R-:W-:Y:S01]  /*91250*/  STL [R1+0x1bc], R22 ;  /* 0x0001bc1601007387 */ /* 0x000fe20000100800 */
[----:B------:R-:W-:-:S03]  /*91260*/  PRMT R19, R23, 0x3340, R3 ;  /* 0x0000334017137816 */ /* 0x000fc60000000003 */
[----:B------:R-:W4:Y:S04]  /*91270*/  LDL.LU R24, [R1+0x38] ;  /* 0x0000380001187983 */ /* 0x000f280000300800 */
[----:B------:R0:W-:Y:S04]  /*91280*/  STL [R1+0x3964], R0 ;  /* 0x0039640001007387 */ /* 0x0001e80000100800 */
[----:B0-----:R-:W4:Y:S04]  /*91290*/  LDL.LU R0, [R1+0x90] ;  /* 0x0000900001007983 */ /* 0x001f280000300800 */
[----:B------:R-:W4:Y:S04]  /*912a0*/  LDL.LU R23, [R1+0xb4] ;  /* 0x0000b40001177983 */ /* 0x000f280000300800 */
[----:B------:R2:W-:Y:S02]  /*912b0*/  STL [R1+0xc0], R19 ;  /* 0x0000c01301007387 */ /* 0x0005e40000100800 */
[----:B--2---:R-:W-:-:S02]  /*912c0*/  SHF.R.U32.HI R19, RZ, 0x8, R25 ;  /* 0x00000008ff137819 */ /* 0x004fc40000011619 */
[----:B------:R-:W2:Y:S02]  /*912d0*/  LDL.LU R25, [R1+0xb8] ;  /* 0x0000b80001197983 */ /* 0x000ea40000300800 */
[----:B------:R-:W-:Y:S02]  /*912e0*/  LOP3.LUT R19, R19, 0xffff, RZ, 0xc0, !PT ;  /* 0x0000ffff13137812 */ /* 0x000fe400078ec0ff */
[----:B------:R-:W-:Y:S02]  /*912f0*/  SHF.R.U32.HI R8, RZ, 0x8, R8 ;  /* 0x00000008ff087819 */ /* 0x000fe40000011608 */
[----:B------:R-:W-:Y:S02]  /*91300*/  SHF.R.U32.HI R13, RZ, 0x8, R13 ;  /* 0x00000008ff0d7819 */ /* 0x000fe4000001160d */
[----:B------:R-:W-:Y:S02]  /*91310*/  LOP3.LUT R8, R8, 0xffff, RZ, 0xc0, !PT ;  /* 0x0000ffff08087812 */ /* 0x000fe400078ec0ff */
[----:B------:R-:W-:-:S02]  /*91320*/  LOP3.LUT R13, R13, 0xffff, RZ, 0xc0, !PT ;  /* 0x0000ffff0d0d7812 */ /* 0x000fc400078ec0ff */
[----:B-----5:R-:W-:Y:S02]  /*91330*/  SHF.R.U32.HI R4, RZ, 0x8, R4 ;  /* 0x00000008ff047819 */ /* 0x020fe40000011604 */
[----:B---3--:R-:W-:Y:S02]  /*91340*/  SHF.R.U32.HI R22, RZ, 0x8, R21 ;  /* 0x00000008ff167819 */ /* 0x008fe40000011615 */
[----:B------:R-:W-:Y:S02]  /*91350*/  SHF.R.U32.HI R21, RZ, 0x8, R28 ;  /* 0x00000008ff157819 */ /* 0x000fe4000001161c */
[----:B----4-:R-:W-:Y:S01]  /*91360*/  SHF.R.U32.HI R3, RZ, 0x8, R5 ;  /* 0x00000008ff037819 */ /* 0x010fe20000011605 */
[----:B------:R-:W3:Y:S01]  /*91370*/  LDL.LU R28, [R1+0xb0] ;  /* 0x0000b000011c7983 */ /* 0x000ee20000300800 */
[----:B------:R-:W-:Y:S02]  /*91380*/  SHF.R.U32.HI R5, RZ, 0x8, R29 ;  /* 0x00000008ff057819 */ /* 0x000fe4000001161d */
[----:B------:R-:W-:-:S02]  /*91390*/  LOP3.LUT R29, R3, 0xffff, RZ, 0xc0, !PT ;  /* 0x0000ffff031d7812 */ /* 0x000fc400078ec0ff */
[----:B------:R-:W-:Y:S02]  /*913a0*/  LOP3.LUT R3, R22, 0xffff, RZ, 0xc0, !PT ;  /* 0x0000ffff16037812 */ /* 0x000fe400078ec0ff */
[----:B------:R-:W-:Y:S02]  /*913b0*/  LOP3.LUT R4, R4, 0xffff, RZ, 0xc0, !PT ;  /* 0x0000ffff04047812 */ /* 0x000fe400078ec0ff */
[----:B------:R-:W-:Y:S02]  /*913c0*/  PRMT R29, R29, 0x3340, R1 ;  /* 0x000033401d1d7816 */ /* 0x000fe40000000001 */
[----:B------:R-:W-:Y:S02]  /*913d0*/  LOP3.LUT R21, R21, 0xffff, RZ, 0xc0, !PT ;  /* 0x0000ffff15157812 */ /* 0x000fe400078ec0ff */
[----:B------:R-:W-:Y:S02]  /*913e0*/  LOP3.LUT R5, R5, 0xffff, RZ, 0xc0, !PT ;  /* 0x0000ffff05057812 */ /* 0x000fe400078ec0ff */
[----:B------:R-:W-:Y:S01]  /*913f0*/  PRMT R3, R4, 0x3340, R3 ;  /* 0x0000334004037816 */ /* 0x000fe20000000003 */
[----:B------:R-:W-:Y:S01]  /*91400*/  STL [R1+0x3968], R29 ;  /* 0x0039681d01007387 */ /* 0x000fe20000100800 */
[----:B------:R-:W-:-:S02]  /*91410*/  PRMT R4, R19, 0x3340, R1 ;  /* 0x0000334013047816 */ /* 0x000fc40000000001 */
[----:B------:R-:W-:Y:S01]  /*91420*/  PRMT R5, R5, 0x3340, R21 ;  /* 0x0000334005057816 */ /* 0x000fe20000000015 */
[----:B------:R0:W-:Y:S01]  /*91430*/  STL [R1+0xa8], R3 ;  /* 0x0000a80301007387 */ /* 0x0001e20000100800 */
[----:B------:R-:W-:-:S03]  /*91440*/  SHF.R.U32.HI R19, RZ, 0x8, R26 ;  /* 0x00000008ff137819 */ /* 0x000fc6000001161a */
[----:B------:R1:W-:Y:S01]  /*91450*/  STL [R1+0x2c], R4 ;  /* 0x00002c0401007387 */ /* 0x0003e20000100800 */
[----:B0-----:R-:W-:-:S03]  /*91460*/  SHF.R.U32.HI R3, RZ, 0x8, R23 ;  /* 0x00000008ff037819 */ /* 0x001fc60000011617 */
[----:B------:R0:W-:Y:S01]  /*91470*/  STL [R1+0xac], R5 ;  /* 0x0000ac0501007387 */ /* 0x0001e20000100800 */
[----:B------:R-:W-:Y:S02]  /*91480*/  SHF.R.U32.HI R21, RZ, 0x8, R27 ;  /* 0x00000008ff157819 */ /* 0x000fe4000001161b */
[----:B-1----:R-:W-:Y:S01]  /*91490*/  SHF.R.U32.HI R4, RZ, 0x8, R0 ;  /* 0x00000008ff047819 */ /* 0x002fe20000011600 */
[----:B------:R-:W4:Y:S01]  /*914a0*/  LDL.LU R27, [R1+0xbc] ;  /* 0x0000bc00011b7983 */ /* 0x000f220000300800 */
[----:B------:R-:W-:Y:S02]  /*914b0*/  LOP3.LUT R3, R3, 0xffff, RZ, 0xc0, !PT ;  /* 0x0000ffff03037812 */ /* 0x000fe400078ec0ff */
[----:B0-----:R-:W-:Y:S02]  /*914c0*/  SHF.R.U32.HI R5, RZ, 0x8, R24 ;  /* 0x00000008ff057819 */ /* 0x001fe40000011618 */
[----:B------:R-:W-:Y:S02]  /*914d0*/  LOP3.LUT R4, R4, 0xffff, RZ, 0xc0, !PT ;  /* 0x0000ffff04047812 */ /* 0x000fe400078ec0ff */
[----:B------:R-:W-:-:S02]  /*914e0*/  LOP3.LUT R5, R5, 0xffff, RZ, 0xc0, !PT ;  /* 0x0000ffff05057812 */ /* 0x000fc400078ec0ff */
[----:B------:R-:W-:Y:S02]  /*914f0*/  PRMT R0, R3, 0x3340, R1 ;  /* 0x0000334003007816 */ /* 0x000fe40000000001 */
[----:B------:R-:W-:Y:S02]  /*91500*/  LOP3.LUT R19, R19, 0xffff, RZ, 0xc0, !PT ;  /* 0x0000ffff13137812 */ /* 0x000fe400078ec0ff */
[----:B------:R-:W-:Y:S01]  /*91510*/  LOP3.LUT R21, R21, 0xffff, RZ, 0xc0, !PT ;  /* 0x0000ffff15157812 */ /* 0x000fe200078ec0ff */
[----:B------:R0:W-:Y:S01]  /*91520*/  STL [R1+0x28], R0 ;  /* 0x0000280001007387 */ /* 0x0001e20000100800 */
[----:B------:R-:W-:Y:S02]  /*91530*/  PRMT R4, R4, 0x3340, R5 ;  /* 0x0000334004047816 */ /* 0x000fe40000000005 */
[----:B------:R-:W-:-:S03]  /*91540*/  PRMT R3, R19, 0x3340, R1 ;  /* 0x0000334013037816 */ /* 0x000fc60000000001 */
[----:B------:R-:W-:Y:S01]  /*91550*/  STL [R1+0xa0], R4 ;  /* 0x0000a00401007387 */ /* 0x000fe20000100800 */
[----:B0-----:R-:W-:-:S03]  /*91560*/  PRMT R0, R21, 0x3340, R8 ;  /* 0x0000334015007816 */ /* 0x001fc60000000008 */
[----:B------:R-:W-:Y:S04]  /*91570*/  STL [R1+0x30], R3 ;  /* 0x0000300301007387 */ /* 0x000fe80000100800 */
[----:B------:R0:W-:Y:S04]  /*91580*/  STL [R1+0xa4], R0 ;  /* 0x0000a40001007387 */ /* 0x0001e80000100800 */
[----:B------:R-:W5:Y:S04]  /*91590*/  LDL.LU R19, [R1+0xf0] ;  /* 0x0000f00001137983 */ /* 0x000f680000300800 */
[----:B------:R-:W5:Y:S01]  /*915a0*/  LDL.LU R5, [R1+0x114] ;  /* 0x0001140001057983 */ /* 0x000f620000300800 */
[----:B0-----:R-:W-:-:S05]  /*915b0*/  PRMT R0, R13, 0x3340, R1 ;  /* 0x000033400d007816 */ /* 0x001fca0000000001 */
[----:B------:R0:W-:Y:S04]  /*915c0*/  STL [R1], R0 ;  /* 0x0000000001007387 */ /* 0x0001e80000100800 */
[----:B------:R-:W5:Y:S04]  /*915d0*/  LDL.LU R23, [R1+0x10c] ;  /* 0x00010c0001177983 */ /* 0x000f680000300800 */
[----:B------:R-:W5:Y:S01]  /*915e0*/  LDL.LU R24, [R1+0x104] ;  /* 0x0001040001187983 */ /* 0x000f620000300800 */
[----:B------:R-:W-:Y:S02]  /*915f0*/  SHF.R.U32.HI R18, RZ, 0x8, R18 ;  /* 0x00000008ff127819 */ /* 0x000fe40000011612 */
[----:B--2---:R-:W-:-:S02]  /*91600*/  SHF.R.U32.HI R3, RZ, 0x8, R25 ;  /* 0x00000008ff037819 */ /* 0x004fc40000011619 */
[----:B------:R-:W-:Y:S02]  /*91610*/  LOP3.LUT R18, R18, 0xffff, RZ, 0xc0, !PT ;  /* 0x0000ffff12127812 */ /* 0x000fe400078ec0ff */
[----:B------:R-:W-:Y:S02]  /*91620*/  LOP3.LUT R3, R3, 0xffff, RZ, 0xc0, !PT ;  /* 0x0000ffff03037812 */ /* 0x000fe400078ec0ff */
[----:B------:R-:W-:Y:S02]  /*91630*/  SHF.R.U32.HI R17, RZ, 0x8, R17 ;  /* 0x00000008ff117819 */ /* 0x000fe40000011611 */
[----:B------:R-:W-:Y:S02]  /*91640*/  SHF.R.U32.HI R20, RZ, 0x8, R20 ;  /* 0x00000008ff147819 */ /* 0x000fe40000011614 */
[----:B------:R-:W-:Y:S02]  /*91650*/  LOP3.LUT R17, R17, 0xffff, RZ, 0xc0, !PT ;  /* 0x0000ffff11117812 */ /* 0x000fe400078ec0ff */
[----:B------:R-:W-:-:S02]  /*91660*/  LOP3.LUT R20, R20, 0xffff, RZ, 0xc0, !PT ;  /* 0x0000ffff14147812 */ /* 0x000fc400078ec0ff */
[----:B------:R-:W-:Y:S02]  /*91670*/  SHF.R.U32.HI R14, RZ, 0x8, R14 ;  /* 0x00000008ff0e7819 */ /* 0x000fe4000001160e */
[----:B------:R-:W-:Y:S02]  /*91680*/  SHF.R.U32.HI R16, RZ, 0x8, R16 ;  /* 0x00000008ff107819 */ /* 0x000fe40000011610 */
[----:B------:R-:W-:Y:S02]  /*91690*/  SHF.R.U32.HI R10, RZ, 0x8, R10 ;  /* 0x00000008ff0a7819 */ /* 0x000fe4000001160a */
[----:B------:R-:W-:Y:S02]  /*916a0*/  SHF.R.U32.HI R15, RZ, 0x8, R15 ;  /* 0x00000008ff0f7819 */ /* 0x000fe4000001160f */
[----:B------:R-:W-:Y:S02]  /*916b0*/  SHF.R.U32.HI R9, RZ, 0x8, R9 ;  /* 0x00000008ff097819 */ /* 0x000fe40000011609 */
[----:B------:R-:W-:-:S02]  /*916c0*/  LOP3.LUT R14, R14, 0xffff, RZ, 0xc0, !PT ;  /* 0x0000ffff0e0e7812 */ /* 0x000fc400078ec0ff */
[----:B------:R-:W-:Y:S02]  /*916d0*/  LOP3.LUT R16, R16, 0xffff, RZ, 0xc0, !PT ;  /* 0x0000ffff10107812 */ /* 0x000fe400078ec0ff */
[----:B------:R-:W-:Y:S02]  /*916e0*/  LOP3.LUT R15, R15, 0xffff, RZ, 0xc0, !PT ;  /* 0x0000ffff0f0f7812 */ /* 0x000fe400078ec0ff */
[----:B------:R-:W-:Y:S02]  /*916f0*/  LOP3.LUT R10, R10, 0xffff, RZ, 0xc0, !PT ;  /* 0x0000ffff0a0a7812 */ /* 0x000fe400078ec0ff */
[----:B------:R-:W-:Y:S02]  /*91700*/  LOP3.LUT R9, R9, 0xffff, RZ, 0xc0, !PT ;  /* 0x0000ffff09097812 */ /* 0x000fe400078ec0ff */
[----:B------:R-:W-:Y:S02]  /*91710*/  PRMT R26, R16, 0x3340, R1 ;  /* 0x00003340101a7816 */ /* 0x000fe40000000001 */
[----:B---3--:R-:W-:-:S04]  /*91720*/  SHF.R.U32.HI R4, RZ, 0x8, R28 ;  /* 0x00000008ff047819 */ /* 0x008fc8000001161c */
[----:B------:R-:W-:Y:S02]  /*91730*/  LOP3.LUT R4, R4, 0xffff, RZ, 0xc0, !PT ;  /* 0x0000ffff04047812 */ /* 0x000fe400078ec0ff */
[----:B------:R-:W-:Y:S02]  /*91740*/  PRMT R28, R18, 0x3340, R1 ;  /* 0x00003340121c7816 */ /* 0x000fe40000000001 */
[----:B0-----:R-:W-:-:S03]  /*91750*/  PRMT R0, R3, 0x3340, R4 ;  /* 0x0000334003007816 */ /* 0x001fc60000000004 */
[----:B------:R-:W-:Y:S04]  /*91760*/  STL [R1+0x3954], R28 ;  /* 0x0039541c01007387 */ /* 0x000fe80000100800 */
[----:B------:R0:W-:Y:S02]  /*91770*/  STL [R1+0x98], R0 ;  /* 0x0000980001007387 */ /* 0x0001e40000100800 */
[----:B0-----:R-:W-:-:S05]  /*91780*/  PRMT R0, R17, 0x3340, R20 ;  /* 0x0000334011007816 */ /* 0x001fca0000000014 */
[----:B------:R0:W-:Y:S04]  /*91790*/  STL [R1+0x9c], R0 ;  /* 0x00009c0001007387 */ /* 0x0001e80000100800 */
[----:B------:R-:W2:Y:S01]  /*917a0*/  LDL.LU R21, [R1+0xdc] ;  /* 0x0000dc0001157983 */ /* 0x000ea20000300800 */
[----:B----4-:R-:W-:Y:S02]  /*917b0*/  SHF.R.U32.HI R3, RZ, 0x8, R27 ;  /* 0x00000008ff037819 */ /* 0x010fe4000001161b */
[----:B------:R-:W-:Y:S01]  /*917c0*/  PRMT R27, R14, 0x3340, R1 ;  /* 0x000033400e1b7816 */ /* 0x000fe20000000001 */
[----:B------:R-:W3:Y:S01]  /*917d0*/  LDL.LU R29, [R1+0xd4] ;  /* 0x0000d400011d7983 */ /* 0x000ee20000300800 */
[----:B------:R-:W-:Y:S02]  /*917e0*/  LOP3.LUT R3, R3, 0xffff, RZ, 0xc0, !PT ;  /* 0x0000ffff03037812 */ /* 0x000fe400078ec0ff */
[----:B------:R-:W-:Y:S01]  /*917f0*/  PRMT R4, R10, 0x3340, R15 ;  /* 0x000033400a047816 */ /* 0x000fe2000000000f */
[----:B------:R-:W4:Y:S01]  /*91800*/  LDL.LU R25, [R1+0xd0] ;  /* 0x0000d00001197983 */ /* 0x000f220000300800 */
[----:B------:R-:W-:-:S03]  /*91810*/  PRMT R3, R3, 0x3340, R9 ;  /* 0x0000334003037816 */ /* 0x000fc60000000009 */
[----:B------:R-:W4:Y:S04]  /*91820*/  LDL.LU R22, [R1+0x50] ;  /* 0x0000500001167983 */ /* 0x000f280000300800 */
[----:B0-----:R-:W4:Y:S04]  /*91830*/  LDL.LU R0, [R1+0x18] ;  /* 0x0000180001007983 */ /* 0x001f280000300800 */
[----:B------:R-:W-:Y:S04]  /*91840*/  STL [R1+0x3950], R27 ;  /* 0x0039501b01007387 */ /* 0x000fe80000100800 */
[----:B------:R-:W-:Y:S04]  /*91850*/  STL [R1+0x394c], R26 ;  /* 0x00394c1a01007387 */ /* 0x000fe80000100800 */
[----:B------:R0:W-:Y:S04]  /*91860*/  STL [R1+0x38], R4 ;  /* 0x0000380401007387 */ /* 0x0001e80000100800 */
[----:B------:R1:W-:Y:S01]  /*91870*/  STL [R1+0x7c], R3 ;  /* 0x00007c0301007387 */ /* 0x0003e20000100800 */
[----:B-----5:R-:W-:-:S02]  /*91880*/  SHF.R.U32.HI R10, RZ, 0x8, R19 ;  /* 0x00000008ff0a7819 */ /* 0x020fc40000011613 */
[----:B------:R-:W-:Y:S02]  /*91890*/  SHF.R.U32.HI R9, RZ, 0x8, R5 ;  /* 0x00000008ff097819 */ /* 0x000fe40000011605 */
[----:B------:R-:W-:Y:S02]  /*918a0*/  SHF.R.U32.HI R5, RZ, 0x8, R24 ;  /* 0x00000008ff057819 */ /* 0x000fe40000011618 */
[----:B------:R-:W5:Y:S04]  /*918b0*/  LDL.LU R24, [R1+0xd8] ;  /* 0x0000d80001187983 */ /* 0x000f680000300800 */
[----:B------:R-:W5:Y:S04]  /*918c0*/  LDL.LU R28, [R1+0x120] ;  /* 0x00012000011c7983 */ /* 0x000f680000300800 */
[----:B------:R-:W5:Y:S01]  /*918d0*/  LDL.LU R19, [R1+0x100] ;  /* 0x0001000001137983 */ /* 0x000f620000300800 */
[----:B------:R-:W-:-:S02]  /*918e0*/  SHF.R.U32.HI R8, RZ, 0x8, R23 ;  /* 0x00000008ff087819 */ /* 0x000fc40000011617 */
[----:B------:R-:W-:Y:S01]  /*918f0*/  LOP3.LUT R10, R10, 0xffff, RZ, 0xc0, !PT ;  /* 0x0000ffff0a0a7812 */ /* 0x000fe200078ec0ff */
[----:B------:R-:W5:Y:S01]  /*91900*/  LDL.LU R23, [R1+0xfc] ;  /* 0x0000fc0001177983 */ /* 0x000f620000300800 */
[----:B------:R-:W-:Y:S02]  /*91910*/  LOP3.LUT R8, R8, 0xffff, RZ, 0xc0, !PT ;  /* 0x0000ffff08087812 */ /* 0x000fe400078ec0ff */
[----:B------:R-:W-:Y:S02]  /*91920*/  LOP3.LUT R9, R9, 0xffff, RZ, 0xc0, !PT ;  /* 0x0000ffff09097812 */ /* 0x000fe400078ec0ff */
[----:B0-----:R-:W-:Y:S02]  /*91930*/  SHF.R.U32.HI R4, RZ, 0x8, R11 ;  /* 0x00000008ff047819 */ /* 0x001fe4000001160b */
[----:B-1----:R-:W-:Y:S02]  /*91940*/  SHF.R.U32.HI R3, RZ, 0x8, R12 ;  /* 0x00000008ff037819 */ /* 0x002fe4000001160c */
[----:B------:R-:W-:-:S02]  /*91950*/  LOP3.LUT R5, R5, 0xffff, RZ, 0xc0, !PT ;  /* 0x0000ffff05057812 */ /* 0x000fc400078ec0ff */
[--C-:B------:R-:W-:Y:S02]  /*91960*/  PRMT R10, R10, 0x3340, R1.reuse ;  /* 0x000033400a0a7816 */ /* 0x100fe40000000001 */
[----:B------:R-:W-:Y:S02]  /*91970*/  PRMT R8, R9, 0x3340, R8 ;  /* 0x0000334009087816 */ /* 0x000fe40000000008 */
[----:B------:R-:W-:Y:S02]  /*91980*/  LOP3.LUT R3, R3, 0xffff, RZ, 0xc0, !PT ;  /* 0x0000ffff03037812 */ /* 0x000fe400078ec0ff */
[----:B------:R-:W-:Y:S02]  /*91990*/  LOP3.LUT R4, R4, 0xffff, RZ, 0xc0, !PT ;  /* 0x0000ffff04047812 */ /* 0x000fe400078ec0ff */
[----:B------:R-:W-:Y:S01]  /*919a0*/  PRMT R5, R5, 0x3340, R1 ;  /* 0x0000334005057816 */ /* 0x000fe20000000001 */
[----:B------:R-:W-:Y:S01]  /*919b0*/  STL [R1+0x20], R10 ;  /* 0x0000200a01007387 */ /* 0x000fe20000100800 */
[----:B------:R-:W-:-:S03]  /*919c0*/  PRMT R3, R4, 0x3340, R3 ;  /* 0x0000334004037816 */ /* 0x000fc60000000003 */
[----:B------:R0:W-:Y:S04]  /*919d0*/  STL [R1+0x34], R8 ;  /* 0x0000340801007387 */ /* 0x0001e80000100800 */
[----:B------:R3:W-:Y:S01]  /*919e0*/  STL [R1+0x14], R5 ;  /* 0x0000140501007387 */ /* 0x0007e20000100800 */
[----:B0-----:R-:W-:-:S03]  /*919f0*/  SHF.R.U32.HI R8, RZ, 0x8, R7 ;  /* 0x00000008ff087819 */ /* 0x001fc60000011607 */
[----:B------:R0:W-:Y:S01]  /*91a00*/  STL [R1+0x78], R3 ;  /* 0x0000780301007387 */ /* 0x0001e20000100800 */
[----:B------:R-:W-:-:S04]  /*91a10*/  LOP3.LUT R8, R8, 0xffff, RZ, 0xc0, !PT ;  /* 0x0000ffff08087812 */ /* 0x000fc800078ec0ff */
[----:B------:R-:W-:Y:S02]  /*91a20*/  PRMT R8, R8, 0x3340, R1 ;  /* 0x0000334008087816 */ /* 0x000fe40000000001 */
[----:B--2---:R-:W-:Y:S02]  /*91a30*/  SHF.R.U32.HI R7, RZ, 0x8, R21 ;  /* 0x00000008ff077819 */ /* 0x004fe40000011615 */
[----:B---3--:R-:W-:Y:S02]  /*91a40*/  SHF.R.U32.HI R5, RZ, 0x8, R29 ;  /* 0x00000008ff057819 */ /* 0x008fe4000001161d */
[----:B------:R-:W-:Y:S02]  /*91a50*/  LOP3.LUT R7, R7, 0xffff, RZ, 0xc0, !PT ;  /* 0x0000ffff07077812 */ /* 0x000fe400078ec0ff */
[----:B------:R-:W-:Y:S02]  /*91a60*/  LOP3.LUT R5, R5, 0xffff, RZ, 0xc0, !PT ;  /* 0x0000ffff05057812 */ /* 0x000fe400078ec0ff */
[----:B----4-:R-:W-:-:S02]  /*91a70*/  SHF.R.U32.HI R4, RZ, 0x8, R22 ;  /* 0x00000008ff047819 */ /* 0x010fc40000011616 */
[----:B------:R-:W2:Y:S01]  /*91a80*/  LDL.LU R22, [R1+0x44] ;  /* 0x0000440001167983 */ /* 0x000ea20000300800 */
[----:B0-----:R-:W-:Y:S02]  /*91a90*/  SHF.R.U32.HI R3, RZ, 0x8, R0 ;  /* 0x00000008ff037819 */ /* 0x001fe40000011600 */
[----:B------:R-:W-:Y:S02]  /*91aa0*/  SHF.R.U32.HI R25, RZ, 0x8, R25 ;  /* 0x00000008ff197819 */ /* 0x000fe40000011619 */
[----:B------:R-:W-:Y:S02]  /*91ab0*/  LOP3.LUT R3, R3, 0xffff, RZ, 0xc0, !PT ;  /* 0x0000ffff03037812 */ /* 0x000fe400078ec0ff */
[----:B------:R-:W-:Y:S02]  /*91ac0*/  LOP3.LUT R4, R4, 0xffff, RZ, 0xc0, !PT ;  /* 0x0000ffff04047812 */ /* 0x000fe400078ec0ff */
[----:B------:R-:W-:Y:S01]  /*91ad0*/  PRMT R0, R7, 0x3340, R5 ;  /* 0x0000334007007816 */ /* 0x000fe20000000005 */
[----:B------:R-:W-:Y:S01]  /*91ae0*/  STL [R1+0x10], R8 ;  /* 0x0000100801007387 */ /* 0x000fe20000100800 */
[----:B------:R-:W-:-:S02]  /*91af0*/  LOP3.LUT R25, R25, 0xffff, RZ, 0xc0, !PT ;  /* 0x0000ffff19197812 */ /* 0x000fc400078ec0ff */
[----:B------:R-:W-:Y:S01]  /*91b00*/  PRMT R3, R4, 0x3340, R3 ;  /* 0x0000334004037816 */ /* 0x000fe20000000003 */
[----:B------:R-:W3:Y:S01]  /*91b10*/  LDL.LU R18, [R1+0xc4] ;  /* 0x0000c40001127983 */ /* 0x000ee20000300800 */
[----:B------:R-:W-:-:S03]  /*91b20*/  PRMT R25, R25, 0x3340, R1 ;  /* 0x0000334019197816 */ /* 0x000fc60000000001 */
[----:B------:R0:W-:Y:S04]  /*91b30*/  STL [R1+0x6c], R0 ;  /* 0x00006c0001007387 */ /* 0x0001e80000100800 */
[----:B------:R-:W4:Y:S04]  /*91b40*/  LDL.LU R13, [R1+0x3c] ;  /* 0x00003c00010d7983 */ /* 0x000f280000300800 */
[----:B------:R-:W4:Y:S04]  /*91b50*/  LDL.LU R21, [R1+0x4c] ;  /* 0x00004c0001157983 */ /* 0x000f280000300800 */
[----:B------:R-:W4:Y:S04]  /*91b60*/  LDL.LU R29, [R1+0x130] ;  /* 0x00013000011d7983 */ /* 0x000f280000300800 */
[----:B0-----:R-:W4:Y:S01]  /*91b70*/  LDL.LU R0, [R1+0xf8] ;  /* 0x0000f80001007983 */ /* 0x001f220000300800 */
[----:B-----5:R-:W-:-:S02]  /*91b80*/  SHF.R.U32.HI R24, RZ, 0x8, R24 ;  /* 0x00000008ff187819 */ /* 0x020fc40000011618 */
[----:B------:R-:W-:Y:S02]  /*91b90*/  SHF.R.U32.HI R5, RZ, 0x8, R28 ;  /* 0x00000008ff057819 */ /* 0x000fe4000001161c */
[----:B------:R-:W-:Y:S02]  /*91ba0*/  LOP3.LUT R24, R24, 0xffff, RZ, 0xc0, !PT ;  /* 0x0000ffff18187812 */ /* 0x000fe400078ec0ff */
[----:B------:R-:W-:Y:S02]  /*91bb0*/  SHF.R.U32.HI R4, RZ, 0x8, R19 ;  /* 0x00000008ff047819 */ /* 0x000fe40000011613 */
[----:B------:R-:W-:Y:S02]  /*91bc0*/  LOP3.LUT R5, R5, 0xffff, RZ, 0xc0, !PT ;  /* 0x0000ffff05057812 */ /* 0x000fe400078ec0ff */
[----:B------:R-:W-:Y:S02]  /*91bd0*/  LOP3.LUT R4, R4, 0xffff, RZ, 0xc0, !PT ;  /* 0x0000ffff04047812 */ /* 0x000fe400078ec0ff */
[----:B------:R-:W-:Y:S01]  /*91be0*/  PRMT R24, R24, 0x3340, R1 ;  /* 0x0000334018187816 */ /* 0x000fe20000000001 */
[----:B------:R-:W-:Y:S01]  /*91bf0*/  STL [R1+0x393c], R25 ;  /* 0x00393c1901007387 */ /* 0x000fe20000100800 */
[----:B------:R-:W-:-:S03]  /*91c00*/  PRMT R4, R5, 0x3340, R4 ;  /* 0x0000334005047816 */ /* 0x000fc60000000004 */
[----:B------:R0:W-:Y:S04]  /*91c10*/  STL [R1+0x8c], R3 ;  /* 0x00008c0301007387 */ /* 0x0001e80000100800 */
[----:B------:R-:W-:Y:S04]  /*91c20*/  STL [R1+0x3940], R24 ;  /* 0x0039401801007387 */ /* 0x000fe80000100800 */
[----:B------:R-:W5:Y:S04]  /*91c30*/  LDL.LU R20, [R1+0x148] ;  /* 0x0001480001147983 */ /* 0x000f680000300800 */
[----:B------:R-:W5:Y:S04]  /*91c40*/  LDL.LU R16, [R1+0x15c] ;  /* 0x00015c0001107983 */ /* 0x000f680000300800 */
[----:B------:R4:W-:Y:S04]  /*91c50*/  STL [R1+0x68], R4 ;  /* 0x0000680401007387 */ /* 0x0009e80000100800 */
[----:B------:R-:W5:Y:S04]  /*91c60*/  LDL.LU R15, [R1+0x154] ;  /* 0x00015400010f7983 */ /* 0x000f680000300800 */
[----:B------:R-:W5:Y:S04]  /*91c70*/  LDL.LU R19, [R1+0x150] ;  /* 0x0001500001137983 */ /* 0x000f680000300800 */
[----:B------:R-:W5:Y:S04]  /*91c80*/  LDL.LU R27, [R1+0xf4] ;  /* 0x0000f400011b7983 */ /* 0x000f680000300800 */
[----:B------:R-:W5:Y:S01]  /*91c90*/  LDL.LU R28, [R1+0xec] ;  /* 0x0000ec00011c7983 */ /* 0x000f620000300800 */
[----:B------:R-:W-:-:S02]  /*91ca0*/  SHF.R.U32.HI R23, RZ, 0x8, R23 ;  /* 0x00000008ff177819 */ /* 0x000fc40000011617 */
[----:B0-----:R-:W-:Y:S02]  /*91cb0*/  SHF.R.U32.HI R3, RZ, 0x8, R2 ;  /* 0x00000008ff037819 */ /* 0x001fe40000011602 */
[----:B------:R-:W-:Y:S02]  /*91cc0*/  SHF.R.U32.HI R2, RZ, 0x8, R6 ;  /* 0x00000008ff027819 */ /* 0x000fe40000011606 */
[----:B------:R-:W-:Y:S02]  /*91cd0*/  LOP3.LUT R23, R23, 0xffff, RZ, 0xc0, !PT ;  /* 0x0000ffff17177812 */ /* 0x000fe400078ec0ff */
[----:B------:R-:W-:Y:S02]  /*91ce0*/  LOP3.LUT R2, R2, 0xffff, RZ, 0xc0, !PT ;  /* 0x0000ffff02027812 */ /* 0x000fe400078ec0ff */
[----:B------:R-:W-:Y:S02]  /*91cf0*/  LOP3.LUT R3, R3, 0xffff, RZ, 0xc0, !PT ;  /* 0x0000ffff03037812 */ /* 0x000fe400078ec0ff */
[----:B------:R-:W-:-:S02]  /*91d00*/  PRMT R23, R23, 0x3340, R1 ;  /* 0x0000334017177816 */ /* 0x000fc40000000001 */
[----:B------:R-:W-:-:S03]  /*91d10*/  PRMT R2, R3, 0x3340, R2 ;  /* 0x0000334003027816 */ /* 0x000fc60000000002 */
[----:B------:R-:W-:Y:S04]  /*91d20*/  STL [R1+0x3944], R23 ;  /* 0x0039441701007387 */ /* 0x000fe80000100800 */
[----:B------:R0:W-:Y:S01]  /*91d30*/  STL [R1+0x88], R2 ;  /* 0x0000880201007387 */ /* 0x0001e20000100800 */
[----:B--2---:R-:W-:-:S04]  /*91d40*/  SHF.R.U32.HI R22, RZ, 0x8, R22 ;  /* 0x00000008ff167819 */ /* 0x004fc80000011616 */
[----:B------:R-:W-:-:S04]  /*91d50*/  LOP3.LUT R22, R22, 0xffff, RZ, 0xc0, !PT ;  /* 0x0000ffff16167812 */ /* 0x000fc800078ec0ff */
[----:B------:R-:W-:Y:S02]  /*91d60*/  PRMT R22, R22, 0x3340, R1 ;  /* 0x0000334016167816 */ /* 0x000fe40000000001 */
[----:B---3--:R-:W-:-:S03]  /*91d70*/  SHF.R.U32.HI R5, RZ, 0x8, R18 ;  /* 0x00000008ff057819 */ /* 0x008fc60000011612 */
[----:B------:R-:W-:Y:S01]  /*91d80*/  STL [R1+0x3938], R22 ;  /* 0x0039381601007387 */ /* 0x000fe20000100800 */
[----:B------:R-:W-:-:S03]  /*91d90*/  LOP3.LUT R5, R5, 0xffff, RZ, 0xc0, !PT ;  /* 0x0000ffff05057812 */ /* 0x000fc600078ec0ff */
[----:B------:R-:W2:Y:S01]  /*91da0*/  LDL.LU R18, [R1+0xe8] ;  /* 0x0000e80001127983 */ /* 0x000ea20000300800 */
[----:B----4-:R-:W-:-:S03]  /*91db0*/  SHF.R.U32.HI R4, RZ, 0x8, R13 ;  /* 0x00000008ff047819 */ /* 0x010fc6000001160d */
[----:B------:R-:W3:Y:S01]  /*91dc0*/  LDL.LU R14, [R1+0x134] ;  /* 0x00013400010e7983 */ /* 0x000ee20000300800 */
[----:B------:R-:W-:Y:S02]  /*91dd0*/  LOP3.LUT R4, R4, 0xffff, RZ, 0xc0, !PT ;  /* 0x0000ffff04047812 */ /* 0x000fe400078ec0ff */
[----:B------:R-:W-:Y:S02]  /*91de0*/  SHF.R.U32.HI R21, RZ, 0x8, R21 ;  /* 0x00000008ff157819 */ /* 0x000fe40000011615 */
[----:B------:R-:W-:Y:S02]  /*91df0*/  SHF.R.U32.HI R3, RZ, 0x8, R29 ;  /* 0x00000008ff037819 */ /* 0x000fe4000001161d */
[----:B0-----:R-:W-:Y:S02]  /*91e00*/  SHF.R.U32.HI R2, RZ, 0x8, R0 ;  /* 0x00000008ff027819 */ /* 0x001fe40000011600 */
[----:B------:R-:W-:Y:S02]  /*91e10*/  PRMT R0, R5, 0x3340, R4 ;  /* 0x0000334005007816 */ /* 0x000fe40000000004 */
[----:B------:R-:W-:-:S02]  /*91e20*/  LOP3.LUT R21, R21, 0xffff, RZ, 0xc0, !PT ;  /* 0x0000ffff15157812 */ /* 0x000fc400078ec0ff */
[----:B------:R-:W-:Y:S01]  /*91e30*/  LOP3.LUT R2, R2, 0xffff, RZ, 0xc0, !PT ;  /* 0x0000ffff02027812 */ /* 0x000fe200078ec0ff */
[----:B------:R0:W-:Y:S01]  /*91e40*/  STL [R1+0x90], R0 ;  /* 0x0000900001007387 */ /* 0x0001e20000100800 */
[----:B------:R-:W-:-:S03]  /*91e50*/  LOP3.LUT R3, R3, 0xffff, RZ, 0xc0, !PT ;  /* 0x0000ffff03037812 */ /* 0x000fc600078ec0ff */
[----:B------:R-:W4:Y:S01]  /*91e60*/  LDL.LU R17, [R1+0x12c] ;  /* 0x00012c0001117983 */ /* 0x000f220000300800 */
[----:B------:R-:W-:Y:S02]  /*91e70*/  PRMT R21, R21, 0x3340, R1 ;  /* 0x0000334015157816 */ /* 0x000fe40000000001 */
[----:B------:R-:W-:Y:S01]  /*91e80*/  PRMT R2, R3, 0x3340, R2 ;  /* 0x0000334003027816 */ /* 0x000fe20000000002 */
[----:B------:R-:W4:Y:S04]  /*91e90*/  LDL.LU R13, [R1+0x128] ;  /* 0x00012800010d7983 */ /* 0x000f280000300800 */
[----:B------:R-:W4:Y:S04]  /*91ea0*/  LDL.LU R29, [R1+0x124] ;  /* 0x00012400011d7983 */ /* 0x000f280000300800 */
[----:B0-----:R-:W4:Y:S01]  /*91eb0*/  LDL.LU R0, [R1+0x70] ;  /* 0x0000700001007983 */ /* 0x001f220000300800 */
[----:B-----5:R-:W-:-:S02]  /*91ec0*/  SHF.R.U32.HI R20, RZ, 0x8, R20 ;  /* 0x00000008ff147819 */ /* 0x020fc40000011614 */
[----:B------:R-:W-:Y:S02]  /*91ed0*/  SHF.R.U32.HI R5, RZ, 0x8, R16 ;  /* 0x00000008ff057819 */ /* 0x000fe40000011610 */
[----:B------:R-:W-:Y:S02]  /*91ee0*/  LOP3.LUT R20, R20, 0xffff, RZ, 0xc0, !PT ;  /* 0x0000ffff14147812 */ /* 0x000fe400078ec0ff */
[----:B------:R-:W-:Y:S02]  /*91ef0*/  LOP3.LUT R5, R5, 0xffff, RZ, 0xc0, !PT ;  /* 0x0000ffff05057812 */ /* 0x000fe400078ec0ff */
[----:B------:R-:W-:Y:S02]  /*91f00*/  SHF.R.U32.HI R4, RZ, 0x8, R15 ;  /* 0x00000008ff047819 */ /* 0x000fe4000001160f */
[----:B------:R-:W-:Y:S02]  /*91f10*/  PRMT R20, R20, 0x3340, R1 ;  /* 0x0000334014147816 */ /* 0x000fe40000000001 */
[----:B------:R-:W-:Y:S01]  /*91f20*/  LOP3.LUT R4, R4, 0xffff, RZ, 0xc0, !PT ;  /* 0x0000ffff04047812 */ /* 0x000fe200078ec0ff */
[----:B------:R-:W-:Y:S03]  /*91f30*/  STL [R1+0x3934], R21 ;  /* 0x0039341501007387 */ /* 0x000fe60000100800 */
[----:B------:R-:W-:Y:S01]  /*91f40*/  PRMT R4, R5, 0x3340, R4 ;  /* 0x0000334005047816 */ /* 0x000fe20000000004 */
[----:B------:R0:W-:Y:S04]  /*91f50*/  STL [R1+0x94], R2 ;  /* 0x0000940201007387 */ /* 0x0001e80000100800 */
[----:B------:R-:W-:Y:S04]  /*91f60*/  STL [R1+0x3930], R20 ;  /* 0x0039301401007387 */ /* 0x000fe80000100800 */
[----:B------:R-:W5:Y:S04]  /*91f70*/  LDL.LU R16, [R1+0x14c] ;  /* 0x00014c0001107983 */ /* 0x000f680000300800 */
[----:B------:R-:W5:Y:S04]  /*91f80*/  LDL.LU R10, [R1+0x164] ;  /* 0x00016400010a7983 */ /* 0x000f680000300800 */
[----:B------:R4:W-:Y:S04]  /*91f90*/  STL [R1+0x80], R4 ;  /* 0x0000800401007387 */ /* 0x0009e80000100800 */
[----:B------:R-:W5:Y:S01]  /*91fa0*/  LDL.LU R12, [R1+0x160] ;  /* 0x00016000010c7983 */ /* 0x000f620000300800 */
[----:B0-----:R-:W-:-:S03]  /*91fb0*/  SHF.R.U32.HI R2, RZ, 0x8, R28 ;  /* 0x00000008ff027819 */ /* 0x001fc6000001161c */
[----:B------:R-:W5:Y:S04]  /*91fc0*/  LDL.LU R15, [R1+0x158] ;  /* 0x00015800010f7983 */ /* 0x000f680000300800 */
[----:B------:R-:W5:Y:S04]  /*91fd0*/  LDL.LU R11, [R1+0x58] ;  /* 0x00005800010b7983 */ /* 0x000f680000300800 */
[----:B------:R-:W5:Y:S01]  /*91fe0*/  LDL.LU R28, [R1+0x4] ;  /* 0x00000400011c7983 */ /* 0x000f620000300800 */
[----:B------:R-:W-:Y:S02]  /*91ff0*/  SHF.R.U32.HI R19, RZ, 0x8, R19 ;  /* 0x00000008ff137819 */ /* 0x000fe40000011613 */
[----:B------:R-:W-:-:S02]  /*92000*/  SHF.R.U32.HI R3, RZ, 0x8, R27 ;  /* 0x00000008ff037819 */ /* 0x000fc4000001161b */
[----:B------:R-:W-:Y:S02]  /*92010*/  LOP3.LUT R19, R19, 0xffff, RZ, 0xc0, !PT ;  /* 0x0000ffff13137812 */ /* 0x000fe400078ec0ff */
[----:B------:R-:W-:Y:S02]  /*92020*/  LOP3.LUT R2, R2, 0xffff, RZ, 0xc0, !PT ;  /* 0x0000ffff02027812 */ /* 0x000fe400078ec0ff */
[----:B------:R-:W-:Y:S02]  /*92030*/  LOP3.LUT R3, R3, 0xffff, RZ, 0xc0, !PT ;  /* 0x0000ffff03037812 */ /* 0x000fe400078ec0ff */
[----:B------:R-:W-:Y:S02]  /*92040*/  PRMT R19, R19, 0x3340, R1 ;  /* 0x0000334013137816 */ /* 0x000fe40000000001 */
[----:B------:R-:W-:-:S03]  /*92050*/  PRMT R2, R3, 0x3340, R2 ;  /* 0x0000334003027816 */ /* 0x000fc60000000002 */
[----:B------:R-:W-:Y:S04]  /*92060*/  STL [R1+0x392c], R19 ;  /* 0x00392c1301007387 */ /* 0x000fe80000100800 */
[----:B------:R0:W-:Y:S01]  /*92070*/  STL [R1+0x84], R2 ;  /* 0x0000840201007387 */ /* 0x0001e20000100800 */
[----:B--2---:R-:W-:-:S04]  /*92080*/  SHF.R.U32.HI R18, RZ, 0x8, R18 ;  /* 0x00000008ff127819 */ /* 0x004fc80000011612 */
[----:B------:R-:W-:Y:S02]  /*92090*/  LOP3.LUT R18, R18, 0xffff, RZ, 0xc0, !PT ;  /* 0x0000ffff12127812 */ /* 0x000fe400078ec0ff */
[----:B---3--:R-:W-:Y:S02]  /*920a0*/  SHF.R.U32.HI R5, RZ, 0x8, R14 ;  /* 0x00000008ff057819 */ /* 0x008fe4000001160e */
[----:B------:R-:W-:Y:S02]  /*920b0*/  PRMT R18, R18, 0x3340, R1 ;  /* 0x0000334012127816 */ /* 0x000fe40000000001 */
[----:B------:R-:W-:-:S03]  /*920c0*/  LOP3.LUT R5, R5, 0xffff, RZ, 0xc0, !PT ;  /* 0x0000ffff05057812 */ /* 0x000fc600078ec0ff */
[----:B------:R-:W-:Y:S04]  /*920d0*/  STL [R1+0x3928], R18 ;  /* 0x0039281201007387 */ /* 0x000fe80000100800 */
[----:B------:R-:W2:Y:S04]  /*920e0*/  LDL.LU R14, [R1+0x54] ;  /* 0x00005400010e7983 */ /* 0x000ea80000300800 */
[----:B------:R-:W3:Y:S01]  /*920f0*/  LDL.LU R26, [R1+0xe4] ;  /* 0x0000e400011a7983 */ /* 0x000ee20000300800 */
[----:B----4-:R-:W-:-:S04]  /*92100*/  SHF.R.U32.HI R4, RZ, 0x8, R17 ;  /* 0x00000008ff047819 */ /* 0x010fc80000011611 */
        /* <DEDUP_REMOVED lines=14> */
[----:B0-----:R-:W4:Y:S04]  /*921f0*/  LDL.LU R0, [R1+0x11c] ;  /* 0x00011c0001007983 */ /* 0x001f280000300800 */
[----:B------:R-:W-:Y:S01]  /*92200*/  STL [R1+0x3924], R17 ;  /* 0x0039241101007387 */ /* 0x000fe20000100800 */
[----:B-----5:R-:W-:-:S02]  /*92210*/  SHF.R.U32.HI R16, RZ, 0x8, R16 ;  /* 0x00000008ff107819 */ /* 0x020fc40000011610 */
[----:B------:R-:W-:Y:S02]  /*92220*/  SHF.R.U32.HI R5, RZ, 0x8, R10 ;  /* 0x00000008ff057819 */ /* 0x000fe4000001160a */
[----:B------:R-:W-:Y:S02]  /*92230*/  LOP3.LUT R16, R16, 0xffff, RZ, 0xc0, !PT ;  /* 0x0000ffff10107812 */ /* 0x000fe400078ec0ff */
[----:B------:R-:W-:Y:S02]  /*92240*/  LOP3.LUT R5, R5, 0xffff, RZ, 0xc0, !PT ;  /* 0x0000ffff05057812 */ /* 0x000fe400078ec0ff */
[----:B------:R-:W-:Y:S02]  /*92250*/  SHF.R.U32.HI R4, RZ, 0x8, R12 ;  /* 0x00000008ff047819 */ /* 0x000fe4000001160c */
[----:B------:R-:W-:Y:S02]  /*92260*/  PRMT R16, R16, 0x3340, R1 ;  /* 0x0000334010107816 */ /* 0x000fe40000000001 */
[----:B------:R-:W-:Y:S01]  /*92270*/  LOP3.LUT R4, R4, 0xffff, RZ, 0xc0, !PT ;  /* 0x0000ffff04047812 */ /* 0x000fe200078ec0ff */
[----:B------:R0:W-:Y:S03]  /*92280*/  STL [R1+0x74], R2 ;  /* 0x0000740201007387 */ /* 0x0001e60000100800 */
[----:B------:R-:W-:Y:S01]  /*92290*/  PRMT R4, R5, 0x3340, R4 ;  /* 0x0000334005047816 */ /* 0x000fe20000000004 */
[----:B------:R-:W-:Y:S04]  /*922a0*/  STL [R1+0x3948], R16 ;  /* 0x0039481001007387 */ /* 0x000fe80000100800 */
[----:B------:R-:W5:Y:S04]  /*922b0*/  LDL.LU R12, [R1+0x16c] ;  /* 0x00016c00010c7983 */ /* 0x000f680000300800 */
[----:B------:R-:W5:Y:S04]  /*922c0*/  LDL.LU R25, [R1+0x184] ;  /* 0x0001840001197983 */ /* 0x000f680000300800 */
[----:B------:R4:W-:Y:S04]  /*922d0*/  STL [R1+0x60], R4 ;  /* 0x0000600401007387 */ /* 0x0009e80000100800 */
[----:B------:R-:W5:Y:S04]  /*922e0*/  LDL.LU R7, [R1+0x178] ;  /* 0x0001780001077983 */ /* 0x000f680000300800 */
[----:B------:R-:W5:Y:S01]  /*922f0*/  LDL.LU R9, [R1+0x174] ;  /* 0x0001740001097983 */ /* 0x000f620000300800 */
[----:B0-----:R-:W-:-:S03]  /*92300*/  SHF.R.U32.HI R2, RZ, 0x8, R28 ;  /* 0x00000008ff027819 */ /* 0x001fc6000001161c */
[----:B------:R-:W5:Y:S04]  /*92310*/  LDL.LU R10, [R1+0x118] ;  /* 0x00011800010a7983 */ /* 0x000f680000300800 */
[----:B------:R-:W5:Y:S01]  /*92320*/  LDL.LU R28, [R1+0x110] ;  /* 0x00011000011c7983 */ /* 0x000f620000300800 */
[----:B------:R-:W-:Y:S02]  /*92330*/  SHF.R.U32.HI R15, RZ, 0x8, R15 ;  /* 0x00000008ff0f7819 */ /* 0x000fe4000001160f */
[----:B------:R-:W-:Y:S02]  /*92340*/  SHF.R.U32.HI R3, RZ, 0x8, R11 ;  /* 0x00000008ff037819 */ /* 0x000fe4000001160b */
[----:B------:R-:W-:Y:S02]  /*92350*/  LOP3.LUT R15, R15, 0xffff, RZ, 0xc0, !PT ;  /* 0x0000ffff0f0f7812 */ /* 0x000fe400078ec0ff */
[----:B------:R-:W-:-:S02]  /*92360*/  LOP3.LUT R2, R2, 0xffff, RZ, 0xc0, !PT ;  /* 0x0000ffff02027812 */ /* 0x000fc400078ec0ff */
[----:B------:R-:W-:Y:S02]  /*92370*/  LOP3.LUT R3, R3, 0xffff, RZ, 0xc0, !PT ;  /* 0x0000ffff03037812 */ /* 0x000fe400078ec0ff */
[----:B------:R-:W-:Y:S02]  /*92380*/  PRMT R15, R15, 0x3340, R1 ;  /* 0x000033400f0f7816 */ /* 0x000fe40000000001 */
[----:B------:R-:W-:-:S03]  /*92390*/  PRMT R2, R3, 0x3340, R2 ;  /* 0x0000334003027816 */ /* 0x000fc60000000002 */
[----:B------:R-:W-:Y:S04]  /*923a0*/  STL [R1+0x3958], R15 ;  /* 0x0039580f01007387 */ /* 0x000fe80000100800 */
[----:B------:R0:W-:Y:S04]  /*923b0*/  STL [R1+0x64], R2 ;  /* 0x0000640201007387 */ /* 0x0001e80000100800 */
[----:B------:R-:W5:Y:S01]  /*923c0*/  LDL.LU R11, [R1+0xcc] ;  /* 0x0000cc00010b7983 */ /* 0x000f620000300800 */
        /* <DEDUP_REMOVED lines=11> */
[----:B0-----:R-:W-:Y:S02]  /*92480*/  SHF.R.U32.HI R2, RZ, 0x8, R0 ;  /* 0x00000008ff027819 */ /* 0x001fe40000011600 */
[----:B------:R-:W-:Y:S02]  /*92490*/  PRMT R0, R5, 0x3340, R4 ;  /* 0x0000334005007816 */ /* 0x000fe40000000004 */
[----:B------:R-:W-:-:S03]  /*924a0*/  SHF.R.U32.HI R3, RZ, 0x8, R29 ;  /* 0x00000008ff037819 */ /* 0x000fc6000001161d */
[----:B------:R0:W-:Y:S01]  /*924b0*/  STL [R1+0x4c], R0 ;  /* 0x00004c0001007387 */ /* 0x0001e20000100800 */
[----:B------:R-:W-:-:S03]  /*924c0*/  LOP3.LUT R13, R13, 0xffff, RZ, 0xc0, !PT ;  /* 0x0000ffff0d0d7812 */ /* 0x000fc600078ec0ff */
[----:B------:R-:W4:Y:S01]  /*924d0*/  LDL.LU R27, [R1+0x13c] ;  /* 0x00013c00011b7983 */ /* 0x000f220000300800 */
[----:B------:R-:W-:Y:S02]  /*924e0*/  LOP3.LUT R2, R2, 0xffff, RZ, 0xc0, !PT ;  /* 0x0000ffff02027812 */ /* 0x000fe400078ec0ff */
[----:B------:R-:W-:Y:S01]  /*924f0*/  LOP3.LUT R3, R3, 0xffff, RZ, 0xc0, !PT ;  /* 0x0000ffff03037812 */ /* 0x000fe200078ec0ff */
[----:B------:R-:W4:Y:S01]  /*92500*/  LDL.LU R29, [R1+0x138] ;  /* 0x00013800011d7983 */ /* 0x000f220000300800 */
[----:B------:R-:W-:-:S03]  /*92510*/  PRMT R13, R13, 0x3340, R1 ;  /* 0x000033400d0d7816 */ /* 0x000fc60000000001 */
[----:B0-----:R-:W4:Y:S01]  /*92520*/  LDL.LU R0, [R1+0x108] ;  /* 0x0001080001007983 */ /* 0x001f220000300800 */
[----:B------:R-:W-:-:S03]  /*92530*/  PRMT R2, R3, 0x3340, R2 ;  /* 0x0000334003027816 */ /* 0x000fc60000000002 */
[----:B------:R-:W-:Y:S04]  /*92540*/  STL [R1+0x3960], R13 ;  /* 0x0039600d01007387 */ /* 0x000fe80000100800 */
[----:B------:R0:W-:Y:S01]  /*92550*/  STL [R1+0x48], R2 ;  /* 0x0000480201007387 */ /* 0x0001e20000100800 */
[----:B-----5:R-:W-:Y:S02]  /*92560*/  SHF.R.U32.HI R12, RZ, 0x8, R12 ;  /* 0x00000008ff0c7819 */ /* 0x020fe4000001160c */
[----:B------:R-:W-:Y:S02]  /*92570*/  SHF.R.U32.HI R5, RZ, 0x8, R25 ;  /* 0x00000008ff057819 */ /* 0x000fe40000011619 */
[----:B------:R-:W-:Y:S02]  /*92580*/  LOP3.LUT R12, R12, 0xffff, RZ, 0xc0, !PT ;  /* 0x0000ffff0c0c7812 */ /* 0x000fe400078ec0ff */
[----:B------:R-:W-:-:S02]  /*92590*/  SHF.R.U32.HI R4, RZ, 0x8, R7 ;  /* 0x00000008ff047819 */ /* 0x000fc40000011607 */
[----:B------:R-:W-:Y:S02]  /*925a0*/  SHF.R.U32.HI R7, RZ, 0x8, R9 ;  /* 0x00000008ff077819 */ /* 0x000fe40000011609 */
[----:B------:R-:W-:Y:S02]  /*925b0*/  LOP3.LUT R4, R4, 0xffff, RZ, 0xc0, !PT ;  /* 0x0000ffff04047812 */ /* 0x000fe400078ec0ff */
[----:B------:R-:W-:Y:S02]  /*925c0*/  LOP3.LUT R7, R7, 0xffff, RZ, 0xc0, !PT ;  /* 0x0000ffff07077812 */ /* 0x000fe400078ec0ff */
[----:B------:R-:W-:Y:S02]  /*925d0*/  LOP3.LUT R5, R5, 0xffff, RZ, 0xc0, !PT ;  /* 0x0000ffff05057812 */ /* 0x000fe400078ec0ff */
[--C-:B------:R-:W-:Y:S02]  /*925e0*/  PRMT R12, R12, 0x3340, R1.reuse ;  /* 0x000033400c0c7816 */ /* 0x100fe40000000001 */
[----:B------:R-:W-:-:S02]  /*925f0*/  PRMT R7, R7, 0x3340, R1 ;  /* 0x0000334007077816 */ /* 0x000fc40000000001 */
[----:B------:R-:W-:Y:S01]  /*92600*/  PRMT R4, R5, 0x3340, R4 ;  /* 0x0000334005047816 */ /* 0x000fe20000000004 */
[----:B------:R-:W-:Y:S01]  /*92610*/  STL [R1+0x3920], R12 ;  /* 0x0039200c01007387 */ /* 0x000fe20000100800 */
[----:B0-----:R-:W-:-:S03]  /*92620*/  SHF.R.U32.HI R2, RZ, 0x8, R28 ;  /* 0x00000008ff027819 */ /* 0x001fc6000001161c */
[----:B------:R-:W-:Y:S04]  /*92630*/  STL [R1+0x391c], R7 ;  /* 0x00391c0701007387 */ /* 0x000fe80000100800 */
[----:B------:R0:W-:Y:S04]  /*92640*/  STL [R1+0x44], R4 ;  /* 0x0000440401007387 */ /* 0x0001e80000100800 */
[----:B------:R-:W5:Y:S01]  /*92650*/  LDL.LU R28, [R1+0x170] ;  /* 0x00017000011c7983 */ /* 0x000f620000300800 */
[----:B------:R-:W-:Y:S02]  /*92660*/  SHF.R.U32.HI R3, RZ, 0x8, R10 ;  /* 0x00000008ff037819 */ /* 0x000fe4000001160a */
[----:B------:R-:W-:-:S02]  /*92670*/  LOP3.LUT R2, R2, 0xffff, RZ, 0xc0, !PT ;  /* 0x0000ffff02027812 */ /* 0x000fc400078ec0ff */
[----:B------:R-:W-:Y:S02]  /*92680*/  LOP3.LUT R3, R3, 0xffff, RZ, 0xc0, !PT ;  /* 0x0000ffff03037812 */ /* 0x000fe400078ec0ff */
[----:B0-----:R-:W-:Y:S02]  /*92690*/  SHF.R.U32.HI R4, RZ, 0x8, R11 ;  /* 0x00000008ff047819 */ /* 0x001fe4000001160b */
[----:B------:R-:W-:Y:S02]  /*926a0*/  PRMT R2, R3, 0x3340, R2 ;  /* 0x0000334003027816 */ /* 0x000fe40000000002 */
[----:B------:R-:W-:-:S03]  /*926b0*/  LOP3.LUT R4, R4, 0xffff, RZ, 0xc0, !PT ;  /* 0x0000ffff04047812 */ /* 0x000fc600078ec0ff */
[----:B------:R-:W-:Y:S04]  /*926c0*/  STL [R1+0x40], R2 ;  /* 0x0000400201007387 */ /* 0x000fe80000100800 */
[----:B------:R-:W5:Y:S01]  /*926d0*/  LDL.LU R9, [R1+0x194] ;  /* 0x0001940001097983 */ /* 0x000f620000300800 */
[----:B------:R-:W-:-:S03]  /*926e0*/  PRMT R4, R4, 0x3340, R1 ;  /* 0x0000334004047816 */ /* 0x000fc60000000001 */
[----:B------:R-:W5:Y:S04]  /*926f0*/  LDL.LU R21, [R1+0x188] ;  /* 0x0001880001157983 */ /* 0x000f680000300800 */
[----:B------:R-:W5:Y:S04]  /*92700*/  LDL.LU R10, [R1+0x180] ;  /* 0x00018000010a7983 */ /* 0x000f680000300800 */
[----:B------:R-:W5:Y:S04]  /*92710*/  LDL.LU R22, [R1+0xc8] ;  /* 0x0000c80001167983 */ /* 0x000f680000300800 */
[----:B------:R-:W5:Y:S04]  /*92720*/  LDL.LU R11, [R1+0xc] ;  /* 0x00000c00010b7983 */ /* 0x000f680000300800 */
[----:B------:R0:W-:Y:S01]  /*92730*/  STL [R1+0x3918], R4 ;  /* 0x0039180401007387 */ /* 0x0001e20000100800 */
[----:B--2---:R-:W-:-:S02]  /*92740*/  SHF.R.U32.HI R6, RZ, 0x8, R8 ;  /* 0x00000008ff067819 */ /* 0x004fc40000011608 */
[----:B---3--:R-:W-:Y:S02]  /*92750*/  SHF.R.U32.HI R5, RZ, 0x8, R26 ;  /* 0x00000008ff057819 */ /* 0x008fe4000001161a */
[----:B------:R-:W-:Y:S02]  /*92760*/  LOP3.LUT R6, R6, 0xffff, RZ, 0xc0, !PT ;  /* 0x0000ffff06067812 */ /* 0x000fe400078ec0ff */
[----:B------:R-:W-:-:S04]  /*92770*/  LOP3.LUT R5, R5, 0xffff, RZ, 0xc0, !PT ;  /* 0x0000ffff05057812 */ /* 0x000fc800078ec0ff */
[----:B0-----:R-:W-:Y:S02]  /*92780*/  PRMT R4, R6, 0x3340, R5 ;  /* 0x0000334006047816 */ /* 0x001fe40000000005 */
[----:B----4-:R-:W-:Y:S02]  /*92790*/  SHF.R.U32.HI R8, RZ, 0x8, R27 ;  /* 0x00000008ff087819 */ /* 0x010fe4000001161b */
[----:B------:R-:W-:Y:S02]  /*927a0*/  SHF.R.U32.HI R3, RZ, 0x8, R29 ;  /* 0x00000008ff037819 */ /* 0x000fe4000001161d */
[----:B------:R-:W-:Y:S01]  /*927b0*/  LOP3.LUT R8, R8, 0xffff, RZ, 0xc0, !PT ;  /* 0x0000ffff08087812 */ /* 0x000fe200078ec0ff */
[----:B------:R-:W2:Y:S01]  /*927c0*/  LDL.LU R29, [R1+0x230] ;  /* 0x00023000011d7983 */ /* 0x000ea20000300800 */
[----:B------:R-:W-:Y:S02]  /*927d0*/  SHF.R.U32.HI R2, RZ, 0x8, R0 ;  /* 0x00000008ff027819 */ /* 0x000fe40000011600 */
[----:B------:R-:W-:Y:S01]  /*927e0*/  LOP3.LUT R3, R3, 0xffff, RZ, 0xc0, !PT ;  /* 0x0000ffff03037812 */ /* 0x000fe200078ec0ff */
[----:B------:R-:W3:Y:S01]  /*927f0*/  LDL.LU R0, [R1+0x22c] ;  /* 0x00022c0001007983 */ /* 0x000ee20000300800 */
[----:B------:R-:W-:-:S03]  /*92800*/  LOP3.LUT R2, R2, 0xffff, RZ, 0xc0, !PT ;  /* 0x0000ffff02027812 */ /* 0x000fc600078ec0ff */
[----:B------:R-:W-:Y:S01]  /*92810*/  STL [R1+0x3c], R4 ;  /* 0x00003c0401007387 */ /* 0x000fe20000100800 */
[----:B------:R-:W-:-:S03]  /*92820*/  PRMT R6, R8, 0x3340, R1 ;  /* 0x0000334008067816 */ /* 0x000fc60000000001 */
[----:B------:R-:W4:Y:S01]  /*92830*/  LDL.LU R23, [R1+0x200] ;  /* 0x0002000001177983 */ /* 0x000f220000300800 */
[----:B------:R-:W-:-:S03]  /*92840*/  PRMT R2, R3, 0x3340, R2 ;  /* 0x0000334003027816 */ /* 0x000fc60000000002 */
[----:B------:R-:W4:Y:S04]  /*92850*/  LDL.LU R24, [R1+0x1fc] ;  /* 0x0001fc0001187983 */ /* 0x000f280000300800 */
[----:B------:R-:W4:Y:S04]  /*92860*/  LDL.LU R25, [R1+0x17c] ;  /* 0x00017c0001197983 */ /* 0x000f280000300800 */
[----:B------:R-:W4:Y:S04]  /*92870*/  LDL.LU R26, [R1+0x190] ;  /* 0x00019000011a7983 */ /* 0x000f280000300800 */
[----:B------:R-:W-:Y:S04]  /*92880*/  STL [R1+0x3914], R6 ;  /* 0x0039140601007387 */ /* 0x000fe80000100800 */
[----:B------:R-:W4:Y:S04]  /*92890*/  LDL.LU R27, [R1+0x198] ;  /* 0x00019800011b7983 */ /* 0x000f280000300800 */
[----:B------:R0:W-:Y:S01]  /*928a0*/  STL [R1+0x24], R2 ;  /* 0x0000240201007387 */ /* 0x0001e20000100800 */
[----:B-----5:R-:W-:-:S03]  /*928b0*/  SHF.R.U32.HI R5, RZ, 0x8, R28 ;  /* 0x00000008ff057819 */ /* 0x020fc6000001161c */
[----:B------:R-:W5:Y:S01]  /*928c0*/  LDL.LU R28, [R1+0x18c] ;  /* 0x00018c00011c7983 */ /* 0x000f620000300800 */
[----:B------:R-:W-:-:S04]  /*928d0*/  LOP3.LUT R5, R5, 0xffff, RZ, 0xc0, !PT ;  /* 0x0000ffff05057812 */ /* 0x000fc800078ec0ff */
[----:B------:R-:W-:Y:S02]  /*928e0*/  PRMT R5, R5, 0x3340, R1 ;  /* 0x0000334005057816 */ /* 0x000fe40000000001 */
[----:B------:R-:W-:Y:S02]  /*928f0*/  SHF.R.U32.HI R9, RZ, 0x8, R9 ;  /* 0x00000008ff097819 */ /* 0x000fe40000011609 */
[----:B------:R-:W-:Y:S02]  /*92900*/  SHF.R.U32.HI R3, RZ, 0x8, R21 ;  /* 0x00000008ff037819 */ /* 0x000fe40000011615 */
[----:B------:R-:W-:Y:S02]  /*92910*/  LOP3.LUT R9, R9, 0xffff, RZ, 0xc0, !PT ;  /* 0x0000ffff09097812 */ /* 0x000fe400078ec0ff */
[----:B------:R-:W-:Y:S02]  /*92920*/  LOP3.LUT R3, R3, 0xffff, RZ, 0xc0, !PT ;  /* 0x0000ffff03037812 */ /* 0x000fe400078ec0ff */
[----:B------:R-:W-:-:S02]  /*92930*/  SHF.R.U32.HI R8, RZ, 0x8, R22 ;  /* 0x00000008ff087819 */ /* 0x000fc40000011616 */
[----:B0-----:R-:W-:Y:S02]  /*92940*/  SHF.R.U32.HI R2, RZ, 0x8, R11 ;  /* 0x00000008ff027819 */ /* 0x001fe4000001160b */
[----:B------:R-:W-:Y:S02]  /*92950*/  LOP3.LUT R8, R8, 0xffff, RZ, 0xc0, !PT ;  /* 0x0000ffff08087812 */ /* 0x000fe400078ec0ff */
[----:B------:R-:W-:Y:S02]  /*92960*/  LOP3.LUT R2, R2, 0xffff, RZ, 0xc0, !PT ;  /* 0x0000ffff02027812 */ /* 0x000fe400078ec0ff */
[----:B------:R-:W-:Y:S01]  /*92970*/  PRMT R4, R9, 0x3340, R3 ;  /* 0x0000334009047816 */ /* 0x000fe20000000003 */
[----:B------:R0:W-:Y:S01]  /*92980*/  STL [R1+0x3910], R5 ;  /* 0x0039100501007387 */ /* 0x0001e20000100800 */
[----:B------:R-:W-:-:S03]  /*92990*/  PRMT R2, R8, 0x3340, R2 ;  /* 0x0000334008027816 */ /* 0x000fc60000000002 */
[----:B------:R-:W-:Y:S01]  /*929a0*/  STL [R1+0x1c], R4 ;  /* 0x00001c0401007387 */ /* 0x000fe20000100800 */
[----:B------:R-:W-:-:S03]  /*929b0*/  SHF.R.U32.HI R10, RZ, 0x8, R10 ;  /* 0x00000008ff0a7819 */ /* 0x000fc6000001160a */
[----:B0-----:R-:W5:Y:S04]  /*929c0*/  LDL.LU R5, [R1+0x1f0] ;  /* 0x0001f00001057983 */ /* 0x001f680000300800 */
[----:B------:R-:W5:Y:S04]  /*929d0*/  LDL.LU R22, [R1+0x1e8] ;  /* 0x0001e80001167983 */ /* 0x000f680000300800 */
[----:B------:R0:W-:Y:S04]  /*929e0*/  STL [R1+0x18], R2 ;  /* 0x0000180201007387 */ /* 0x0001e80000100800 */
[----:B------:R-:W5:Y:S01]  /*929f0*/  LDL.LU R11, [R1+0x1c4] ;  /* 0x0001c400010b7983 */ /* 0x000f620000300800 */
[----:B------:R-:W-:-:S04]  /*92a00*/  LOP3.LUT R10, R10, 0xffff, RZ, 0xc0, !PT ;  /* 0x0000ffff0a0a7812 */ /* 0x000fc800078ec0ff */
[----:B------:R-:W-:Y:S02]  /*92a10*/  PRMT R3, R10, 0x3340, R1 ;  /* 0x000033400a037816 */ /* 0x000fe40000000001 */
[----:B--2---:R-:W-:Y:S02]  /*92a20*/  LOP3.LUT R29, R29, 0xffff, RZ, 0xc0, !PT ;  /* 0x0000ffff1d1d7812 */ /* 0x004fe400078ec0ff */
[----:B---3--:R-:W-:-:S03]  /*92a30*/  LOP3.LUT R0, R0, 0xffff, RZ, 0xc0, !PT ;  /* 0x0000ffff00007812 */ /* 0x008fc600078ec0ff */
[----:B------:R1:W-:Y:S01]  /*92a40*/  STL [R1+0x50], R29 ;  /* 0x0000501d01007387 */ /* 0x0003e20000100800 */
[----:B----4-:R-:W-:-:S03]  /*92a50*/  LOP3.LUT R21, R23, 0xffff, RZ, 0xc0, !PT ;  /* 0x0000ffff17157812 */ /* 0x010fc600078ec0ff */
[----:B------:R2:W-:Y:S01]  /*92a60*/  STL [R1+0x54], R0 ;  /* 0x0000540001007387 */ /* 0x0005e20000100800 */
[----:B------:R-:W-:-:S03]  /*92a70*/  LOP3.LUT R20, R24, 0xffff, RZ, 0xc0, !PT ;  /* 0x0000ffff18147812 */ /* 0x000fc600078ec0ff */
[----:B------:R3:W-:Y:S04]  /*92a80*/  STL [R1+0x58], R21 ;  /* 0x0000581501007387 */ /* 0x0007e80000100800 */
[----:B------:R4:W-:Y:S04]  /*92a90*/  STL [R1+0x5c], R20 ;  /* 0x00005c1401007387 */ /* 0x0009e80000100800 */
[----:B------:R-:W2:Y:S01]  /*92aa0*/  LDL.LU R13, [R1+0x2c] ;  /* 0x00002c00010d7983 */ /* 0x000ea20000300800 */
[----:B------:R-:W-:-:S03]  /*92ab0*/  SHF.R.U32.HI R10, RZ, 0x8, R26 ;  /* 0x00000008ff0a7819 */ /* 0x000fc6000001161a */
[----:B------:R-:W2:Y:S01]  /*92ac0*/  LDL.LU R14, [R1+0x28] ;  /* 0x00002800010e7983 */ /* 0x000ea20000300800 */
[----:B------:R-:W-:-:S03]  /*92ad0*/  SHF.R.U32.HI R9, RZ, 0x8, R27 ;  /* 0x00000008ff097819 */ /* 0x000fc6000001161b */
[----:B------:R-:W2:Y:S01]  /*92ae0*/  LDL.LU R15, [R1+0x30] ;  /* 0x00003000010f7983 */ /* 0x000ea20000300800 */
[----:B0-----:R-:W-:Y:S02]  /*92af0*/  SHF.R.U32.HI R2, RZ, 0x8, R25 ;  /* 0x00000008ff027819 */ /* 0x001fe40000011619 */
[----:B------:R-:W-:Y:S02]  /*92b00*/  LOP3.LUT R19, R10, 0xffff, RZ, 0xc0, !PT ;  /* 0x0000ffff0a137812 */ /* 0x000fe400078ec0ff */
[----:B-----5:R-:W-:Y:S02]  /*92b10*/  SHF.R.U32.HI R8, RZ, 0x8, R28 ;  /* 0x00000008ff087819 */ /* 0x020fe4000001161c */
[----:B------:R-:W5:Y:S04]  /*92b20*/  LDL.LU R28, [R1] ;  /* 0x00000000011c7983 */ /* 0x000f680000300800 */
        /* <DEDUP_REMOVED lines=11> */
[----:B------:R-:W-:-:S02]  /*92be0*/  LOP3.LUT R17, R8, 0xffff, RZ, 0xc0, !PT ;  /* 0x0000ffff08117812 */ /* 0x000fc400078ec0ff */
[----:B------:R-:W-:Y:S02]  /*92bf0*/  LOP3.LUT R18, R9, 0xffff, RZ, 0xc0, !PT ;  /* 0x0000ffff09127812 */ /* 0x000fe400078ec0ff */
[----:B------:R-:W-:Y:S02]  /*92c00*/  PRMT R9, R5, 0x4210, R0 ;  /* 0x0000421005097816 */ /* 0x000fe40000000000 */
[----:B------:R-:W-:Y:S02]  /*92c10*/  PRMT R18, R18, 0x3340, R19 ;  /* 0x0000334012127816 */ /* 0x000fe40000000013 */
[----:B--2---:R-:W-:Y:S02]  /*92c20*/  PRMT R8, R10, 0x4210, R29 ;  /* 0x000042100a087816 */ /* 0x004fe4000000001d */
[----:B-1----:R-:W2:Y:S04]  /*92c30*/  LDL.LU R29, [R1+0x3968] ;  /* 0x00396800011d7983 */ /* 0x002ea80000300800 */
[----:B------:R-:W2:Y:S01]  /*92c40*/  LDL.LU R0, [R1+0x3964] ;  /* 0x0039640001007983 */ /* 0x000ea20000300800 */
[----:B------:R-:W-:-:S03]  /*92c50*/  PRMT R10, R22, 0x4210, R21 ;  /* 0x00004210160a7816 */ /* 0x000fc60000000015 */
[----:B------:R-:W5:Y:S01]  /*92c60*/  LDL.LU R5, [R1+0x8c] ;  /* 0x00008c0001057983 */ /* 0x000f620000300800 */
[----:B------:R-:W-:Y:S02]  /*92c70*/  PRMT R11, R11, 0x4210, R20 ;  /* 0x000042100b0b7816 */ /* 0x000fe40000000014 */
[----:B------:R-:W-:Y:S01]  /*92c80*/  PRMT R17, R17, 0x3340, R1 ;  /* 0x0000334011117816 */ /* 0x000fe20000000001 */
[----:B------:R-:W5:Y:S04]  /*92c90*/  LDL.LU R22, [R1+0x68] ;  /* 0x0000680001167983 */ /* 0x000f680000300800 */
[----:B---3--:R-:W3:Y:S04]  /*92ca0*/  LDL.LU R21, [R1+0x88] ;  /* 0x0000880001157983 */ /* 0x008ee80000300800 */
[----:B----4-:R-:W4:Y:S04]  /*92cb0*/  LDL.LU R20, [R1+0x90] ;  /* 0x0000900001147983 */ /* 0x010f280000300800 */
[----:B------:R0:W-:Y:S04]  /*92cc0*/  STL [R1+0x8], R18 ;  /* 0x0000081201007387 */ /* 0x0001e80000100800 */
[----:B------:R-:W3:Y:S04]  /*92cd0*/  LDL.LU R19, [R1+0x94] ;  /* 0x0000940001137983 */ /* 0x000ee80000300800 */
[----:B0-----:R-:W3:Y:S04]  /*92ce0*/  LDL.LU R18, [R1+0x80] ;  /* 0x0000800001127983 */ /* 0x001ee80000300800 */
[----:B------:R0:W-:Y:S04]  /*92cf0*/  STL [R1+0x4], R17 ;  /* 0x0000041101007387 */ /* 0x0001e80000100800 */
[----:B0-----:R-:W3:Y:S04]  /*92d00*/  LDL.LU R17, [R1+0x84] ;  /* 0x0000840001117983 */ /* 0x001ee80000300800 */
[----:B--2---:R0:W-:Y:S04]  /*92d10*/  STSM.16.M88.4 [R0], R8 ;  /* 0x0000000800007844 */ /* 0x0041e80000000200 */
[----:B0-----:R-:W2:Y:S04]  /*92d20*/  LDL.LU R10, [R1+0xc0] ;  /* 0x0000c000010a7983 */ /* 0x001ea80000300800 */
[----:B------:R-:W3:Y:S04]  /*92d30*/  LDL.LU R9, [R1+0xa8] ;  /* 0x0000a80001097983 */ /* 0x000ee80000300800 */
[----:B------:R-:W4:Y:S04]  /*92d40*/  LDL.LU R8, [R1+0xac] ;  /* 0x0000ac0001087983 */ /* 0x000f280000300800 */
[----:B------:R-:W5:Y:S01]  /*92d50*/  LDL.LU R11, [R1+0xa4] ;  /* 0x0000a400010b7983 */ /* 0x000f620000300800 */
[----:B------:R-:W-:-:S02]  /*92d60*/  PRMT R12, R12, 0x5410, R23 ;  /* 0x000054100c0c7816 */ /* 0x000fc40000000017 */
[----:B------:R-:W-:Y:S02]  /*92d70*/  PRMT R7, R7, 0x5410, R24 ;  /* 0x0000541007077816 */ /* 0x000fe40000000018 */
[----:B------:R-:W-:Y:S02]  /*92d80*/  PRMT R4, R4, 0x5410, R25 ;  /* 0x0000541004047816 */ /* 0x000fe40000000019 */
[----:B------:R-:W-:Y:S01]  /*92d90*/  LOP3.LUT R2, R2, 0xffff, RZ, 0xc0, !PT ;  /* 0x0000ffff02027812 */ /* 0x000fe200078ec0ff */
[----:B------:R-:W-:Y:S01]  /*92da0*/  BAR.SYNC.DEFER_BLOCKING 0x0 ;  /* 0x0000000000007b1d */ /* 0x000fe20000010000 */
[----:B--2---:R-:W-:-:S05]  /*92db0*/  PRMT R10, R10, 0x5410, R29 ;  /* 0x000054100a0a7816 */ /* 0x004fca000000001d */
[----:B------:R-:W2:Y:S01]  /*92dc0*/  LDL.LU R29, [R1+0xa0] ;  /* 0x0000a000011d7983 */ /* 0x000ea20000300800 */
[----:B---3--:R-:W-:-:S03]  /*92dd0*/  PRMT R9, R9, 0x5410, R13 ;  /* 0x0000541009097816 */ /* 0x008fc6000000000d */
[----:B------:R-:W3:Y:S01]  /*92de0*/  LDL.LU R13, [R1+0x3960] ;  /* 0x00396000010d7983 */ /* 0x000ee20000300800 */
[----:B----4-:R-:W-:-:S03]  /*92df0*/  PRMT R8, R8, 0x5410, R14 ;  /* 0x0000541008087816 */ /* 0x010fc6000000000e */
[----:B------:R-:W4:Y:S01]  /*92e00*/  LDL.LU R14, [R1+0x395c] ;  /* 0x00395c00010e7983 */ /* 0x000f220000300800 */
[----:B-----5:R-:W-:Y:S02]  /*92e10*/  PRMT R11, R11, 0x5410, R28 ;  /* 0x000054100b0b7816 */ /* 0x020fe4000000001c */
[----:B--2---:R-:W-:Y:S02]  /*92e20*/  PRMT R29, R29, 0x5410, R15 ;  /* 0x000054101d1d7816 */ /* 0x004fe4000000000f */
[----:B------:R-:W2:Y:S04]  /*92e30*/  LDL.LU R15, [R1+0x3958] ;  /* 0x00395800010f7983 */ /* 0x000ea80000300800 */
[----:B------:R-:W5:Y:S02]  /*92e40*/  LDL.LU R28, [R1+0x3954] ;  /* 0x00395400011c7983 */ /* 0x000f640000300800 */
[----:B-----5:R-:W-:-:S02]  /*92e50*/  PRMT R28, R27, 0x5410, R28 ;  /* 0x000054101b1c7816 */ /* 0x020fc4000000001c */
[----:B------:R-:W5:Y:S02]  /*92e60*/  LDL.LU R27, [R1+0x3950] ;  /* 0x00395000011b7983 */ /* 0x000f640000300800 */
[----:B-----5:R-:W-:Y:S02]  /*92e70*/  PRMT R27, R26, 0x5410, R27 ;  /* 0x000054101a1b7816 */ /* 0x020fe4000000001b */
[----:B------:R-:W5:Y:S02]  /*92e80*/  LDL.LU R26, [R1+0x394c] ;  /* 0x00394c00011a7983 */ /* 0x000f640000300800 */
[----:B-----5:R-:W-:Y:S02]  /*92e90*/  PRMT R26, R16, 0x5410, R26 ;  /* 0x00005410101a7816 */ /* 0x020fe4000000001a */
[----:B------:R-:W5:Y:S04]  /*92ea0*/  LDL.LU R16, [R1+0x3948] ;  /* 0x0039480001107983 */ /* 0x000f680000300800 */
[----:B------:R-:W2:Y:S04]  /*92eb0*/  LDL.LU R23, [R1+0x3944] ;  /* 0x0039440001177983 */ /* 0x000ea80000300800 */
[----:B------:R0:W-:Y:S04]  /*92ec0*/  STL [R1+0x38], R12 ;  /* 0x0000380c01007387 */ /* 0x0001e80000100800 */
[----:B0-----:R-:W3:Y:S04]  /*92ed0*/  LDL.LU R12, [R1+0x4c] ;  /* 0x00004c00010c7983 */ /* 0x001ee80000300800 */
[----:B------:R-:W3:Y:S04]  /*92ee0*/  LDL.LU R24, [R1+0x3940] ;  /* 0x0039400001187983 */ /* 0x000ee80000300800 */
[----:B------:R0:W-:Y:S04]  /*92ef0*/  STL [R1+0x34], R7 ;  /* 0x0000340701007387 */ /* 0x0001e80000100800 */
[----:B0-----:R-:W4:Y:S04]  /*92f00*/  LDL.LU R7, [R1+0x48] ;  /* 0x0000480001077983 */ /* 0x001f280000300800 */
[----:B------:R-:W4:Y:S04]  /*92f10*/  LDL.LU R25, [R1+0x393c] ;  /* 0x00393c0001197983 */ /* 0x000f280000300800 */
[----:B------:R0:W-:Y:S04]  /*92f20*/  STL [R1+0x30], R4 ;  /* 0x0000300401007387 */ /* 0x0001e80000100800 */
[----:B0-----:R-:W5:Y:S01]  /*92f30*/  LDL.LU R4, [R1+0x44] ;  /* 0x0000440001047983 */ /* 0x001f620000300800 */
[----:B--2---:R-:W-:-:S02]  /*92f40*/  PRMT R23, R22, 0x5410, R23 ;  /* 0x0000541016177816 */ /* 0x004fc40000000017 */
[----:B---3--:R-:W-:Y:S02]  /*92f50*/  PRMT R5, R5, 0x5410, R24 ;  /* 0x0000541005057816 */ /* 0x008fe40000000018 */
[----:B----4-:R-:W-:Y:S02]  /*92f60*/  PRMT R6, R6, 0x5410, R25 ;  /* 0x0000541006067816 */ /* 0x010fe40000000019 */
[----:B------:R-:W2:Y:S04]  /*92f70*/  LDL.LU R25, [R1+0x64] ;  /* 0x0000640001197983 */ /* 0x000ea80000300800 */
[----:B------:R0:W-:Y:S04]  /*92f80*/  STL [R1+0x2c], R6 ;  /* 0x00002c0601007387 */ /* 0x0001e80000100800 */
[----:B0-----:R-:W3:Y:S04]  /*92f90*/  LDL.LU R6, [R1+0x40] ;  /* 0x0000400001067983 */ /* 0x001ee80000300800 */
[----:B------:R-:W4:Y:S04]  /*92fa0*/  LDL.LU R24, [R1+0x60] ;  /* 0x0000600001187983 */ /* 0x000f280000300800 */
[----:B------:R0:W-:Y:S04]  /*92fb0*/  STL [R1+0x28], R5 ;  /* 0x0000280501007387 */ /* 0x0001e80000100800 */
[----:B0-----:R-:W2:Y:S04]  /*92fc0*/  LDL.LU R5, [R1+0x3c] ;  /* 0x00003c0001057983 */ /* 0x001ea80000300800 */
[----:B------:R-:W2:Y:S04]  /*92fd0*/  LDL.LU R22, [R1+0x3938] ;  /* 0x0039380001167983 */ /* 0x000ea80000300800 */
[----:B------:R0:W-:Y:S04]  /*92fe0*/  STL [R1+0x20], R23 ;  /* 0x0000201701007387 */ /* 0x0001e80000100800 */
[----:B0-----:R-:W5:Y:S01]  /*92ff0*/  LDL.LU R23, [R1+0x74] ;  /* 0x0000740001177983 */ /* 0x001f620000300800 */
[----:B--2---:R-:W-:-:S03]  /*93000*/  PRMT R22, R21, 0x5410, R22 ;  /* 0x0000541015167816 */ /* 0x004fc60000000016 */
[----:B------:R-:W2:Y:S04]  /*93010*/  LDL.LU R21, [R1+0x3934] ;  /* 0x0039340001157983 */ /* 0x000ea80000300800 */
[----:B------:R0:W-:Y:S04]  /*93020*/  STL [R1+0x14], R22 ;  /* 0x0000141601007387 */ /* 0x0001e80000100800 */
[----:B0-----:R-:W3:Y:S01]  /*93030*/  LDL.LU R22, [R1+0x70] ;  /* 0x0000700001167983 */ /* 0x001ee20000300800 */
        /* <DEDUP_REMOVED lines=13> */
[----:B------:R-:W3:Y:S01]  /*93110*/  LDL.LU R17, [R1+0x3924] ;  /* 0x0039240001117983 */ /* 0x000ee20000300800 */
[----:B-----5:R-:W-:-:S03]  /*93120*/  PRMT R23, R23, 0x5410, R16 ;  /* 0x0000541017177816 */ /* 0x020fc60000000010 */
[----:B------:R0:W-:Y:S04]  /*93130*/  STL [R1+0x94], R18 ;  /* 0x0000941201007387 */ /* 0x0001e80000100800 */
[----:B0-----:R-:W2:Y:S01]  /*93140*/  LDL.LU R18, [R1+0x1a0] ;  /* 0x0001a00001127983 */ /* 0x001ea20000300800 */
[----:B------:R-:W-:Y:S02]  /*93150*/  PRMT R13, R12, 0x5410, R13 ;  /* 0x000054100c0d7816 */ /* 0x000fe4000000000d */
[----:B---3--:R-:W-:Y:S02]  /*93160*/  PRMT R22, R22, 0x5410, R17 ;  /* 0x0000541016167816 */ /* 0x008fe40000000011 */
[----:B------:R-:W3:Y:S04]  /*93170*/  LDL.LU R17, [R1+0x1a4] ;  /* 0x0001a40001117983 */ /* 0x000ee80000300800 */
[----:B------:R4:W-:Y:S04]  /*93180*/  STL [R1+0x90], R22 ;  /* 0x0000901601007387 */ /* 0x0009e80000100800 */
[----:B------:R-:W5:Y:S04]  /*93190*/  LDL.LU R16, [R1+0x1a8] ;  /* 0x0001a80001107983 */ /* 0x000f680000300800 */
[----:B------:R0:W-:Y:S01]  /*931a0*/  STL [R1+0x8c], R23 ;  /* 0x00008c1701007387 */ /* 0x0001e20000100800 */
[----:B----4-:R-:W-:-:S03]  /*931b0*/  PRMT R22, R24, 0x5410, R15 ;  /* 0x0000541018167816 */ /* 0x010fc6000000000f */
[----:B------:R-:W4:Y:S04]  /*931c0*/  LDL.LU R15, [R1+0x214] ;  /* 0x00021400010f7983 */ /* 0x000f280000300800 */
[----:B------:R1:W-:Y:S01]  /*931d0*/  STL [R1+0x88], R22 ;  /* 0x0000881601007387 */ /* 0x0003e20000100800 */
[----:B0-----:R-:W-:-:S03]  /*931e0*/  PRMT R23, R25, 0x5410, R14 ;  /* 0x0000541019177816 */ /* 0x001fc6000000000e */
[----:B------:R-:W2:Y:S04]  /*931f0*/  LDL.LU R14, [R1+0x21c] ;  /* 0x00021c00010e7983 */ /* 0x000ea80000300800 */
[----:B-1----:R-:W2:Y:S04]  /*93200*/  LDL.LU R22, [R1+0x50] ;  /* 0x0000500001167983 */ /* 0x002ea80000300800 */
[----:B------:R0:W-:Y:S04]  /*93210*/  STL [R1+0x84], R23 ;  /* 0x0000841701007387 */ /* 0x0001e80000100800 */
[----:B0-----:R-:W2:Y:S04]  /*93220*/  LDL.LU R23, [R1+0x54] ;  /* 0x0000540001177983 */ /* 0x001ea80000300800 */
[----:B------:R-:W2:Y:S04]  /*93230*/  LDL.LU R24, [R1+0x58] ;  /* 0x0000580001187983 */ /* 0x000ea80000300800 */
[----:B------:R-:W2:Y:S04]  /*93240*/  LDL.LU R25, [R1+0x5c] ;  /* 0x00005c0001197983 */ /* 0x000ea80000300800 */
        /* <DEDUP_REMOVED lines=18> */
[----:B0-----:R-:W4:Y:S01]  /*93370*/  LDL.LU R6, [R1+0x1c] ;  /* 0x00001c0001067983 */ /* 0x001f220000300800 */
[----:B------:R-:W-:Y:S02]  /*93380*/  PRMT R2, R2, 0x3340, R1 ;  /* 0x0000334002027816 */ /* 0x000fe40000000001 */
[----:B-----5:R-:W-:-:S02]  /*93390*/  LOP3.LUT R16, R16, 0xffff, RZ, 0xc0, !PT ;  /* 0x0000ffff10107812 */ /* 0x020fc400078ec0ff */
[----:B---3--:R-:W-:Y:S02]  /*933a0*/  LOP3.LUT R17, R17, 0xffff, RZ, 0xc0, !PT ;  /* 0x0000ffff11117812 */ /* 0x008fe400078ec0ff */
[----:B------:R-:W-:Y:S02]  /*933b0*/  LOP3.LUT R18, R18, 0xffff, RZ, 0xc0, !PT ;  /* 0x0000ffff12127812 */ /* 0x000fe400078ec0ff */
[----:B------:R-:W-:Y:S02]  /*933c0*/  LOP3.LUT R19, R19, 0xffff, RZ, 0xc0, !PT ;  /* 0x0000ffff13137812 */ /* 0x000fe400078ec0ff */
[----:B--2---:R-:W-:Y:S02]  /*933d0*/  PRMT R5, R7, 0x5410, R5 ;  /* 0x0000541007057816 */ /* 0x004fe40000000005 */
[----:B------:R-:W0:Y:S03]  /*933e0*/  S2R R7, SR_TID.X ;  /* 0x0000000000077919 */ /* 0x000e260000002100 */
[----:B------:R4:W-:Y:S02]  /*933f0*/  STL [R1+0xd4], R5 ;  /* 0x0000d40501007387 */ /* 0x0009e40000100800 */
[----:B----4-:R-:W-:-:S02]  /*93400*/  PRMT R5, R6, 0x5410, R3 ;  /* 0x0000541006057816 */ /* 0x010fc40000000003 */
[----:B------:R-:W-:Y:S02]  /*93410*/  PRMT R3, R4, 0x5410, R2 ;  /* 0x0000541004037816 */ /* 0x000fe40000000002 */
[----:B------:R-:W-:Y:S01]  /*93420*/  PRMT R4, R12, 0x4210, R16 ;  /* 0x000042100c047816 */ /* 0x000fe20000000010 */
[----:B------:R1:W-:Y:S01]  /*93430*/  STL [R1+0x1c], R5 ;  /* 0x00001c0501007387 */ /* 0x0003e20000100800 */
[----:B------:R-:W-:Y:S02]  /*93440*/  PRMT R6, R14, 0x4210, R18 ;  /* 0x000042100e067816 */ /* 0x000fe40000000012 */
[----:B0-----:R-:W-:-:S04]  /*93450*/  LOP3.LUT R2, R7, 0x3f, RZ, 0xc0, !PT ;  /* 0x0000003f07027812 */ /* 0x001fc800078ec0ff */
[----:B------:R-:W-:Y:S02]  /*93460*/  LEA R2, R2, UR6, 0x4 ;  /* 0x0000000602027c11 */ /* 0x000fe4000f8e20ff */
[----:B-1----:R-:W-:Y:S01]  /*93470*/  PRMT R5, R13, 0x4210, R17 ;  /* 0x000042100d057816 */ /* 0x002fe20000000011 */
[----:B------:R0:W-:Y:S01]  /*93480*/  STL [R1+0xd8], R3 ;  /* 0x0000d80301007387 */ /* 0x0001e20000100800 */
[----:B------:R-:W-:Y:S01]  /*93490*/  PRMT R7, R15, 0x4210, R19 ;  /* 0x000042100f077816 */ /* 0x000fe20000000013 */
[----:B------:R-:W1:Y:S02]  /*934a0*/  LDCU UR6, c[0x0][0x3b4] ;  /* 0x00007680ff0677ac */ /* 0x000e640008000800 */
[----:B------:R-:W2:Y:S01]  /*934b0*/  LDS.128 R12, [R2] ;  /* 0x00000000020c7984 */ /* 0x000ea20000000c00 */
[----:B0-----:R-:W-:-:S03]  /*934c0*/  PRMT R3, R21, 0x5410, R20 ;  /* 0x0000541015037816 */ /* 0x001fc60000000014 */
[----:B------:R-:W-:Y:S04]  /*934d0*/  STL [R1+0x3c], R2 ;  /* 0x00003c0201007387 */ /* 0x000fe80000100800 */
[----:B------:R-:W-:Y:S01]  /*934e0*/  STL [R1+0xd0], R3 ;  /* 0x0000d00301007387 */ /* 0x000fe20000100800 */
[----:B------:R-:W-:Y:S06]  /*934f0*/  BAR.SYNC.DEFER_BLOCKING 0x0 ;  /* 0x0000000000007b1d */ /* 0x000fec0000010000 */
[----:B--2---:R0:W-:Y:S04]  /*93500*/  STL [R1+0x38c0], R13 ;  /* 0x0038c00d01007387 */ /* 0x0041e80000100800 */
[----:B0-----:R-:W2:Y:S04]  /*93510*/  LDL R13, [R1+0x3c] ;  /* 0x00003c00010d7983 */ /* 0x001ea80000100800 */
[----:B------:R-:W-:Y:S04]  /*93520*/  STL [R1+0x38b4], R14 ;  /* 0x0038b40e01007387 */ /* 0x000fe80000100800 */
[----:B------:R-:W-:Y:S04]  /*93530*/  STL [R1+0x38a8], R15 ;  /* 0x0038a80f01007387 */ /* 0x000fe80000100800 */
[----:B------:R-:W3:Y:S04]  /*93540*/  LDL.LU R20, [R1+0x278] ;  /* 0x0002780001147983 */ /* 0x000ee80000300800 */
[----:B------:R-:W4:Y:S04]  /*93550*/  LDL.LU R3, [R1+0x274] ;  /* 0x0002740001037983 */ /* 0x000f280000300800 */
[----:B------:R0:W-:Y:S04]  /*93560*/  STSM.16.M88.4 [R0], R4 ;  /* 0x0000000400007844 */ /* 0x0001e80000000200 */
[----:B------:R-:W5:Y:S04]  /*93570*/  LDL.LU R2, [R1+0x270] ;  /* 0x0002700001027983 */ /* 0x000f680000300800 */
[----:B------:R-:W3:Y:S01]  /*93580*/  LDL.LU R21, [R1+0x26c] ;  /* 0x00026c0001157983 */ /* 0x000ee20000300800 */
[----:B0-----:R-:W-:-:S02]  /*93590*/  PRMT R4, R10, 0x5210, R22 ;  /* 0x000052100a047816 */ /* 0x001fc40000000016 */
[----:B------:R-:W-:Y:S01]  /*935a0*/  PRMT R5, R9, 0x5210, R23 ;  /* 0x0000521009057816 */ /* 0x000fe20000000017 */
[----:B------:R-:W3:Y:S04]  /*935b0*/  LDL.LU R22, [R1+0x1b8] ;  /* 0x0001b80001167983 */ /* 0x000ee80000300800 */
[----:B------:R-:W3:Y:S01]  /*935c0*/  LDL.LU R23, [R1+0x1b4] ;  /* 0x0001b40001177983 */ /* 0x000ee20000300800 */
[----:B------:R-:W-:Y:S02]  /*935d0*/  PRMT R6, R8, 0x5210, R24 ;  /* 0x0000521008067816 */ /* 0x000fe40000000018 */
[----:B------:R-:W-:Y:S01]  /*935e0*/  PRMT R16, R11, 0x5210, R16 ;  /* 0x000052100b107816 */ /* 0x000fe20000000010 */
[----:B------:R-:W-:Y:S01]  /*935f0*/  BAR.SYNC.DEFER_BLOCKING 0x0 ;  /* 0x0000000000007b1d */ /* 0x000fe20000010000 */
[----:B------:R-:W-:-:S02]  /*93600*/  PRMT R7, R29, 0x5210, R25 ;  /* 0x000052101d077816 */ /* 0x000fc40000000019 */
[----:B------:R-:W-:Y:S02]  /*93610*/  PRMT R17, R28, 0x5210, R17 ;  /* 0x000052101c117816 */ /* 0x000fe40000000011 */
[----:B------:R-:W-:Y:S02]  /*93620*/  PRMT R18, R27, 0x5210, R18 ;  /* 0x000052101b127816 */ /* 0x000fe40000000012 */
[----:B------:R-:W-:Y:S01]  /*93630*/  PRMT R19, R26, 0x5210, R19 ;  /* 0x000052101a137816 */ /* 0x000fe20000000013 */
[----:B--2---:R-:W0:Y:S01]  /*93640*/  LDS.128 R8, [R13] ;  /* 0x000000000d087984 */ /* 0x004e220000000c00 */
[----:B------:R-:W-:Y:S06]  /*93650*/  BAR.SYNC.DEFER_BLOCKING 0x0 ;  /* 0x0000000000007b1d */ /* 0x000fec0000010000 */
[----:B------:R-:W-:Y:S04]  /*93660*/  STSM.16.M88.4 [R0], R4 ;  /* 0x0000000400007844 */ /* 0x000fe80000000200 */
[----:B---3--:R-:W-:Y:S04]  /*93670*/  STL.64 [R1+0x3908], R22 ;  /* 0x0039081601007387 */ /* 0x008fe80000100a00 */
[----:B------:R-:W-:Y:S01]  /*93680*/  STL.64 [R1+0x3900], R20 ;  /* 0x0039001401007387 */ /* 0x000fe20000100a00 */
[----:B------:R-:W-:Y:S06]  /*93690*/  BAR.SYNC.DEFER_BLOCKING 0x0 ;  /* 0x0000000000007b1d */ /* 0x000fec0000010000 */
[----:B------:R-:W2:Y:S04]  /*936a0*/  LDL.LU R29, [R1+0x1ac] ;  /* 0x0001ac00011d7983 */ /* 0x000ea80000300800 */
[----:B------:R-:W3:Y:S04]  /*936b0*/  LDL.LU R14, [R1+0x228] ;  /* 0x00022800010e7983 */ /* 0x000ee80000300800 */
[----:B------:R-:W3:Y:S04]  /*936c0*/  LDL.LU R24, [R1+0x1dc] ;  /* 0x0001dc0001187983 */ /* 0x000ee80000300800 */
[----:B------:R-:W3:Y:S04]  /*936d0*/  LDL.LU R25, [R1+0x1d4] ;  /* 0x0001d40001197983 */ /* 0x000ee80000300800 */
[----:B------:R-:W1:Y:S04]  /*936e0*/  LDS.128 R20, [R13] ;  /* 0x000000000d147984 */ /* 0x000e680000000c00 */
[----:B------:R-:W3:Y:S04]  /*936f0*/  LDL.LU R28, [R1+0x1b0] ;  /* 0x0001b000011c7983 */ /* 0x000ee80000300800 */
[----:B------:R-:W3:Y:S04]  /*93700*/  LDL.LU R27, [R1+0x238] ;  /* 0x00023800011b7983 */ /* 0x000ee80000300800 */
[----:B------:R-:W3:Y:S04]  /*93710*/  LDL.LU R26, [R1+0x23c] ;  /* 0x00023c00011a7983 */ /* 0x000ee80000300800 */
[----:B0-----:R-:W-:Y:S04]  /*93720*/  STL [R1+0x38bc], R9 ;  /* 0x0038bc0901007387 */ /* 0x001fe80000100800 */
[----:B------:R0:W-:Y:S01]  /*93730*/  STL [R1+0x38b0], R10 ;  /* 0x0038b00a01007387 */ /* 0x0001e20000100800 */
[----:B------:R-:W-:Y:S06]  /*93740*/  BAR.SYNC.DEFER_BLOCKING 0x0 ;  /* 0x0000000000007b1d */ /* 0x000fec0000010000 */
[----:B0-----:R-:W3:Y:S04]  /*93750*/  LDL.LU R10, [R1+0x240] ;  /* 0x00024000010a7983 */ /* 0x001ee80000300800 */
[----:B------:R-:W-:Y:S04]  /*93760*/  STL [R1+0x38a4], R11 ;  /* 0x0038a40b01007387 */ /* 0x000fe80000100800 */
[----:B------:R-:W3:Y:S04]  /*93770*/  LDL.LU R6, [R1+0x260] ;  /* 0x0002600001067983 */ /* 0x000ee80000300800 */
[----:B------:R-:W3:Y:S04]  /*93780*/  LDL.LU R7, [R1+0x25c] ;  /* 0x00025c0001077983 */ /* 0x000ee80000300800 */
[----:B-1----:R-:W-:Y:S04]  /*93790*/  STL.64 [R1], R20 ;  /* 0x0000001401007387 */ /* 0x002fe80000100a00 */
[----:B------:R0:W-:Y:S04]  /*937a0*/  STL.64 [R1+0x8], R22 ;  /* 0x0000081601007387 */ /* 0x0001e80000100a00 */
[----:B0-----:R-:W3:Y:S04]  /*937b0*/  LDL.LU.64 R22, [R1+0x3908] ;  /* 0x0039080001167983 */ /* 0x001ee80000300a00 */
[----:B------:R-:W3:Y:S04]  /*937c0*/  LDL.LU.64 R20, [R1+0x3900] ;  /* 0x0039000001147983 */ /* 0x000ee80000300a00 */
[----:B------:R3:W-:Y:S01]  /*937d0*/  STSM.16.M88.4 [R0], R16 ;  /* 0x0000001000007844 */ /* 0x0007e20000000200 */
[----:B----4-:R-:W-:-:S02]  /*937e0*/  LOP3.LUT R3, R3, 0xffff, RZ, 0xc0, !PT ;  /* 0x0000ffff03037812 */ /* 0x010fc400078ec0ff */
[----:B-----5:R-:W-:Y:S01]  /*937f0*/  LOP3.LUT R2, R2, 0xffff, RZ, 0xc0, !PT ;  /* 0x0000ffff02027812 */ /* 0x020fe200078ec0ff */
[----:B------:R-:W4:Y:S04]  /*93800*/  LDL.LU R15, [R1+0x38] ;  /* 0x00003800010f7983 */ /* 0x000f280000300800 */
[----:B------:R-:W5:Y:S04]  /*93810*/  LDL.LU R11, [R1+0x30] ;  /* 0x00003000010b7983 */ /* 0x000f680000300800 */
[----:B------:R-:W4:Y:S01]  /*93820*/  LDL.LU R9, [R1+0x2c] ;  /* 0x00002c0001097983 */ /* 0x000f220000300800 */
[----:B------:R-:W-:Y:S01]  /*93830*/  BAR.SYNC.DEFER_BLOCKING 0x0 ;  /* 0x0000000000007b1d */ /* 0x000fe20000010000 */
[----:B--2---:R-:W-:-:S04]  /*93840*/  LOP3.LUT R29, R29, 0xffff, RZ, 0xc0, !PT ;  /* 0x0000ffff1d1d7812 */ /* 0x004fc800078ec0ff */
[----:B---3--:R-:W-:Y:S02]  /*93850*/  PRMT R19, R25, 0x4210, R29 ;  /* 0x0000421019137816 */ /* 0x008fe4000000001d */
[----:B------:R-:W-:-:S04]  /*93860*/  LOP3.LUT R28, R28, 0xffff, RZ, 0xc0, !PT ;  /* 0x0000ffff1c1c7812 */ /* 0x000fc800078ec0ff */
[----:B------:R-:W-:Y:S02]  /*93870*/  PRMT R18, R24, 0x4210, R28 ;  /* 0x0000421018127816 */ /* 0x000fe4000000001c */
[----:B------:R-:W-:Y:S02]  /*93880*/  PRMT R5, R7, 0x4210, R3 ;  /* 0x0000421007057816 */ /* 0x000fe40000000003 */
[----:B------:R-:W-:Y:S02]  /*93890*/  LOP3.LUT R22, R22, 0xffff, RZ, 0xc0, !PT ;  /* 0x0000ffff16167812 */ /* 0x000fe400078ec0ff */
[----:B------:R-:W-:Y:S02]  /*938a0*/  LOP3.LUT R21, R21, 0xffff, RZ, 0xc0, !PT ;  /* 0x0000ffff15157812 */ /* 0x000fe400078ec0ff */
[----:B------:R-:W-:Y:S02]  /*938b0*/  PRMT R16, R27, 0x4210, R22 ;  /* 0x000042101b107816 */ /* 0x000fe40000000016 */
[----:B------:R-:W-:-:S02]  /*938c0*/  PRMT R7, R26, 0x4210, R21 ;  /* 0x000042101a077816 */ /* 0x000fc40000000015 */
[----:B------:R-:W0:Y:S01]  /*938d0*/  LDS.128 R24, [R13] ;  /* 0x000000000d187984 */ /* 0x000e220000000c00 */
[----:B------:R-:W-:Y:S02]  /*938e0*/  LOP3.LUT R20, R20, 0xffff, RZ, 0xc0, !PT ;  /* 0x0000ffff14147812 */ /* 0x000fe400078ec0ff */
[----:B------:R-:W-:Y:S02]  /*938f0*/  LOP3.LUT R23, R23, 0xffff, RZ, 0xc0, !PT ;  /* 0x0000ffff17177812 */ /* 0x000fe400078ec0ff */
[----:B------:R-:W-:Y:S02]  /*93900*/  PRMT R4, R6, 0x4210, R20 ;  /* 0x0000421006047816 */ /* 0x000fe40000000014 */
[----:B------:R-:W-:Y:S01]  /*93910*/  PRMT R6, R10, 0x4210, R2 ;  /* 0x000042100a067816 */ /* 0x000fe20000000002 */
[----:B------:R-:W-:Y:S01]  /*93920*/  BAR.SYNC.DEFER_BLOCKING 0x0 ;  /* 0x0000000000007b1d */ /* 0x000fe20000010000 */
[----:B------:R-:W-:-:S05]  /*93930*/  PRMT R17, R14, 0x4210, R23 ;  /* 0x000042100e117816 */ /* 0x000fca0000000017 */
[----:B------:R-:W2:Y:S04]  /*93940*/  LDL.LU R10, [R1+0x14] ;  /* 0x00001400010a7983 */ /* 0x000ea80000300800 */
[----:B------:R-:W3:Y:S04]  /*93950*/  LDL.LU R14, [R1+0x10] ;  /* 0x00001000010e7983 */ /* 0x000ee80000300800 */
[----:B0-----:R0:W-:Y:S04]  /*93960*/  STL [R1+0x38c4], R24 ;  /* 0x0038c41801007387 */ /* 0x0011e80000100800 */
[----:B0-----:R-:W2:Y:S04]  /*93970*/  LDL.LU R24, [R1+0x34] ;  /* 0x0000340001187983 */ /* 0x001ea80000300800 */
[----:B------:R-:W-:Y:S01]  /*93980*/  STSM.16.M88.4 [R0], R4 ;  /* 0x0000000400007844 */ /* 0x000fe20000000200 */
[----:B------:R-:W-:Y:S06]  /*93990*/  BAR.SYNC.DEFER_BLOCKING 0x0 ;  /* 0x0000000000007b1d */ /* 0x000fec0000010000 */
[----:B------:R-:W0:Y:S04]  /*939a0*/  LDS.128 R4, [R13] ;  /* 0x000000000d047984 */ /* 0x000e280000000c00 */
[----:B------:R-:W-:Y:S04]  /*939b0*/  STL [R1+0x38b8], R25 ;  /* 0x0038b81901007387 */ /* 0x000fe80000100800 */
[----:B------:R1:W-:Y:S01]  /*939c0*/  STL [R1+0x38ac], R26 ;  /* 0x0038ac1a01007387 */ /* 0x0003e20000100800 */
[----:B------:R-:W-:Y:S06]  /*939d0*/  BAR.SYNC.DEFER_BLOCKING 0x0 ;  /* 0x0000000000007b1d */ /* 0x000fec0000010000 */
[----:B-1----:R-:W3:Y:S04]  /*939e0*/  LDL.LU R26, [R1+0x20] ;  /* 0x00002000011a7983 */ /* 0x002ee80000300800 */
[----:B------:R1:W-:Y:S04]  /*939f0*/  STL [R1+0x38a0], R27 ;  /* 0x0038a01b01007387 */ /* 0x0003e80000100800 */
[----:B-1----:R-:W3:Y:S04]  /*93a00*/  LDL.LU R27, [R1+0x28] ;  /* 0x00002800011b7983 */ /* 0x002ee80000300800 */
[----:B0-----:R4:W-:Y:S04]  /*93a10*/  STL.64 [R1+0x40], R4 ;  /* 0x0000400401007387 */ /* 0x0019e80000100a00 */
[----:B------:R0:W-:Y:S01]  /*93a20*/  STL.64 [R1+0x48], R6 ;  /* 0x0000480601007387 */ /* 0x0001e20000100a00 */
[----:B----4-:R-:W-:-:S03]  /*93a30*/  PRMT R4, R15, 0x5210, R20 ;  /* 0x000052100f047816 */ /* 0x010fc60000000014 */
[----:B------:R-:W4:Y:S01]  /*93a40*/  LDL.LU R15, [R1+0x288] ;  /* 0x00028800010f7983 */ /* 0x000f220000300800 */
[----:B0-----:R-:W-:Y:S02]  /*93a50*/  PRMT R7, R9, 0x5210, R21 ;  /* 0x0000521009077816 */ /* 0x001fe40000000015 */
[----:B-----5:R-:W-:Y:S02]  /*93a60*/  PRMT R6, R11, 0x5210, R2 ;  /* 0x000052100b067816 */ /* 0x020fe40000000002 */
[----:B--2---:R-:W-:Y:S02]  /*93a70*/  PRMT R5, R24, 0x5210, R3 ;  /* 0x0000521018057816 */ /* 0x004fe40000000003 */
[----:B------:R-:W2:Y:S04]  /*93a80*/  LDL.LU R3, [R1+0x284] ;  /* 0x0002840001037983 */ /* 0x000ea80000300800 */
[----:B------:R-:W5:Y:S04]  /*93a90*/  LDL.LU R20, [R1+0x280] ;  /* 0x0002800001147983 */ /* 0x000f680000300800 */
[----:B------:R-:W2:Y:S04]  /*93aa0*/  LDL.LU R21, [R1+0x27c] ;  /* 0x00027c0001157983 */ /* 0x000ea80000300800 */
[----:B------:R-:W2:Y:S04]  /*93ab0*/  LDL.LU R25, [R1+0x208] ;  /* 0x0002080001197983 */ /* 0x000ea80000300800 */
[----:B------:R-:W2:Y:S04]  /*93ac0*/  LDL.LU R24, [R1+0x1e4] ;  /* 0x0001e40001187983 */ /* 0x000ea80000300800 */
[----:B------:R-:W2:Y:S04]  /*93ad0*/  LDL.LU R11, [R1+0x1e0] ;  /* 0x0001e000010b7983 */ /* 0x000ea80000300800 */
[----:B------:R-:W5:Y:S04]  /*93ae0*/  LDL.LU R9, [R1+0x254] ;  /* 0x0002540001097983 */ /* 0x000f680000300800 */
[----:B------:R0:W-:Y:S02]  /*93af0*/  STSM.16.M88.4 [R0], R16 ;  /* 0x0000001000007844 */ /* 0x0001e40000000200 */
[----:B0-----:R-:W-:-:S02]  /*93b00*/  PRMT R18, R10, 0x5210, R28 ;  /* 0x000052100a127816 */ /* 0x001fc4000000001c */
[----:B---3--:R-:W-:Y:S02]  /*93b10*/  PRMT R19, R14, 0x5210, R29 ;  /* 0x000052100e137816 */ /* 0x008fe4000000001d */
[----:B------:R-:W-:Y:S02]  /*93b20*/  PRMT R16, R27, 0x5210, R22 ;  /* 0x000052101b107816 */ /* 0x000fe40000000016 */
[----:B------:R-:W-:Y:S01]  /*93b30*/  PRMT R17, R26, 0x5210, R23 ;  /* 0x000052101a117816 */ /* 0x000fe20000000017 */
[----:B------:R-:W-:Y:S01]  /*93b40*/  BAR.SYNC.DEFER_BLOCKING 0x0 ;  /* 0x0000000000007b1d */ /* 0x000fe20000010000 */
[----:B----4-:R-:W-:-:S05]  /*93b50*/  LOP3.LUT R2, R15, 0xffff, RZ, 0xc0, !PT ;  /* 0x0000ffff0f027812 */ /* 0x010fca00078ec0ff */
[----:B--2---:R-:W-:Y:S04]  /*93b60*/  STL [R1+0x38f8], R11 ;  /* 0x0038f80b01007387 */ /* 0x004fe80000100800 */
[----:B-----5:R-:W-:Y:S04]  /*93b70*/  STL.64 [R1+0x38f0], R8 ;  /* 0x0038f00801007387 */ /* 0x020fe80000100a00 */
[----:B------:R-:W0:Y:S01]  /*93b80*/  LDS.128 R8, [R13] ;  /* 0x000000000d087984 */ /* 0x000e220000000c00 */
[----:B------:R-:W-:Y:S06]  /*93b90*/  BAR.SYNC.DEFER_BLOCKING 0x0 ;  /* 0x0000000000007b1d */ /* 0x000fec0000010000 */
[----:B------:R-:W2:Y:S04]  /*93ba0*/  LDL.LU R22, [R1+0x210] ;  /* 0x0002100001167983 */ /* 0x000ea80000300800 */
[----:B------:R-:W3:Y:S04]  /*93bb0*/  LDL.LU R14, [R1+0x248] ;  /* 0x00024800010e7983 */ /* 0x000ee80000300800 */
[----:B------:R-:W4:Y:S04]  /*93bc0*/  LDL.LU R27, [R1+0x1c0] ;  /* 0x0001c000011b7983 */ /* 0x000f280000300800 */
[----:B------:R1:W-:Y:S04]  /*93bd0*/  STSM.16.M88.4 [R0], R4 ;  /* 0x0000000400007844 */ /* 0x0003e80000000200 */
[----:B0-----:R-:W-:Y:S04]  /*93be0*/  STL.64 [R1+0x20], R8 ;  /* 0x0000200801007387 */ /* 0x001fe80000100a00 */
[----:B------:R-:W-:Y:S01]  /*93bf0*/  STL.64 [R1+0x28], R10 ;  /* 0x0000280a01007387 */ /* 0x000fe20000100a00 */
[----:B------:R-:W-:Y:S06]  /*93c00*/  BAR.SYNC.DEFER_BLOCKING 0x0 ;  /* 0x0000000000007b1d */ /* 0x000fec0000010000 */
[----:B-1----:R-:W5:Y:S04]  /*93c10*/  LDL.LU R6, [R1+0x220] ;  /* 0x0002200001067983 */ /* 0x002f680000300800 */
[----:B------:R-:W4:Y:S04]  /*93c20*/  LDL.LU R7, [R1+0x218] ;  /* 0x0002180001077983 */ /* 0x000f280000300800 */
[----:B------:R-:W0:Y:S01]  /*93c30*/  LDS.128 R8, [R13] ;  /* 0x000000000d087984 */ /* 0x000e220000000c00 */
[----:B------:R-:W-:Y:S01]  /*93c40*/  BAR.SYNC.DEFER_BLOCKING 0x0 ;  /* 0x0000000000007b1d */ /* 0x000fe20000010000 */
[----:B------:R-:W-:-:S02]  /*93c50*/  LOP3.LUT R23, R25, 0xffff, RZ, 0xc0, !PT ;  /* 0x0000ffff19177812 */ /* 0x000fc400078ec0ff */
[----:B------:R-:W-:-:S03]  /*93c60*/  LOP3.LUT R28, R24, 0xffff, RZ, 0xc0, !PT ;  /* 0x0000ffff181c7812 */ /* 0x000fc600078ec0ff */
[----:B------:R-:W-:Y:S04]  /*93c70*/  STSM.16.M88.4 [R0], R16 ;  /* 0x0000001000007844 */ /* 0x000fe80000000200 */
[----:B0-----:R-:W-:Y:S04]  /*93c80*/  STL.64 [R1+0x50], R8 ;  /* 0x0000500801007387 */ /* 0x001fe80000100a00 */
[----:B------:R0:W-:Y:S04]  /*93c90*/  STL.64 [R1+0x58], R10 ;  /* 0x0000580a01007387 */ /* 0x0001e80000100a00 */
[----:B0-----:R-:W4:Y:S04]  /*93ca0*/  LDL.LU R11, [R1+0x38f8] ;  /* 0x0038f800010b7983 */ /* 0x001f280000300800 */
[----:B------:R-:W5:Y:S04]  /*93cb0*/  LDL.LU.64 R8, [R1+0x38f0] ;  /* 0x0038f00001087983 */ /* 0x000f680000300a00 */
        /* <DEDUP_REMOVED lines=8> */
[----:B------:R-:W-:-:S02]  /*93d40*/  LOP3.LUT R3, R3, 0xffff, RZ, 0xc0, !PT ;  /* 0x0000ffff03037812 */ /* 0x000fc400078ec0ff */
[----:B--2---:R-:W-:Y:S02]  /*93d50*/  LOP3.LUT R22, R22, 0xffff, RZ, 0xc0, !PT ;  /* 0x0000ffff16167812 */ /* 0x004fe400078ec0ff */
[----:B---3--:R-:W-:Y:S02]  /*93d60*/  PRMT R5, R14, 0x4210, R3 ;  /* 0x000042100e057816 */ /* 0x008fe40000000003 */
[----:B----4-:R-:W-:Y:S02]  /*93d70*/  LOP3.LUT R29, R11, 0xffff, RZ, 0xc0, !PT ;  /* 0x0000ffff0b1d7812 */ /* 0x010fe400078ec0ff */
[----:B-----5:R-:W-:Y:S02]  /*93d80*/  PRMT R16, R17, 0x4210, R22 ;  /* 0x0000421011107816 */ /* 0x020fe40000000016 */
[----:B------:R-:W-:Y:S02]  /*93d90*/  PRMT R17, R18, 0x4210, R23 ;  /* 0x0000421012117816 */ /* 0x000fe40000000017 */
[----:B------:R-:W-:-:S02]  /*93da0*/  PRMT R18, R19, 0x4210, R28 ;  /* 0x0000421013127816 */ /* 0x000fc4000000001c */
[----:B------:R-:W-:Y:S01]  /*93db0*/  PRMT R19, R27, 0x4210, R29 ;  /* 0x000042101b137816 */ /* 0x000fe2000000001d */
[----:B------:R-:W-:Y:S06]  /*93dc0*/  BAR.SYNC.DEFER_BLOCKING 0x0 ;  /* 0x0000000000007b1d */ /* 0x000fec0000010000 */
[----:B------:R-:W-:Y:S04]  /*93dd0*/  STL [R1+0x38e8], R26 ;  /* 0x0038e81a01007387 */ /* 0x000fe80000100800 */
[----:B------:R-:W-:Y:S01]  /*93de0*/  STL.64 [R1+0x38e0], R24 ;  /* 0x0038e01801007387 */ /* 0x000fe20000100a00 */
[----:B------:R-:W-:-:S03]  /*93df0*/  PRMT R4, R9, 0x4210, R2 ;  /* 0x0000421009047816 */ /* 0x000fc60000000002 */
[----:B------:R-:W2:Y:S04]  /*93e00*/  LDL.LU R11, [R1+0x88] ;  /* 0x00008800010b7983 */ /* 0x000ea80000300800 */
[----:B------:R-:W0:Y:S04]  /*93e10*/  LDS.128 R24, [R13] ;  /* 0x000000000d187984 */ /* 0x000e280000000c00 */
[----:B------:R-:W3:Y:S04]  /*93e20*/  LDL.LU R9, [R1+0x84] ;  /* 0x0000840001097983 */ /* 0x000ee80000300800 */
[----:B------:R-:W4:Y:S04]  /*93e30*/  LDL.LU R14, [R1+0x80] ;  /* 0x00008000010e7983 */ /* 0x000f280000300800 */
[----:B0-----:R-:W-:Y:S04]  /*93e40*/  STL.64 [R1+0x60], R24 ;  /* 0x0000601801007387 */ /* 0x001fe80000100a00 */
[----:B------:R0:W-:Y:S04]  /*93e50*/  STL.64 [R1+0x68], R26 ;  /* 0x0000681a01007387 */ /* 0x0001e80000100a00 */
[----:B0-----:R-:W5:Y:S01]  /*93e60*/  LDL.LU R26, [R1+0x38e8] ;  /* 0x0038e800011a7983 */ /* 0x001f620000300800 */
[----:B------:R-:W-:-:S02]  /*93e70*/  LOP3.LUT R20, R20, 0xffff, RZ, 0xc0, !PT ;  /* 0x0000ffff14147812 */ /* 0x000fc400078ec0ff */
[----:B------:R-:W-:Y:S01]  /*93e80*/  LOP3.LUT R21, R21, 0xffff, RZ, 0xc0, !PT ;  /* 0x0000ffff15157812 */ /* 0x000fe200078ec0ff */
[----:B------:R-:W2:Y:S01]  /*93e90*/  LDL.LU.64 R24, [R1+0x38e0] ;  /* 0x0038e00001187983 */ /* 0x000ea20000300a00 */
[----:B------:R-:W-:Y:S02]  /*93ea0*/  PRMT R6, R6, 0x4210, R20 ;  /* 0x0000421006067816 */ /* 0x000fe40000000014 */
[----:B------:R-:W-:Y:S01]  /*93eb0*/  PRMT R7, R7, 0x4210, R21 ;  /* 0x0000421007077816 */ /* 0x000fe20000000015 */
[----:B------:R-:W-:Y:S06]  /*93ec0*/  BAR.SYNC.DEFER_BLOCKING 0x0 ;  /* 0x0000000000007b1d */ /* 0x000fec0000010000 */
[----:B------:R-:W-:Y:S02]  /*93ed0*/  STSM.16.M88.4 [R0], R4 ;  /* 0x0000000400007844 */ /* 0x000fe40000000200 */
[----:B------:R-:W-:Y:S06]  /*93ee0*/  BAR.SYNC.DEFER_BLOCKING 0x0 ;  /* 0x0000000000007b1d */ /* 0x000fec0000010000 */
[----:B------:R-:W0:Y:S02]  /*93ef0*/  LDS.128 R4, [R13] ;  /* 0x000000000d047984 */ /* 0x000e240000000c00 */
[----:B------:R-:W-:Y:S06]  /*93f00*/  BAR.SYNC.DEFER_BLOCKING 0x0 ;  /* 0x0000000000007b1d */ /* 0x000fec0000010000 */
[----:B0-----:R0:W-:Y:S04]  /*93f10*/  STL.64 [R1+0x70], R4 ;  /* 0x0000700401007387 */ /* 0x0011e80000100a00 */
[----:B------:R1:W-:Y:S01]  /*93f20*/  STL.64 [R1+0x78], R6 ;  /* 0x0000780601007387 */ /* 0x0003e20000100a00 */
[----:B0-----:R-:W-:-:S02]  /*93f30*/  PRMT R5, R10, 0x5210, R3 ;  /* 0x000052100a057816 */ /* 0x001fc40000000003 */
[----:B-1----:R-:W-:Y:S02]  /*93f40*/  PRMT R6, R15, 0x5210, R20 ;  /* 0x000052100f067816 */ /* 0x002fe40000000014 */
[----:B-----5:R-:W-:Y:S02]  /*93f50*/  PRMT R4, R26, 0x5210, R2 ;  /* 0x000052101a047816 */ /* 0x020fe40000000002 */
[----:B------:R-:W5:Y:S04]  /*93f60*/  LDL.LU R2, [R1+0x298] ;  /* 0x0002980001027983 */ /* 0x000f680000300800 */
[----:B------:R-:W5:Y:S04]  /*93f70*/  LDL.LU R3, [R1+0x294] ;  /* 0x0002940001037983 */ /* 0x000f680000300800 */
[----:B------:R-:W5:Y:S04]  /*93f80*/  LDL.LU R20, [R1+0x290] ;  /* 0x0002900001147983 */ /* 0x000f680000300800 */
[----:B------:R-:W5:Y:S04]  /*93f90*/  LDL.LU R27, [R1+0x234] ;  /* 0x00023400011b7983 */ /* 0x000f680000300800 */
[----:B------:R-:W5:Y:S04]  /*93fa0*/  LDL.LU R26, [R1+0x224] ;  /* 0x00022400011a7983 */ /* 0x000f680000300800 */
[----:B------:R0:W-:Y:S01]  /*93fb0*/  STSM.16.M88.4 [R0], R16 ;  /* 0x0000001000007844 */ /* 0x0001e20000000200 */
[----:B--2---:R-:W-:Y:S01]  /*93fc0*/  PRMT R7, R25, 0x5210, R21 ;  /* 0x0000521019077816 */ /* 0x004fe20000000015 */
[----:B------:R-:W-:Y:S01]  /*93fd0*/  BAR.SYNC.DEFER_BLOCKING 0x0 ;  /* 0x0000000000007b1d */ /* 0x000fe20000010000 */
[----:B0-----:R-:W-:-:S02]  /*93fe0*/  PRMT R16, R24, 0x5210, R22 ;  /* 0x0000521018107816 */ /* 0x001fc40000000016 */
[----:B------:R-:W-:Y:S02]  /*93ff0*/  PRMT R17, R11, 0x5210, R23 ;  /* 0x000052100b117816 */ /* 0x000fe40000000017 */
[----:B---3--:R-:W-:Y:S02]  /*94000*/  PRMT R18, R9, 0x5210, R28 ;  /* 0x0000521009127816 */ /* 0x008fe4000000001c */
[----:B----4-:R-:W-:Y:S01]  /*94010*/  PRMT R19, R14, 0x5210, R29 ;  /* 0x000052100e137816 */ /* 0x010fe2000000001d */
[----:B-----5:R-:W-:Y:S04]  /*94020*/  STL.64 [R1+0x38d8], R26 ;  /* 0x0038d81a01007387 */ /* 0x020fe80000100a00 */
[----:B------:R-:W0:Y:S01]  /*94030*/  LDS.128 R24, [R13] ;  /* 0x000000000d187984 */ /* 0x000e220000000c00 */
[----:B------:R-:W-:Y:S06]  /*94040*/  BAR.SYNC.DEFER_BLOCKING 0x0 ;  /* 0x0000000000007b1d */ /* 0x000fec0000010000 */
[----:B------:R-:W2:Y:S04]  /*94050*/  LDL.LU R10, [R1+0x1d8] ;  /* 0x0001d800010a7983 */ /* 0x000ea80000300800 */
[----:B------:R-:W3:Y:S04]  /*94060*/  LDL.LU R15, [R1+0x1d0] ;  /* 0x0001d000010f7983 */ /* 0x000ee80000300800 */
[----:B------:R-:W4:Y:S04]  /*94070*/  LDL.LU R22, [R1+0x28c] ;  /* 0x00028c0001167983 */ /* 0x000f280000300800 */
[----:B------:R-:W-:Y:S01]  /*94080*/  STSM.16.M88.4 [R0], R4 ;  /* 0x0000000400007844 */ /* 0x000fe20000000200 */
[----:B------:R-:W-:Y:S06]  /*94090*/  BAR.SYNC.DEFER_BLOCKING 0x0 ;  /* 0x0000000000007b1d */ /* 0x000fec0000010000 */
[----:B------:R-:W1:Y:S02]  /*940a0*/  LDS.128 R4, [R13] ;  /* 0x000000000d047984 */ /* 0x000e640000000c00 */
[----:B------:R-:W-:Y:S06]  /*940b0*/  BAR.SYNC.DEFER_BLOCKING 0x0 ;  /* 0x0000000000007b1d */ /* 0x000fec0000010000 */
[----:B0-----:R-:W-:Y:S04]  /*940c0*/  STL.64 [R1+0x80], R24 ;  /* 0x0000801801007387 */ /* 0x001fe80000100a00 */
[----:B------:R0:W-:Y:S04]  /*940d0*/  STL.64 [R1+0x88], R26 ;  /* 0x0000881a01007387 */ /* 0x0001e80000100a00 */
[----:B0-----:R-:W5:Y:S04]  /*940e0*/  LDL.LU.64 R26, [R1+0x38d8] ;  /* 0x0038d800011a7983 */ /* 0x001f680000300a00 */
[----:B------:R-:W5:Y:S04]  /*940f0*/  LDL.LU R21, [R1+0x268] ;  /* 0x0002680001157983 */ /* 0x000f680000300800 */
[----:B------:R-:W5:Y:S04]  /*94100*/  LDL.LU R23, [R1+0x264] ;  /* 0x0002640001177983 */ /* 0x000f680000300800 */
[----:B-1----:R-:W-:Y:S04]  /*94110*/  STL.64 [R1+0x90], R4 ;  /* 0x0000900401007387 */ /* 0x002fe80000100a00 */
[----:B------:R-:W-:Y:S04]  /*94120*/  STL.64 [R1+0x98], R6 ;  /* 0x0000980601007387 */ /* 0x000fe80000100a00 */
[----:B------:R-:W5:Y:S04]  /*94130*/  LDL.LU R11, [R1+0x258] ;  /* 0x00025800010b7983 */ /* 0x000f680000300800 */
[----:B------:R-:W5:Y:S04]  /*94140*/  LDL.LU R25, [R1+0x250] ;  /* 0x0002500001197983 */ /* 0x000f680000300800 */
[----:B------:R-:W5:Y:S04]  /*94150*/  LDL.LU R24, [R1+0x1f4] ;  /* 0x0001f40001187983 */ /* 0x000f680000300800 */
[----:B------:R-:W5:Y:S04]  /*94160*/  LDL.LU R9, [R1+0x1c8] ;  /* 0x0001c80001097983 */ /* 0x000f680000300800 */
[----:B------:R-:W5:Y:S04]  /*94170*/  LDL.LU R14, [R1+0x1bc] ;  /* 0x0001bc00010e7983 */ /* 0x000f680000300800 */
[----:B------:R0:W-:Y:S04]  /*94180*/  STSM.16.M88.4 [R0], R16 ;  /* 0x0000001000007844 */ /* 0x0001e80000000200 */
[----:B0-----:R-:W5:Y:S01]  /*94190*/  LDL.LU R19, [R1+0x1ec] ;  /* 0x0001ec0001137983 */ /* 0x001f620000300800 */
[----:B------:R-:W-:-:S02]  /*941a0*/  LOP3.LUT R2, R2, 0xffff, RZ, 0xc0, !PT ;  /* 0x0000ffff02027812 */ /* 0x000fc400078ec0ff */
[----:B------:R-:W-:Y:S02]  /*941b0*/  LOP3.LUT R3, R3, 0xffff, RZ, 0xc0, !PT ;  /* 0x0000ffff03037812 */ /* 0x000fe400078ec0ff */
[----:B------:R-:W-:Y:S01]  /*941c0*/  LOP3.LUT R20, R20, 0xffff, RZ, 0xc0, !PT ;  /* 0x0000ffff14147812 */ /* 0x000fe200078ec0ff */
[----:B------:R-:W-:Y:S03]  /*941d0*/  BAR.SYNC.DEFER_BLOCKING 0x0 ;  /* 0x0000000000007b1d */ /* 0x000fe60000010000 */
[----:B--2---:R-:W-:Y:S02]  /*941e0*/  PRMT R6, R10, 0x4210, R20 ;  /* 0x000042100a067816 */ /* 0x004fe40000000014 */
[----:B----4-:R-:W-:-:S04]  /*941f0*/  LOP3.LUT R22, R22, 0xffff, RZ, 0xc0, !PT ;  /* 0x0000ffff16167812 */ /* 0x010fc800078ec0ff */
[----:B---3--:R-:W-:Y:S02]  /*94200*/  PRMT R7, R15, 0x4210, R22 ;  /* 0x000042100f077816 */ /* 0x008fe40000000016 */
[----:B-----5:R-:W-:Y:S02]  /*94210*/  PRMT R4, R27, 0x4210, R2 ;  /* 0x000042101b047816 */ /* 0x020fe40000000002 */
[----:B------:R-:W-:Y:S01]  /*94220*/  PRMT R5, R26, 0x4210, R3 ;  /* 0x000042101a057816 */ /* 0x000fe20000000003 */
[----:B------:R-:W-:Y:S04]  /*94230*/  STL [R1+0x38d0], R19 ;  /* 0x0038d01301007387 */ /* 0x000fe80000100800 */
[----:B------:R-:W0:Y:S01]  /*94240*/  LDS.128 R16, [R13] ;  /* 0x000000000d107984 */ /* 0x000e220000000c00 */
[----:B------:R-:W-:Y:S06]  /*94250*/  BAR.SYNC.DEFER_BLOCKING 0x0 ;  /* 0x0000000000007b1d */ /* 0x000fec0000010000 */
[----:B------:R-:W2:Y:S04]  /*94260*/  LDL.LU R27, [R1+0xb8] ;  /* 0x0000b800011b7983 */ /* 0x000ea80000300800 */
[----:B------:R-:W3:Y:S04]  /*94270*/  LDL.LU R26, [R1+0xb4] ;  /* 0x0000b400011a7983 */ /* 0x000ee80000300800 */
[----:B------:R-:W4:Y:S04]  /*94280*/  LDL.LU R10, [R1+0xb0] ;  /* 0x0000b000010a7983 */ /* 0x000f280000300800 */
[----:B------:R-:W-:Y:S04]  /*94290*/  STSM.16.M88.4 [R0], R4 ;  /* 0x0000000400007844 */ /* 0x000fe80000000200 */
[----:B0-----:R-:W-:Y:S04]  /*942a0*/  STL.64 [R1+0xa0], R16 ;  /* 0x0000a01001007387 */ /* 0x001fe80000100a00 */
[----:B------:R0:W-:Y:S04]  /*942b0*/  STL.64 [R1+0xa8], R18 ;  /* 0x0000a81201007387 */ /* 0x0001e80000100a00 */
[----:B0-----:R-:W5:Y:S04]  /*942c0*/  LDL.LU R19, [R1+0x38d0] ;  /* 0x0038d00001137983 */ /* 0x001f680000300800 */
[----:B------:R-:W2:Y:S04]  /*942d0*/  LDL R15, [R1+0x387c] ;  /* 0x00387c00010f7983 */ /* 0x000ea80000100800 */
[----:B------:R-:W2:Y:S01]  /*942e0*/  LDL.LU R7, [R1+0xbc] ;  /* 0x0000bc0001077983 */ /* 0x000ea20000300800 */
[----:B------:R-:W-:-:S02]  /*942f0*/  LOP3.LUT R21, R21, 0xffff, RZ, 0xc0, !PT ;  /* 0x0000ffff15157812 */ /* 0x000fc400078ec0ff */
[----:B------:R-:W-:Y:S02]  /*94300*/  LOP3.LUT R28, R11, 0xffff, RZ, 0xc0, !PT ;  /* 0x0000ffff0b1c7812 */ /* 0x000fe400078ec0ff */
[----:B------:R-:W-:Y:S02]  /*94310*/  LOP3.LUT R29, R25, 0xffff, RZ, 0xc0, !PT ;  /* 0x0000ffff191d7812 */ /* 0x000fe400078ec0ff */
[----:B------:R-:W-:Y:S02]  /*94320*/  PRMT R16, R24, 0x4210, R21 ;  /* 0x0000421018107816 */ /* 0x000fe40000000015 */
[----:B------:R-:W-:Y:S01]  /*94330*/  PRMT R18, R9, 0x4210, R28 ;  /* 0x0000421009127816 */ /* 0x000fe2000000001c */
[----:B------:R-:W-:Y:S01]  /*94340*/  BAR.SYNC.DEFER_BLOCKING 0x0 ;  /* 0x0000000000007b1d */ /* 0x000fe20000010000 */
[----:B------:R-:W-:-:S05]  /*94350*/  LOP3.LUT R23, R23, 0xffff, RZ, 0xc0, !PT ;  /* 0x0000ffff17177812 */ /* 0x000fca00078ec0ff */
[----:B--2---:R-:W-:Y:S04]  /*94360*/  STL [R1+0x38cc], R7 ;  /* 0x0038cc0701007387 */ /* 0x004fe80000100800 */
[----:B------:R-:W0:Y:S04]  /*94370*/  LDS.128 R4, [R13] ;  /* 0x000000000d047984 */ /* 0x000e280000000c00 */
[----:B------:R-:W2:Y:S04]  /*94380*/  LDL R11, [R1+0x13f8] ;  /* 0x0013f800010b7983 */ /* 0x000ea80000100800 */
[----:B------:R-:W4:Y:S04]  /*94390*/  LDL.LU R25, [R1+0xd4] ;  /* 0x0000d40001197983 */ /* 0x000f280000300800 */
[----:B------:R-:W4:Y:S04]  /*943a0*/  LDL.LU R24, [R1+0x1c] ;  /* 0x00001c0001187983 */ /* 0x000f280000300800 */
[----:B------:R-:W4:Y:S04]  /*943b0*/  LDL.LU R9, [R1+0xd8] ;  /* 0x0000d80001097983 */ /* 0x000f280000300800 */
[----:B0-----:R-:W-:Y:S04]  /*943c0*/  STL.64 [R1+0xc0], R4 ;  /* 0x0000c00401007387 */ /* 0x001fe80000100a00 */
[----:B------:R0:W-:Y:S04]  /*943d0*/  STL.64 [R1+0xc8], R6 ;  /* 0x0000c80601007387 */ /* 0x0001e80000100a00 */
[----:B0-----:R-:W4:Y:S01]  /*943e0*/  LDL.LU R7, [R1+0x38cc] ;  /* 0x0038cc0001077983 */ /* 0x001f220000300800 */
[----:B-----5:R-:W-:-:S02]  /*943f0*/  PRMT R17, R19, 0x4210, R23 ;  /* 0x0000421013117816 */ /* 0x020fc40000000017 */
[----:B------:R-:W-:Y:S01]  /*94400*/  PRMT R19, R14, 0x4210, R29 ;  /* 0x000042100e137816 */ /* 0x000fe2000000001d */
[----:B------:R-:W-:Y:S06]  /*94410*/  BAR.SYNC.DEFER_BLOCKING 0x0 ;  /* 0x0000000000007b1d */ /* 0x000fec0000010000 */
[----:B------:R-:W5:Y:S04]  /*94420*/  LDL.LU R14, [R1+0xd0] ;  /* 0x0000d000010e7983 */ /* 0x000f680000300800 */
[----:B------:R-:W-:Y:S01]  /*94430*/  STSM.16.M88.4 [R0], R16 ;  /* 0x0000001000007844 */ /* 0x000fe20000000200 */
[----:B------:R-:W-:Y:S06]  /*94440*/  BAR.SYNC.DEFER_BLOCKING 0x0 ;  /* 0x0000000000007b1d */ /* 0x000fec0000010000 */
[----:B------:R-:W0:Y:S01]  /*94450*/  LDS.128 R16, [R13] ;  /* 0x000000000d107984 */ /* 0x000e220000000c00 */
[----:B------:R-:W-:-:S02]  /*94460*/  PRMT R5, R27, 0x5210, R3 ;  /* 0x000052101b057816 */ /* 0x000fc40000000003 */
[----:B---3--:R-:W-:Y:S01]  /*94470*/  PRMT R6, R26, 0x5210, R20 ;  /* 0x000052101a067816 */ /* 0x008fe20000000014 */
[----:B------:R-:W-:Y:S01]  /*94480*/  BAR.SYNC.DEFER_BLOCKING 0x0 ;  /* 0x0000000000007b1d */ /* 0x000fe20000010000 */
[----:B--2---:R-:W-:Y:S01]  /*94490*/  IMAD R20, R11, UR7, RZ ;  /* 0x000000070b147c24 */ /* 0x004fe2000f8e02ff */
[----:B----4-:R-:W-:Y:S01]  /*944a0*/  PRMT R4, R7, 0x5210, R2 ;  /* 0x0000521007047816 */ /* 0x010fe20000000002 */
[----:B------:R-:W-:Y:S01]  /*944b0*/  IMAD R2, R15, UR6, RZ ;  /* 0x000000060f027c24 */ /* 0x000fe2000f8e02ff */
[----:B------:R-:W-:Y:S02]  /*944c0*/  PRMT R7, R10, 0x5210, R22 ;  /* 0x000052100a077816 */ /* 0x000fe40000000016 */
[----:B------:R-:W1:Y:S02]  /*944d0*/  LDCU UR6, c[0x0][0x3b4] ;  /* 0x00007680ff0677ac */ /* 0x000e640008000800 */
[----:B------:R-:W2:Y:S01]  /*944e0*/  LDC R22, c[0x0][0x3b4] ;  /* 0x0000ed00ff167b82 */ /* 0x000ea20000000800 */
[----:B------:R-:W-:-:S04]  /*944f0*/  IADD3 R3, P1, PT, R2, UR10, RZ ;  /* 0x0000000a02037c10 */ /* 0x000fc8000ff3e0ff */
[----:B------:R-:W-:Y:S01]  /*94500*/  LEA.HI.X.SX32 R10, R2, UR11, 0x1, P1 ;  /* 0x0000000b020a7c11 */ /* 0x000fe200088f0eff */
[----:B------:R-:W-:Y:S01]  /*94510*/  STL [R1+0x18], R3 ;  /* 0x0000180301007387 */ /* 0x000fe20000100800 */
[----:B------:R-:W3:Y:S03]  /*94520*/  LDCU.64 UR10, c[0x0][0x390] ;  /* 0x00007200ff0a77ac */ /* 0x000ee60008000a00 */
[----:B0-----:R-:W-:Y:S04]  /*94530*/  STL.64 [R1+0xb0], R16 ;  /* 0x0000b01001007387 */ /* 0x001fe80000100a00 */
[----:B------:R0:W-:Y:S04]  /*94540*/  STL.64 [R1+0xb8], R18 ;  /* 0x0000b81201007387 */ /* 0x0001e80000100a00 */
[----:B------:R4:W-:Y:S04]  /*94550*/  STSM.16.M88.4 [R0], R4 ;  /* 0x0000000400007844 */ /* 0x0009e80000000200 */
[----:B------:R-:W-:Y:S04]  /*94560*/  STL [R1+0x34], R10 ;  /* 0x0000340a01007387 */ /* 0x000fe80000100800 */
[----:B------:R-:W-:Y:S01]  /*94570*/  STL [R1+0x30], R20 ;  /* 0x0000301401007387 */ /* 0x000fe20000100800 */
[----:B------:R-:W-:Y:S01]  /*94580*/  ISETP.GE.AND P1, PT, R15, UR14, PT ;  /* 0x0000000e0f007c0c */ /* 0x000fe2000bf26270 */
[----:B0-----:R-:W0:Y:S01]  /*94590*/  LDC R18, c[0x0][0x3b4] ;  /* 0x0000ed00ff127b82 */ /* 0x001e220000000800 */
[----:B----4-:R-:W-:-:S02]  /*945a0*/  PRMT R4, R25, 0x5210, R21 ;  /* 0x0000521019047816 */ /* 0x010fc40000000015 */
[----:B------:R-:W1:Y:S01]  /*945b0*/  LDL R21, [R1+0x3880] ;  /* 0x0038800001157983 */ /* 0x000e620000100800 */
[----:B------:R-:W-:-:S04]  /*945c0*/  PRMT R6, R9, 0x5210, R28 ;  /* 0x0000521009067816 */ /* 0x000fc8000000001c */
[----:B------:R-:W4:Y:S01]  /*945d0*/  LDC R19, c[0x0][0x3b4] ;  /* 0x0000ed00ff137b82 */ /* 0x000f220000000800 */
[----:B------:R-:W2:Y:S04]  /*945e0*/  LDL R28, [R1+0x13f8] ;  /* 0x0013f800011c7983 */ /* 0x000ea80000100800 */
[----:B------:R-:W4:Y:S01]  /*945f0*/  LDL R9, [R1+0x3884] ;  /* 0x0038840001097983 */ /* 0x000f220000100800 */
[----:B------:R-:W-:Y:S02]  /*94600*/  PRMT R5, R24, 0x5210, R23 ;  /* 0x0000521018057816 */ /* 0x000fe40000000017 */
[----:B------:R-:W-:Y:S01]  /*94610*/  BAR.SYNC.DEFER_BLOCKING 0x0 ;  /* 0x0000000000007b1d */ /* 0x000fe20000010000 */
[----:B-----5:R-:W-:-:S05]  /*94620*/  PRMT R7, R14, 0x5210, R29 ;  /* 0x000052100e077816 */ /* 0x020fca000000001d */
[----:B------:R5:W0:Y:S02]  /*94630*/  LDS.128 R24, [R13] ;  /* 0x000000000d187984 */ /* 0x000a240000000c00 */
[----:B------:R-:W-:Y:S01]  /*94640*/  BAR.SYNC.DEFER_BLOCKING 0x0 ;  /* 0x0000000000007b1d */ /* 0x000fe20000010000 */
[----:B------:R-:W-:Y:S02]  /*94650*/  ISETP.LT.AND P1, PT, R11, UR27, !P1 ;  /* 0x0000001b0b007c0c */ /* 0x000fe4000cf21270 */
[----:B------:R-:W-:Y:S02]  /*94660*/  SHF.R.S32.HI R23, RZ, 0x1f, R20 ;  /* 0x0000001fff177819 */ /* 0x000fe40000011414 */
[----:B------:R-:W-:Y:S01]  /*94670*/  IADD3 R16, P3, PT, R20, R3, RZ ;  /* 0x0000000314107210 */ /* 0x000fe20007f7e0ff */
[----:B-----5:R-:W5:Y:S04]  /*94680*/  LDL R13, [R1+0x3890] ;  /* 0x00389000010d7983 */ /* 0x020f680000100800 */
[----:B------:R3:W-:Y:S01]  /*94690*/  STSM.16.M88.4 [R0], R4 ;  /* 0x0000000400007844 */ /* 0x0007e20000000200 */
[----:B------:R-:W-:Y:S01]  /*946a0*/  IMAD.X R17, R23, 0x1, R10, P3 ;  /* 0x0000000117117824 */ /* 0x000fe200018e060a */
[----:B---3--:R-:W-:Y:S01]  /*946b0*/  PRMT R0, R12, 0x7770, RZ ;  /* 0x000077700c007816 */ /* 0x008fe200000000ff */
[----:B------:R-:W-:Y:S06]  /*946c0*/  BAR.SYNC.DEFER_BLOCKING 0x0 ;  /* 0x0000000000007b1d */ /* 0x000fec0000010000 */
[----:B0-----:R0:W-:Y:S04]  /*946d0*/  STL.64 [R1+0xd0], R24 ;  /* 0x0000d01801007387 */ /* 0x0011e80000100a00 */
[----:B------:R3:W-:Y:S04]  /*946e0*/  STL.64 [R1+0xd8], R26 ;  /* 0x0000d81a01007387 */ /* 0x0007e80000100a00 */
[----:B------:R-:W5:Y:S04]  /*946f0*/  LDL R14, [R1+0x3894] ;  /* 0x00389400010e7983 */ /* 0x000f680000100800 */
[----:B0-----:R-:W5:Y:S04]  /*94700*/  LDL R25, [R1+0x388c] ;  /* 0x00388c0001197983 */ /* 0x001f680000100800 */
[----:B------:R0:W-:Y:S04]  /*94710*/  @P1 STG.E.U8 desc[UR42][R16.64], R0 ;  /* 0x0000000010001986 */ /* 0x0001e8000c10112a */
[----:B---3--:R-:W3:Y:S04]  /*94720*/  LDL R26, [R1+0x3898] ;  /* 0x00389800011a7983 */ /* 0x008ee80000100800 */
[----:B------:R-:W3:Y:S01]  /*94730*/  LDL R11, [R1+0x3888] ;  /* 0x00388800010b7983 */ /* 0x000ee20000100800 */
[C---:B-1----:R-:W-:Y:S01]  /*94740*/  IMAD R3, R21.reuse, UR6, RZ ;  /* 0x0000000615037c24 */ /* 0x042fe2000f8e02ff */
[----:B------:R-:W-:Y:S01]  /*94750*/  ISETP.GE.AND P3, PT, R21, UR16, PT ;  /* 0x0000001015007c0c */ /* 0x000fe2000bf66270 */
[----:B0-----:R-:W-:Y:S01]  /*94760*/  IMAD R0, R18, 0x80, R2 ;  /* 0x0000008012007824 */ /* 0x001fe200078e0202 */
[----:B------:R-:W0:Y:S01]  /*94770*/  LDCU.64 UR16, c[0x0][0x390] ;  /* 0x00007200ff1077ac */ /* 0x000e220008000a00 */
[----:B--2---:R-:W-:Y:S01]  /*94780*/  ISETP.GE.AND P1, PT, R28, UR15, PT ;  /* 0x0000000f1c007c0c */ /* 0x004fe2000bf26270 */
[----:B------:R-:W1:Y:S01]  /*94790*/  LDC R18, c[0x0][0x3b4] ;  /* 0x0000ed00ff127b82 */ /* 0x000e620000000800 */
[C---:B------:R-:W-:Y:S01]  /*947a0*/  IADD3 R4, P4, PT, R3.reuse, UR10, RZ ;  /* 0x0000000a03047c10 */ /* 0x040fe2000ff9e0ff */
[----:B------:R-:W3:Y:S01]  /*947b0*/  LDCU.64 UR6, c[0x0][0x398] ;  /* 0x00007300ff0677ac */ /* 0x000ee20008000a00 */
[----:B----4-:R2:W-:Y:S02]  /*947c0*/  STL [R1+0x38c8], R9 ;  /* 0x0038c80901007387 */ /* 0x0105e40000100800 */
[----:B------:R-:W-:Y:S01]  /*947d0*/  LEA.HI.X.SX32 R3, R3, UR11, 0x1, P4 ;  /* 0x0000000b03037c11 */ /* 0x000fe2000a0f0eff */
[----:B------:R-:W4:Y:S01]  /*947e0*/  LDCU.64 UR14, c[0x0][0x398] ;  /* 0x00007300ff0e77ac */ /* 0x000f220008000a00 */
[----:B------:R-:W-:-:S02]  /*947f0*/  ISETP.LT.AND P4, PT, R9, UR18, !P1 ;  /* 0x0000001209007c0c */ /* 0x000fc4000cf81270 */
[----:B------:R-:W-:Y:S01]  /*94800*/  ISETP.LT.AND P3, PT, R28, UR29, !P3 ;  /* 0x0000001d1c007c0c */ /* 0x000fe2000df61270 */
[----:B------:R-:W0:Y:S01]  /*94810*/  LDCU.64 UR18, c[0x0][0x390] ;  /* 0x00007200ff1277ac */ /* 0x000e220008000a00 */
[----:B--2---:R-:W2:Y:S01]  /*94820*/  LDL.LU R9, [R1+0x30] ;  /* 0x0000300001097983 */ /* 0x004ea20000300800 */
[----:B------:R-:W-:Y:S01]  /*94830*/  IADD3 R2, P5, PT, R0, UR12, RZ ;  /* 0x0000000c00027c10 */ /* 0x000fe2000ffbe0ff */
[----:B------:R-:W0:Y:S01]  /*94840*/  LDCU.64 UR10, c[0x0][0x398] ;  /* 0x00007300ff0a77ac */ /* 0x000e220008000a00 */
[----:B------:R-:W-:Y:S02]  /*94850*/  IADD3 R6, P6, PT, R20, R4, RZ ;  /* 0x0000000414067210 */ /* 0x000fe40007fde0ff */
[----:B------:R-:W-:Y:S01]  /*94860*/  LEA.HI.X.SX32 R27, R0, UR13, 0x1, P5 ;  /* 0x0000000d001b7c11 */ /* 0x000fe2000a8f0eff */
[----:B------:R-:W5:Y:S01]  /*94870*/  LDCU.64 UR12, c[0x0][0x398] ;  /* 0x00007300ff0c77ac */ /* 0x000f620008000a00 */
[C---:B------:R-:W-:Y:S01]  /*94880*/  PRMT R5, R12.reuse, 0x7771, RZ ;  /* 0x000077710c057816 */ /* 0x040fe200000000ff */
[----:B------:R-:W-:Y:S01]  /*94890*/  IMAD.X R7, R23, 0x1, R3, P6 ;  /* 0x0000000117077824 */ /* 0x000fe200030e0603 */
[----:B------:R-:W0:Y:S04]  /*948a0*/  LDC R20, c[0x0][0x3b4] ;  /* 0x0000ed00ff147b82 */ /* 0x000e280000000800 */
[----:B------:R4:W-:Y:S02]  /*948b0*/  @P3 STG.E.U8 desc[UR42][R6.64], R5 ;  /* 0x0000000506003986 */ /* 0x0009e4000c10112a */
[----:B----4-:R-:W-:Y:S01]  /*948c0*/  PRMT R6, R12, 0x7772, RZ ;  /* 0x000077720c067816 */ /* 0x010fe200000000ff */
[----:B------:R-:W-:-:S02]  /*948d0*/  IMAD R5, R19, 0x40, R0 ;  /* 0x0000004013057824 */ /* 0x000fc400078e0200 */
[----:B------:R-:W4:Y:S02]  /*948e0*/  LDC R19, c[0x0][0x3b4] ;  /* 0x0000ed00ff137b82 */ /* 0x000f240000000800 */
[----:B-1----:R-:W-:Y:S01]  /*948f0*/  IMAD R0, R18, 0x40, R5 ;  /* 0x0000004012007824 */ /* 0x002fe200078e0205 */
[----:B------:R-:W-:Y:S01]  /*94900*/  STL [R1+0x1c], R27 ;  /* 0x00001c1b01007387 */ /* 0x000fe20000100800 */
[----:B---3--:R-:W-:Y:S01]  /*94910*/  ISETP.LT.AND P3, PT, R11, UR6, !P1 ;  /* 0x000000060b007c0c */ /* 0x008fe2000cf61270 */
[----:B------:R-:W1:Y:S01]  /*94920*/  LDCU UR6, c[0x0][0x3b8] ;  /* 0x00007700ff0677ac */ /* 0x000e620008000800 */
[----:B--2---:R-:W-:-:S05]  /*94930*/  IADD3 R16, P5, PT, R9, R2, RZ ;  /* 0x0000000209107210 */ /* 0x004fca0007fbe0ff */
[----:B------:R-:W-:-:S05]  /*94940*/  IMAD.X R17, R23, 0x1, R27, P5 ;  /* 0x0000000117117824 */ /* 0x000fca00028e061b */
[----:B------:R2:W-:Y:S01]  /*94950*/  @P4 STG.E.U8 desc[UR42][R16.64], R6 ;  /* 0x0000000610004986 */ /* 0x0005e2000c10112a */
[----:B0-----:R-:W-:-:S04]  /*94960*/  IADD3 R29, P4, PT, R5, UR16, RZ ;  /* 0x00000010051d7c10 */ /* 0x001fc8000ff9e0ff */
[----:B------:R-:W-:Y:S01]  /*94970*/  LEA.HI.X.SX32 R21, R5, UR17, 0x1, P4 ;  /* 0x0000001105157c11 */ /* 0x000fe2000a0f0eff */
[----:B------:R-:W0:Y:S01]  /*94980*/  LDCU.64 UR16, c[0x0][0x398] ;  /* 0x00007300ff1077ac */ /* 0x000e220008000a00 */
[----:B-----5:R-:W-:Y:S02]  /*94990*/  ISETP.LT.AND P4, PT, R25, UR12, !P1 ;  /* 0x0000000c19007c0c */ /* 0x020fe4000cf81270 */
[----:B--2---:R-:W-:Y:S01]  /*949a0*/  IADD3 R17, P5, PT, R0, UR18, RZ ;  /* 0x0000001200117c10 */ /* 0x004fe2000ffbe0ff */
[----:B------:R-:W-:Y:S01]  /*949b0*/  VIADD R28, R28, 0x2 ;  /* 0x000000021c1c7836 */ /* 0x000fe20000000000 */
[C---:B------:R-:W-:Y:S01]  /*949c0*/  IADD3 R6, P6, PT, R9.reuse, R29, RZ ;  /* 0x0000001d09067210 */ /* 0x040fe20007fde0ff */
[----:B------:R-:W2:Y:S01]  /*949d0*/  LDCU UR12, c[0x0][0x398] ;  /* 0x00007300ff0c77ac */ /* 0x000ea20008000800 */
[----:B------:R-:W-:Y:S02]  /*949e0*/  LEA.HI.X.SX32 R24, R0, UR19, 0x1, P5 ;  /* 0x0000001300187c11 */ /* 0x000fe4000a8f0eff */
[----:B------:R-:W-:Y:S01]  /*949f0*/  IADD3 R16, P5, PT, R9, R17, RZ ;  /* 0x0000001109107210 */ /* 0x000fe20007fbe0ff */
[C---:B------:R-:W-:Y:S01]  /*94a00*/  IMAD.X R7, R23.reuse, 0x1, R21, P6 ;  /* 0x0000000117077824 */ /* 0x040fe200030e0615 */
[----:B------:R3:W-:Y:S01]  /*94a10*/  STL [R1+0x14], R17 ;  /* 0x0000141101007387 */ /* 0x0007e20000100800 */
[----:B------:R-:W-:Y:S01]  /*94a20*/  PRMT R5, R12, 0x7773, RZ ;  /* 0x000077730c057816 */ /* 0x000fe200000000ff */
[----:B------:R-:W-:Y:S01]  /*94a30*/  IMAD R0, R20, 0x40, R0 ;  /* 0x0000004014007824 */ /* 0x000fe200078e0200 */
[----:B------:R-:W-:Y:S01]  /*94a40*/  PRMT R12, R8, 0x7770, RZ ;  /* 0x00007770080c7816 */ /* 0x000fe200000000ff */
[----:B------:R-:W5:Y:S02]  /*94a50*/  LDCU.64 UR18, c[0x0][0x398] ;  /* 0x00007300ff1277ac */ /* 0x000f640008000a00 */
[----:B------:R4:W-:Y:S01]  /*94a60*/  @P3 STG.E.U8 desc[UR42][R6.64], R5 ;  /* 0x0000000506003986 */ /* 0x0009e2000c10112a */
[----:B---3--:R-:W-:Y:S01]  /*94a70*/  IMAD.X R17, R23, 0x1, R24, P5 ;  /* 0x0000000117117824 */ /* 0x008fe200028e0618 */
[----:B------:R-:W-:-:S02]  /*94a80*/  ISETP.LT.AND P3, PT, R26, UR14, !P1 ;  /* 0x0000000e1a007c0c */ /* 0x000fc4000cf61270 */
[----:B------:R3:W-:Y:S01]  /*94a90*/  STL [R1+0x10], R24 ;  /* 0x0000101801007387 */ /* 0x0007e20000100800 */
[----:B------:R-:W0:Y:S03]  /*94aa0*/  LDCU UR14, c[0x0][0x398] ;  /* 0x00007300ff0e77ac */ /* 0x000e260008000800 */
[----:B------:R1:W-:Y:S01]  /*94ab0*/  @P4 STG.E.U8 desc[UR42][R16.64], R12 ;  /* 0x0000000c10004986 */ /* 0x0003e2000c10112a */
[----:B------:R-:W-:Y:S01]  /*94ac0*/  IADD3 R20, P4, PT, R0, UR20, RZ ;  /* 0x0000001400147c10 */ /* 0x000fe2000ff9e0ff */
[----:B----4-:R-:W-:-:S03]  /*94ad0*/  IMAD R6, R19, 0x40, R0 ;  /* 0x0000004013067824 */ /* 0x010fc600078e0200 */
[----:B------:R-:W-:Y:S01]  /*94ae0*/  LEA.HI.X.SX32 R7, R0, UR21, 0x1, P4 ;  /* 0x0000001500077c11 */ /* 0x000fe2000a0f0eff */
[----:B---3--:R-:W3:Y:S01]  /*94af0*/  LDL.LU R24, [R1] ;  /* 0x0000000001187983 */ /* 0x008ee20000300800 */
[----:B------:R-:W-:Y:S01]  /*94b00*/  IADD3 R18, P6, PT, R9, R20, RZ ;  /* 0x0000001409127210 */ /* 0x000fe20007fde0ff */
[----:B------:R-:W-:Y:S01]  /*94b10*/  IMAD R0, R22, 0x40, R6 ;  /* 0x0000004016007824 */ /* 0x000fe200078e0206 */
[----:B------:R-:W-:Y:S01]  /*94b20*/  ISETP.LT.AND P4, PT, R14, UR10, !P1 ;  /* 0x0000000a0e007c0c */ /* 0x000fe2000cf81270 */
[----:B------:R-:W4:Y:S01]  /*94b30*/  LDCU.64 UR20, c[0x0][0x398] ;  /* 0x00007300ff1477ac */ /* 0x000f220008000a00 */
[----:B-1----:R-:W-:Y:S01]  /*94b40*/  IADD3 R12, P5, PT, R6, UR22, RZ ;  /* 0x00000016060c7c10 */ /* 0x002fe2000ffbe0ff */
[----:B------:R-:W-:Y:S01]  /*94b50*/  IMAD.X R19, R23, 0x1, R7, P6 ;  /* 0x0000000117137824 */ /* 0x000fe200030e0607 */
[----:B------:R-:W-:Y:S01]  /*94b60*/  PRMT R5, R8, 0x7771, RZ ;  /* 0x0000777108057816 */ /* 0x000fe200000000ff */
[----:B------:R-:W1:Y:S01]  /*94b70*/  LDCU UR10, c[0x0][0x398] ;  /* 0x00007300ff0a77ac */ /* 0x000e620008000800 */
[----:B------:R-:W-:-:S02]  /*94b80*/  LEA.HI.X.SX32 R6, R6, UR23, 0x1, P5 ;  /* 0x0000001706067c11 */ /* 0x000fc4000a8f0eff */
[----:B------:R-:W-:Y:S01]  /*94b90*/  IADD3 R16, P5, PT, R9, R12, RZ ;  /* 0x0000000c09107210 */ /* 0x000fe20007fbe0ff */
[----:B------:R0:W-:Y:S01]  /*94ba0*/  @P3 STG.E.U8 desc[UR42][R18.64], R5 ;  /* 0x0000000512003986 */ /* 0x0001e2000c10112a */
[----:B------:R-:W-:Y:S01]  /*94bb0*/  PRMT R22, R8, 0x7772, RZ ;  /* 0x0000777208167816 */ /* 0x000fe200000000ff */
[----:B------:R-:W1:Y:S02]  /*94bc0*/  LDCU.64 UR22, c[0x0][0x398] ;  /* 0x00007300ff1677ac */ /* 0x000e640008000a00 */
[----:B------:R-:W-:Y:S01]  /*94bd0*/  IMAD.X R17, R23, 0x1, R6, P5 ;  /* 0x0000000117117824 */ /* 0x000fe200028e0606 */
[----:B0-----:R-:W1:Y:S01]  /*94be0*/  LDL R18, [R1+0x3880] ;  /* 0x0038800001127983 */ /* 0x001e620000100800 */
[----:B------:R-:W-:-:S03]  /*94bf0*/  IADD3 R5, P3, PT, R0, UR24, RZ ;  /* 0x0000001800057c10 */ /* 0x000fc6000ff7e0ff */
[----:B------:R-:W2:Y:S01]  /*94c00*/  LDL R19, [R1+0x18] ;  /* 0x0000180001137983 */ /* 0x000ea20000100800 */
[----:B------:R-:W-:Y:S01]  /*94c10*/  LEA.HI.X.SX32 R0, R0, UR25, 0x1, P3 ;  /* 0x0000001900007c11 */ /* 0x000fe200098f0eff */
[----:B------:R-:W0:Y:S02]  /*94c20*/  LDCU.64 UR24, c[0x0][0x398] ;  /* 0x00007300ff1877ac */ /* 0x000e240008000a00 */
[----:B------:R4:W-:Y:S02]  /*94c30*/  @P4 STG.E.U8 desc[UR42][R16.64], R22 ;  /* 0x0000001610004986 */ /* 0x0009e4000c10112a */
[C---:B----4-:R-:W-:Y:S01]  /*94c40*/  IADD3 R16, P3, PT, R9.reuse, R5, RZ ;  /* 0x0000000509107210 */ /* 0x050fe20007f7e0ff */
[----:B------:R-:W-:Y:S01]  /*94c50*/  VIADD R22, R9, UR6 ;  /* 0x0000000609167c36 */ /* 0x000fe20008000000 */
[----:B------:R-:W-:Y:S01]  /*94c60*/  ISETP.LT.AND P1, PT, R13, UR16, !P1 ;  /* 0x000000100d007c0c */ /* 0x000fe2000cf21270 */
[----:B------:R-:W4:Y:S01]  /*94c70*/  LDL.LU R9, [R1+0x38c8] ;  /* 0x0038c80001097983 */ /* 0x000f220000300800 */
[----:B-----5:R-:W-:Y:S01]  /*94c80*/  ISETP.LT.AND P5, PT, R15, UR18, !P2 ;  /* 0x000000120f007c0c */ /* 0x020fe2000d7a1270 */
[----:B------:R-:W-:Y:S01]  /*94c90*/  IMAD.X R17, R23, 0x1, R0, P3 ;  /* 0x0000000117117824 */ /* 0x000fe200018e0600 */
[----:B------:R-:W-:Y:S01]  /*94ca0*/  PRMT R8, R8, 0x7773, RZ ;  /* 0x0000777308087816 */ /* 0x000fe200000000ff */
[----:B------:R-:W5:Y:S01]  /*94cb0*/  LDCU UR6, c[0x0][0x3b8] ;  /* 0x00007700ff0677ac */ /* 0x000f620008000800 */
[----:B------:R-:W-:Y:S01]  /*94cc0*/  SHF.R.S32.HI R23, RZ, 0x1f, R22 ;  /* 0x0000001fff177819 */ /* 0x000fe20000011416 */
[----:B------:R-:W0:Y:S06]  /*94cd0*/  LDCU UR16, c[0x0][0x398] ;  /* 0x00007300ff1077ac */ /* 0x000e2c0008000800 */
[----:B------:R0:W-:Y:S01]  /*94ce0*/  @P1 STG.E.U8 desc[UR42][R16.64], R8 ;  /* 0x0000000810001986 */ /* 0x0001e2000c10112a */
[----:B------:R-:W1:Y:S01]  /*94cf0*/  LDCU UR18, c[0x0][0x398] ;  /* 0x00007300ff1277ac */ /* 0x000e620008000800 */
[----:B0-----:R-:W-:-:S05]  /*94d00*/  IADD3 R16, P6, PT, R22, R4, RZ ;  /* 0x0000000416107210 */ /* 0x001fca0007fde0ff */
[----:B------:R-:W-:Y:S01]  /*94d10*/  IMAD.X R17, R23, 0x1, R3, P6 ;  /* 0x0000000117117824 */ /* 0x000fe200030e0603 */
[----:B---3--:R-:W-:Y:S02]  /*94d20*/  PRMT R8, R24, 0x7770, RZ ;  /* 0x0000777018087816 */ /* 0x008fe400000000ff */
[----:B-1----:R-:W-:Y:S02]  /*94d30*/  ISETP.LT.AND P3, PT, R18, UR22, !P2 ;  /* 0x0000001612007c0c */ /* 0x002fe4000d761270 */
[----:B--2---:R-:W-:-:S05]  /*94d40*/  IADD3 R18, P4, PT, R22, R19, RZ ;  /* 0x0000001316127210 */ /* 0x004fca0007f9e0ff */
[----:B------:R-:W-:Y:S01]  /*94d50*/  IMAD.X R19, R23, 0x1, R10, P4 ;  /* 0x0000000117137824 */ /* 0x000fe200020e060a */
[----:B------:R-:W-:Y:S01]  /*94d60*/  ISETP.GE.AND P4, PT, R28, UR9, PT ;  /* 0x000000091c007c0c */ /* 0x000fe2000bf86270 */
[----:B------:R-:W0:Y:S03]  /*94d70*/  LDCU UR9, c[0x0][0x39c] ;  /* 0x00007380ff0977ac */ /* 0x000e260008000800 */
[----:B------:R1:W-:Y:S01]  /*94d80*/  @P5 STG.E.U8 desc[UR42][R18.64], R8 ;  /* 0x0000000812005986 */ /* 0x0003e2000c10112a */
[----:B------:R-:W-:Y:S02]  /*94d90*/  PRMT R28, R24, 0x7771, RZ ;  /* 0x00007771181c7816 */ /* 0x000fe400000000ff */
[----:B----4-:R-:W-:Y:S02]  /*94da0*/  ISETP.LT.AND P1, PT, R9, UR20, !P2 ;  /* 0x0000001409007c0c */ /* 0x010fe4000d721270 */
[----:B-1----:R-:W-:-:S02]  /*94db0*/  IADD3 R18, P6, PT, R22, R2, RZ ;  /* 0x0000000216127210 */ /* 0x002fc40007fde0ff */
[----:B------:R-:W-:-:S03]  /*94dc0*/  PRMT R8, R24, 0x7772, RZ ;  /* 0x0000777218087816 */ /* 0x000fc600000000ff */
[----:B------:R-:W-:Y:S01]  /*94dd0*/  IMAD.X R19, R23, 0x1, R27, P6 ;  /* 0x0000000117137824 */ /* 0x000fe200030e061b */
[----:B------:R1:W-:Y:S01]  /*94de0*/  @P3 STG.E.U8 desc[UR42][R16.64], R28 ;  /* 0x0000001c10003986 */ /* 0x0003e2000c10112a */
[----:B------:R-:W-:-:S04]  /*94df0*/  ISETP.LT.AND P5, PT, R11, UR24, !P2 ;  /* 0x000000180b007c0c */ /* 0x000fc8000d7a1270 */
[----:B------:R2:W-:Y:S01]  /*94e00*/  @P1 STG.E.U8 desc[UR42][R18.64], R8 ;  /* 0x0000000812001986 */ /* 0x0005e2000c10112a */
[----:B-1----:R-:W-:-:S03]  /*94e10*/  PRMT R28, R24, 0x7773, RZ ;  /* 0x00007773181c7816 */ /* 0x002fc600000000ff */
[----:B------:R-:W3:Y:S01]  /*94e20*/  LDL.LU R24, [R1+0x38c4] ;  /* 0x0038c40001187983 */ /* 0x000ee20000300800 */
[----:B------:R-:W-:-:S03]  /*94e30*/  IADD3 R16, P6, PT, R22, R29, RZ ;  /* 0x0000001d16107210 */ /* 0x000fc60007fde0ff */
[----:B--2---:R-:W2:Y:S02]  /*94e40*/  LDL R19, [R1+0x14] ;  /* 0x0000140001137983 */ /* 0x004ea40000100800 */
[----:B------:R-:W-:Y:S02]  /*94e50*/  IMAD.X R17, R23, 0x1, R21, P6 ;  /* 0x0000000117117824 */ /* 0x000fe400030e0615 */
[----:B------:R-:W4:Y:S04]  /*94e60*/  LDL R8, [R1+0x10] ;  /* 0x0000100001087983 */ /* 0x000f280000100800 */
[----:B------:R1:W-:Y:S04]  /*94e70*/  @P5 STG.E.U8 desc[UR42][R16.64], R28 ;  /* 0x0000001c10005986 */ /* 0x0003e8000c10112a */
[----:B-1----:R-:W5:Y:S01]  /*94e80*/  LDL R17, [R1+0x13f8] ;  /* 0x0013f80001117983 */ /* 0x002f620000100800 */
[----:B------:R-:W-:-:S02]  /*94e90*/  ISETP.LT.AND P3, PT, R25, UR26, !P2 ;  /* 0x0000001a19007c0c */ /* 0x000fc4000d761270 */
[----:B------:R-:W-:Y:S02]  /*94ea0*/  ISETP.LT.AND P5, PT, R26, UR28, !P2 ;  /* 0x0000001c1a007c0c */ /* 0x000fe4000d7a1270 */
[----:B------:R-:W-:Y:S01]  /*94eb0*/  ISETP.LT.AND P6, PT, R14, UR10, !P2 ;  /* 0x0000000a0e007c0c */ /* 0x000fe2000d7c1270 */
[----:B------:R-:W1:Y:S01]  /*94ec0*/  LDCU UR10, c[0x0][0x398] ;  /* 0x00007300ff0a77ac */ /* 0x000e620008000800 */
[----:B--2---:R-:W-:-:S05]  /*94ed0*/  IADD3 R18, P1, PT, R22, R19, RZ ;  /* 0x0000001316127210 */ /* 0x004fca0007f3e0ff */
[----:B----4-:R-:W-:Y:S01]  /*94ee0*/  IMAD.X R19, R23, 0x1, R8, P1 ;  /* 0x0000000117137824 */ /* 0x010fe200008e0608 */
[----:B---3--:R-:W-:Y:S02]  /*94ef0*/  PRMT R8, R24, 0x7770, RZ ;  /* 0x0000777018087816 */ /* 0x008fe400000000ff */
[----:B------:R-:W-:-:S03]  /*94f00*/  IADD3 R16, P1, PT, R22, R20, RZ ;  /* 0x0000001416107210 */ /* 0x000fc60007f3e0ff */
[----:B------:R2:W-:Y:S01]  /*94f10*/  @P3 STG.E.U8 desc[UR42][R18.64], R8 ;  /* 0x0000000812003986 */ /* 0x0005e2000c10112a */
[----:B-----5:R-:W-:Y:S01]  /*94f20*/  VIADD R28, R17, 0x3 ;  /* 0x00000003111c7836 */ /* 0x020fe20000000000 */
[----:B--2---:R-:W-:Y:S01]  /*94f30*/  IADD3 R18, P3, PT, R22, R12, RZ ;  /* 0x0000000c16127210 */ /* 0x004fe20007f7e0ff */
[----:B------:R-:W-:-:S03]  /*94f40*/  IMAD.X R17, R23, 0x1, R7, P1 ;  /* 0x0000000117117824 */ /* 0x000fc600008e0607 */
[----:B0-----:R-:W-:Y:S01]  /*94f50*/  ISETP.GE.AND P1, PT, R28, UR9, PT ;  /* 0x000000091c007c0c */ /* 0x001fe2000bf26270 */
[----:B------:R-:W0:Y:S01]  /*94f60*/  LDCU UR9, c[0x0][0x398] ;  /* 0x00007300ff0977ac */ /* 0x000e220008000800 */
[C---:B------:R-:W-:Y:S01]  /*94f70*/  PRMT R8, R24.reuse, 0x7771, RZ ;  /* 0x0000777118087816 */ /* 0x040fe200000000ff */
[----:B------:R-:W-:Y:S01]  /*94f80*/  IMAD.X R19, R23, 0x1, R6, P3 ;  /* 0x0000000117137824 */ /* 0x000fe200018e0606 */
[----:B------:R-:W-:-:S03]  /*94f90*/  PRMT R28, R24, 0x7772, RZ ;  /* 0x00007772181c7816 */ /* 0x000fc600000000ff */
[----:B------:R-:W-:Y:S04]  /*94fa0*/  @P5 STG.E.U8 desc[UR42][R16.64], R8 ;  /* 0x0000000810005986 */ /* 0x000fe8000c10112a */
[----:B------:R2:W-:Y:S04]  /*94fb0*/  @P6 STG.E.U8 desc[UR42][R18.64], R28 ;  /* 0x0000001c12006986 */ /* 0x0005e8000c10112a */
[----:B--2---:R-:W2:Y:S01]  /*94fc0*/  LDL R19, [R1+0x18] ;  /* 0x0000180001137983 */ /* 0x004ea20000100800 */
[C---:B------:R-:W-:Y:S01]  /*94fd0*/  VIADD R8, R22.reuse, UR6 ;  /* 0x0000000616087c36 */ /* 0x040fe20008000000 */
[----:B------:R-:W-:Y:S01]  /*94fe0*/  ISETP.LT.AND P2, PT, R13, UR12, !P2 ;  /* 0x0000000c0d007c0c */ /* 0x000fe2000d741270 */
[----:B------:R-:W3:Y:S01]  /*94ff0*/  LDCU UR12, c[0x0][0x398] ;  /* 0x00007300ff0c77ac */ /* 0x000ee20008000800 */
[----:B------:R-:W4:Y:S01]  /*95000*/  LDL.LU R13, [R1+0x38c0] ;  /* 0x0038c000010d7983 */ /* 0x000f220000300800 */
[----:B------:R-:W-:-:S02]  /*95010*/  IADD3 R16, P3, PT, R22, R5, RZ ;  /* 0x0000000516107210 */ /* 0x000fc40007f7e0ff */
[----:B------:R-:W-:Y:S01]  /*95020*/  ISETP.LT.AND P5, PT, R15, UR14, !P4 ;  /* 0x0000000e0f007c0c */ /* 0x000fe2000e7a1270 */
[----:B------:R-:W5:Y:S01]  /*95030*/  LDL R28, [R1+0x14] ;  /* 0x00001400011c7983 */ /* 0x000f620000100800 */
[----:B------:R-:W0:Y:S01]  /*95040*/  LDCU UR6, c[0x0][0x398] ;  /* 0x00007300ff0677ac */ /* 0x000e220008000800 */
[----:B--2---:R-:W-:Y:S01]  /*95050*/  IADD3 R18, P6, PT, R8, R19, RZ ;  /* 0x0000001308127210 */ /* 0x004fe20007fde0ff */
[----:B------:R-:W-:Y:S01]  /*95060*/  IMAD.X R17, R23, 0x1, R0, P3 ;  /* 0x0000000117117824 */ /* 0x000fe200018e0600 */
[----:B------:R-:W0:Y:S01]  /*95070*/  LDL R19, [R1+0x3880] ;  /* 0x0038800001137983 */ /* 0x000e220000100800 */
[----:B------:R-:W-:Y:S01]  /*95080*/  SHF.R.S32.HI R22, RZ, 0x1f, R8 ;  /* 0x0000001fff167819 */ /* 0x000fe20000011408 */
[----:B------:R-:W2:Y:S01]  /*95090*/  LDCU UR14, c[0x0][0x398] ;  /* 0x00007300ff0e77ac */ /* 0x000ea20008000800 */
[----:B------:R-:W-:Y:S02]  /*950a0*/  PRMT R23, R24, 0x7773, RZ ;  /* 0x0000777318177816 */ /* 0x000fe400000000ff */
[----:B----4-:R-:W-:-:S03]  /*950b0*/  PRMT R24, R13, 0x7770, RZ ;  /* 0x000077700d187816 */ /* 0x010fc600000000ff */
[----:B------:R4:W-:Y:S02]  /*950c0*/  @P2 STG.E.U8 desc[UR42][R16.64], R23 ;  /* 0x0000001710002986 */ /* 0x0009e4000c10112a */
[----:B----4-:R-:W-:-:S05]  /*950d0*/  IADD3 R16, P2, PT, R8, R4, RZ ;  /* 0x0000000408107210 */ /* 0x010fca0007f5e0ff */
[C---:B------:R-:W-:Y:S01]  /*950e0*/  IMAD.X R17, R22.reuse, 0x1, R3, P2 ;  /* 0x0000000116117824 */ /* 0x040fe200010e0603 */
[----:B------:R-:W-:Y:S02]  /*950f0*/  PRMT R23, R13, 0x7772, RZ ;  /* 0x000077720d177816 */ /* 0x000fe400000000ff */
[----:B0-----:R-:W-:Y:S01]  /*95100*/  ISETP.LT.AND P3, PT, R19, UR9, !P4 ;  /* 0x0000000913007c0c */ /* 0x001fe2000e761270 */
[----:B------:R-:W-:Y:S01]  /*95110*/  IMAD.X R19, R22, 0x1, R10, P6 ;  /* 0x0000000116137824 */ /* 0x000fe200030e060a */
[----:B------:R-:W0:Y:S04]  /*95120*/  LDCU UR9, c[0x0][0x39c] ;  /* 0x00007380ff0977ac */ /* 0x000e280008000800 */
[----:B------:R4:W-:Y:S01]  /*95130*/  @P5 STG.E.U8 desc[UR42][R18.64], R24 ;  /* 0x0000001812005986 */ /* 0x0009e2000c10112a */
[----:B-1----:R-:W-:Y:S01]  /*95140*/  ISETP.LT.AND P5, PT, R9, UR10, !P4 ;  /* 0x0000000a09007c0c */ /* 0x002fe2000e7a1270 */
[----:B------:R-:W1:Y:S01]  /*95150*/  LDCU UR10, c[0x0][0x398] ;  /* 0x00007300ff0a77ac */ /* 0x000e620008000800 */
[----:B----4-:R-:W-:Y:S01]  /*95160*/  PRMT R19, R13, 0x7771, RZ ;  /* 0x000077710d137816 */ /* 0x010fe200000000ff */
[----:B------:R-:W4:Y:S01]  /*95170*/  LDL.LU R24, [R1+0x3890] ;  /* 0x0038900001187983 */ /* 0x000f220000300800 */
[----:B------:R-:W-:-:S03]  /*95180*/  IADD3 R18, P2, PT, R8, R2, RZ ;  /* 0x0000000208127210 */ /* 0x000fc60007f5e0ff */
[----:B------:R0:W-:Y:S04]  /*95190*/  @P3 STG.E.U8 desc[UR42][R16.64], R19 ;  /* 0x0000001310003986 */ /* 0x0001e8000c10112a */
[----:B------:R-:W4:Y:S01]  /*951a0*/  LDL.LU R9, [R1+0x38bc] ;  /* 0x0038bc0001097983 */ /* 0x000f220000300800 */
[----:B0-----:R-:W-:-:S05]  /*951b0*/  IMAD.X R19, R22, 0x1, R27, P2 ;  /* 0x0000000116137824 */ /* 0x001fca00010e061b */
[----:B------:R0:W-:Y:S04]  /*951c0*/  @P5 STG.E.U8 desc[UR42][R18.64], R23 ;  /* 0x0000001712005986 */ /* 0x0001e8000c10112a */
[----:B0-----:R-:W4:Y:S04]  /*951d0*/  LDL R19, [R1+0x10] ;  /* 0x0000100001137983 */ /* 0x001f280000100800 */
[----:B------:R-:W4:Y:S01]  /*951e0*/  LDL R23, [R1+0x13f8] ;  /* 0x0013f80001177983 */ /* 0x000f220000100800 */
[----:B---3--:R-:W-:Y:S01]  /*951f0*/  ISETP.LT.AND P6, PT, R11, UR12, !P4 ;  /* 0x0000000c0b007c0c */ /* 0x008fe2000e7c1270 */
[----:B------:R-:W0:Y:S01]  /*95200*/  LDCU UR12, c[0x0][0x398] ;  /* 0x00007300ff0c77ac */ /* 0x000e220008000800 */
[----:B------:R-:W-:-:S02]  /*95210*/  IADD3 R16, P3, PT, R8, R29, RZ ;  /* 0x0000001d08107210 */ /* 0x000fc40007f7e0ff */
[----:B------:R-:W-:Y:S01]  /*95220*/  ISETP.LT.AND P2, PT, R25, UR6, !P4 ;  /* 0x0000000619007c0c */ /* 0x000fe2000e741270 */
[----:B------:R-:W3:Y:S01]  /*95230*/  LDCU UR6, c[0x0][0x3b8] ;  /* 0x00007700ff0677ac */ /* 0x000ee20008000800 */
[----:B------:R-:W-:Y:S01]  /*95240*/  PRMT R13, R13, 0x7773, RZ ;  /* 0x000077730d0d7816 */ /* 0x000fe200000000ff */
[----:B------:R-:W-:Y:S01]  /*95250*/  IMAD.X R17, R22, 0x1, R21, P3 ;  /* 0x0000000116117824 */ /* 0x000fe200018e0615 */
[----:B-----5:R-:W-:-:S05]  /*95260*/  IADD3 R18, P3, PT, R8, R28, RZ ;  /* 0x0000001c08127210 */ /* 0x020fca0007f7e0ff */
[----:B------:R4:W-:Y:S01]  /*95270*/  @P6 STG.E.U8 desc[UR42][R16.64], R13 ;  /* 0x0000000d10006986 */ /* 0x0009e2000c10112a */
[----:B--2---:R-:W-:Y:S01]  /*95280*/  ISETP.LT.AND P6, PT, R26, UR14, !P4 ;  /* 0x0000000e1a007c0c */ /* 0x004fe2000e7c1270 */
[----:B------:R-:W2:Y:S01]  /*95290*/  LDCU UR14, c[0x0][0x398] ;  /* 0x00007300ff0e77ac */ /* 0x000ea20008000800 */
[----:B-1----:R-:W-:Y:S01]  /*952a0*/  ISETP.LT.AND P5, PT, R14, UR10, !P4 ;  /* 0x0000000a0e007c0c */ /* 0x002fe2000e7a1270 */
[----:B------:R-:W1:Y:S01]  /*952b0*/  LDCU UR10, c[0x0][0x398] ;  /* 0x00007300ff0a77ac */ /* 0x000e620008000800 */
[----:B----4-:R-:W-:Y:S01]  /*952c0*/  PRMT R13, R9, 0x7770, RZ ;  /* 0x00007770090d7816 */ /* 0x010fe200000000ff */
[----:B------:R-:W-:Y:S01]  /*952d0*/  IMAD.X R19, R22, 0x1, R19, P3 ;  /* 0x0000000116137824 */ /* 0x000fe200018e0613 */
[----:B------:R-:W-:-:S04]  /*952e0*/  IADD3 R16, P3, PT, R8, R20, RZ ;  /* 0x0000001408107210 */ /* 0x000fc80007f7e0ff */
[----:B------:R4:W-:Y:S01]  /*952f0*/  @P2 STG.E.U8 desc[UR42][R18.64], R13 ;  /* 0x0000000d12002986 */ /* 0x0009e2000c10112a */
[----:B------:R-:W-:Y:S02]  /*95300*/  IMAD.X R17, R22, 0x1, R7, P3 ;  /* 0x0000000116117824 */ /* 0x000fe400018e0607 */
[----:B------:R-:W-:Y:S01]  /*95310*/  VIADD R23, R23, 0x4 ;  /* 0x0000000417177836 */ /* 0x000fe20000000000 */
[----:B----4-:R-:W-:Y:S02]  /*95320*/  IADD3 R18, P2, PT, R8, R12, RZ ;  /* 0x0000000c08127210 */ /* 0x010fe40007f5e0ff */
[----:B------:R-:W-:-:S03]  /*95330*/  PRMT R13, R9, 0x7771, RZ ;  /* 0x00007771090d7816 */ /* 0x000fc600000000ff */
[----:B------:R-:W-:Y:S02]  /*95340*/  IMAD.X R19, R22, 0x1, R6, P2 ;  /* 0x0000000116137824 */ /* 0x000fe400010e0606 */
[----:B------:R4:W-:Y:S01]  /*95350*/  @P6 STG.E.U8 desc[UR42][R16.64], R13 ;  /* 0x0000000d10006986 */ /* 0x0009e2000c10112a */
[----:B------:R-:W-:Y:S01]  /*95360*/  ISETP.GE.AND P3, PT, R23, UR9, PT ;  /* 0x0000000917007c0c */ /* 0x000fe2000bf66270 */
[----:B------:R-:W5:Y:S01]  /*95370*/  LDCU UR9, c[0x0][0x398] ;  /* 0x00007300ff0977ac */ /* 0x000f620008000800 */
[C---:B------:R-:W-:Y:S02]  /*95380*/  PRMT R23, R9.reuse, 0x7772, RZ ;  /* 0x0000777209177816 */ /* 0x040fe400000000ff */
[C---:B----4-:R-:W-:Y:S01]  /*95390*/  IADD3 R16, P2, PT, R8.reuse, R5, RZ ;  /* 0x0000000508107210 */ /* 0x050fe20007f5e0ff */
[----:B---3--:R-:W-:Y:S02]  /*953a0*/  VIADD R13, R8, UR6 ;  /* 0x00000006080d7c36 */ /* 0x008fe40008000000 */
[----:B------:R3:W-:Y:S01]  /*953b0*/  @P5 STG.E.U8 desc[UR42][R18.64], R23 ;  /* 0x0000001712005986 */ /* 0x0007e2000c10112a */
[----:B0-----:R-:W-:Y:S01]  /*953c0*/  ISETP.LT.AND P4, PT, R24, UR12, !P4 ;  /* 0x0000000c18007c0c */ /* 0x001fe2000e781270 */
[----:B------:R-:W0:Y:S02]  /*953d0*/  LDCU UR12, c[0x0][0x398] ;  /* 0x00007300ff0c77ac */ /* 0x000e240008000800 */
[----:B------:R-:W4:Y:S01]  /*953e0*/  LDL R8, [R1+0x18] ;  /* 0x0000180001087983 */ /* 0x000f220000100800 */
[----:B------:R-:W-:Y:S01]  /*953f0*/  IMAD.X R17, R22, 0x1, R0, P2 ;  /* 0x0000000116117824 */ /* 0x000fe200010e0600 */
[----:B------:R-:W-:Y:S01]  /*95400*/  PRMT R22, R9, 0x7773, RZ ;  /* 0x0000777309167816 */ /* 0x000fe200000000ff */
[----:B------:R-:W0:Y:S01]  /*95410*/  LDCU UR6, c[0x0][0x398] ;  /* 0x00007300ff0677ac */ /* 0x000e220008000800 */
[----:B------:R-:W5:Y:S04]  /*95420*/  LDL R9, [R1+0x3880] ;  /* 0x0038800001097983 */ /* 0x000f680000100800 */
[----:B---3--:R-:W3:Y:S01]  /*95430*/  LDL R18, [R1+0x4] ;  /* 0x0000040001127983 */ /* 0x008ee20000100800 */
[----:B------:R-:W-:Y:S01]  /*95440*/  ISETP.LT.AND P5, PT, R15, UR16, !P1 ;  /* 0x000000100f007c0c */ /* 0x000fe2000cfa1270 */
[----:B------:R-:W0:Y:S01]  /*95450*/  LDCU UR16, c[0x0][0x398] ;  /* 0x00007300ff1077ac */ /* 0x000e220008000800 */
[----:B------:R-:W-:Y:S01]  /*95460*/  SHF.R.S32.HI R19, RZ, 0x1f, R13 ;  /* 0x0000001fff137819 */ /* 0x000fe2000001140d */
[----:B------:R1:W-:Y:S04]  /*95470*/  @P4 STG.E.U8 desc[UR42][R16.64], R22 ;  /* 0x0000001610004986 */ /* 0x0003e8000c10112a */
[----:B------:R-:W2:Y:S04]  /*95480*/  LDL R23, [R1+0x10] ;  /* 0x0000100001177983 */ /* 0x000ea80000100800 */
[----:B-1----:R-:W2:Y:S01]  /*95490*/  LDL R22, [R1+0x3884] ;  /* 0x0038840001167983 */ /* 0x002ea20000100800 */
[----:B----4-:R-:W-:-:S02]  /*954a0*/  IADD3 R8, P6, PT, R13, R8, RZ ;  /* 0x000000080d087210 */ /* 0x010fc40007fde0ff */
[----:B-----5:R-:W-:-:S03]  /*954b0*/  ISETP.LT.AND P2, PT, R9, UR9, !P1 ;  /* 0x0000000909007c0c */ /* 0x020fc6000cf41270 */
[----:B------:R-:W-:Y:S01]  /*954c0*/  IMAD.X R9, R19, 0x1, R10, P6 ;  /* 0x0000000113097824 */ /* 0x000fe200030e060a */
[----:B---3--:R-:W-:Y:S01]  /*954d0*/  PRMT R18, R18, 0x7770, RZ ;  /* 0x0000777012127816 */ /* 0x008fe200000000ff */
[----:B------:R-:W1:Y:S04]  /*954e0*/  LDCU UR9, c[0x0][0x39c] ;  /* 0x00007380ff0977ac */ /* 0x000e680008000800 */
[----:B------:R3:W-:Y:S04]  /*954f0*/  @P5 STG.E.U8 desc[UR42][R8.64], R18 ;  /* 0x0000001208005986 */ /* 0x0007e8000c10112a */
[----:B---3--:R-:W3:Y:S01]  /*95500*/  LDL.LU R18, [R1+0x4] ;  /* 0x0000040001127983 */ /* 0x008ee20000300800 */
[----:B------:R-:W-:-:S02]  /*95510*/  IADD3 R16, P4, PT, R13, R4, RZ ;  /* 0x000000040d107210 */ /* 0x000fc40007f9e0ff */
[----:B--2---:R-:W-:Y:S01]  /*95520*/  ISETP.LT.AND P5, PT, R22, UR10, !P1 ;  /* 0x0000000a16007c0c */ /* 0x004fe2000cfa1270 */
[----:B------:R-:W2:Y:S01]  /*95530*/  LDCU UR10, c[0x0][0x398] ;  /* 0x00007300ff0a77ac */ /* 0x000ea20008000800 */
[----:B------:R-:W-:Y:S01]  /*95540*/  IADD3 R8, P6, PT, R13, R2, RZ ;  /* 0x000000020d087210 */ /* 0x000fe20007fde0ff */
[----:B------:R-:W-:Y:S01]  /*95550*/  IMAD.X R17, R19, 0x1, R3, P4 ;  /* 0x0000000113117824 */ /* 0x000fe200020e0603 */
[C---:B---3--:R-:W-:Y:S02]  /*95560*/  PRMT R9, R18.reuse, 0x7771, RZ ;  /* 0x0000777112097816 */ /* 0x048fe400000000ff */
[----:B------:R-:W-:-:S03]  /*95570*/  PRMT R22, R18, 0x7772, RZ ;  /* 0x0000777212167816 */ /* 0x000fc600000000ff */
[----:B------:R3:W-:Y:S02]  /*95580*/  @P2 STG.E.U8 desc[UR42][R16.64], R9 ;  /* 0x0000000910002986 */ /* 0x0007e4000c10112a */
[----:B---3--:R-:W-:Y:S01]  /*95590*/  IMAD.X R9, R19, 0x1, R27, P6 ;  /* 0x0000000113097824 */ /* 0x008fe200030e061b */
[----:B0-----:R-:W-:Y:S01]  /*955a0*/  ISETP.LT.AND P6, PT, R25, UR12, !P1 ;  /* 0x0000000c19007c0c */ /* 0x001fe2000cfc1270 */
[----:B------:R-:W0:Y:S01]  /*955b0*/  LDCU UR12, c[0x0][0x398] ;  /* 0x00007300ff0c77ac */ /* 0x000e220008000800 */
[----:B------:R-:W3:Y:S04]  /*955c0*/  LDL.LU R25, [R1+0x38b8] ;  /* 0x0038b80001197983 */ /* 0x000ee80000300800 */
[----:B------:R4:W-:Y:S04]  /*955d0*/  @P5 STG.E.U8 desc[UR42][R8.64], R22 ;  /* 0x0000001608005986 */ /* 0x0009e8000c10112a */
[----:B----4-:R-:W4:Y:S01]  /*955e0*/  LDL R22, [R1+0x13f8] ;  /* 0x0013f80001167983 */ /* 0x010f220000100800 */
[----:B------:R-:W-:Y:S01]  /*955f0*/  ISETP.LT.AND P4, PT, R11, UR6, !P1 ;  /* 0x000000060b007c0c */ /* 0x000fe2000cf81270 */
[----:B------:R-:W5:Y:S01]  /*95600*/  LDCU UR6, c[0x0][0x3b8] ;  /* 0x00007700ff0677ac */ /* 0x000f620008000800 */
[----:B------:R-:W-:-:S02]  /*95610*/  IADD3 R16, P2, PT, R13, R29, RZ ;  /* 0x0000001d0d107210 */ /* 0x000fc40007f5e0ff */
[----:B------:R-:W-:-:S03]  /*95620*/  PRMT R18, R18, 0x7773, RZ ;  /* 0x0000777312127816 */ /* 0x000fc600000000ff */
[----:B------:R-:W-:Y:S01]  /*95630*/  IMAD.X R17, R19, 0x1, R21, P2 ;  /* 0x0000000113117824 */ /* 0x000fe200010e0615 */
[----:B------:R-:W-:-:S05]  /*95640*/  IADD3 R8, P2, PT, R13, R28, RZ ;  /* 0x0000001c0d087210 */ /* 0x000fca0007f5e0ff */
[----:B------:R0:W-:Y:S01]  /*95650*/  @P4 STG.E.U8 desc[UR42][R16.64], R18 ;  /* 0x0000001210004986 */ /* 0x0001e2000c10112a */
[----:B------:R-:W-:Y:S01]  /*95660*/  ISETP.LT.AND P4, PT, R26, UR14, !P1 ;  /* 0x0000000e1a007c0c */ /* 0x000fe2000cf81270 */
[----:B------:R-:W-:Y:S01]  /*95670*/  IMAD.X R9, R19, 0x1, R23, P2 ;  /* 0x0000000113097824 */ /* 0x000fe200010e0617 */
[----:B--2---:R-:W-:Y:S01]  /*95680*/  ISETP.LT.AND P5, PT, R14, UR10, !P1 ;  /* 0x0000000a0e007c0c */ /* 0x004fe2000cfa1270 */
[----:B------:R-:W2:Y:S01]  /*95690*/  LDCU UR10, c[0x0][0x398] ;  /* 0x00007300ff0a77ac */ /* 0x000ea20008000800 */
[----:B------:R-:W2:Y:S01]  /*956a0*/  LDL.LU R14, [R1+0x38b4] ;  /* 0x0038b400010e7983 */ /* 0x000ea20000300800 */
[----:B------:R-:W1:Y:S01]  /*956b0*/  LDCU UR14, c[0x0][0x398] ;  /* 0x00007300ff0e77ac */ /* 0x000e620008000800 */
[----:B0-----:R-:W-:Y:S02]  /*956c0*/  IADD3 R16, P2, PT, R13, R20, RZ ;  /* 0x000000140d107210 */ /* 0x001fe40007f5e0ff */
[----:B---3--:R-:W-:-:S05]  /*956d0*/  PRMT R17, R25, 0x7770, RZ ;  /* 0x0000777019117816 */ /* 0x008fca00000000ff */
[----:B------:R0:W-:Y:S01]  /*956e0*/  @P6 STG.E.U8 desc[UR42][R8.64], R17 ;  /* 0x0000001108006986 */ /* 0x0001e2000c10112a */
[----:B----4-:R-:W-:Y:S02]  /*956f0*/  VIADD R18, R22, 0x5 ;  /* 0x0000000516127836 */ /* 0x010fe40000000000 */
[----:B0-----:R-:W-:-:S03]  /*95700*/  IMAD.X R17, R19, 0x1, R7, P2 ;  /* 0x0000000113117824 */ /* 0x001fc600010e0607 */
[----:B-1----:R-:W-:Y:S01]  /*95710*/  ISETP.GE.AND P2, PT, R18, UR9, PT ;  /* 0x0000000912007c0c */ /* 0x002fe2000bf46270 */
[----:B------:R-:W0:Y:S01]  /*95720*/  LDCU UR9, c[0x0][0x398] ;  /* 0x00007300ff0977ac */ /* 0x000e220008000800 */
[----:B------:R-:W-:-:S05]  /*95730*/  PRMT R18, R25, 0x7771, RZ ;  /* 0x0000777119127816 */ /* 0x000fca00000000ff */
[----:B------:R1:W-:Y:S04]  /*95740*/  @P4 STG.E.U8 desc[UR42][R16.64], R18 ;  /* 0x0000001210004986 */ /* 0x0003e8000c10112a */
[----:B-1----:R-:W3:Y:S01]  /*95750*/  LDL R18, [R1+0x18] ;  /* 0x0000180001127983 */ /* 0x002ee20000100800 */
[----:B------:R-:W-:Y:S02]  /*95760*/  IADD3 R8, P6, PT, R13, R12, RZ ;  /* 0x0000000c0d087210 */ /* 0x000fe40007fde0ff */
[----:B------:R-:W-:-:S03]  /*95770*/  PRMT R22, R25, 0x7772, RZ ;  /* 0x0000777219167816 */ /* 0x000fc600000000ff */
[----:B------:R-:W-:Y:S01]  /*95780*/  IMAD.X R9, R19, 0x1, R6, P6 ;  /* 0x0000000113097824 */ /* 0x000fe200030e0606 */
[----:B------:R-:W-:Y:S01]  /*95790*/  ISETP.LT.AND P1, PT, R24, UR16, !P1 ;  /* 0x0000001018007c0c */ /* 0x000fe2000cf21270 */
[----:B------:R-:W1:Y:S01]  /*957a0*/  LDCU UR16, c[0x0][0x398] ;  /* 0x00007300ff1077ac */ /* 0x000e620008000800 */
[----:B------:R-:W-:Y:S02]  /*957b0*/  IADD3 R16, P4, PT, R13, R5, RZ ;  /* 0x000000050d107210 */ /* 0x000fe40007f9e0ff */
[----:B------:R5:W-:Y:S03]  /*957c0*/  @P5 STG.E.U8 desc[UR42][R8.64], R22 ;  /* 0x0000001608005986 */ /* 0x000be6000c10112a */
[----:B------:R-:W-:Y:S02]  /*957d0*/  IMAD.X R17, R19, 0x1, R0, P4 ;  /* 0x0000000113117824 */ /* 0x000fe400020e0600 */
[----:B-----5:R-:W-:Y:S01]  /*957e0*/  VIADD R8, R13, UR6 ;  /* 0x000000060d087c36 */ /* 0x020fe20008000000 */
[----:B------:R-:W-:Y:S01]  /*957f0*/  PRMT R22, R25, 0x7773, RZ ;  /* 0x0000777319167816 */ /* 0x000fe200000000ff */
[----:B------:R-:W0:Y:S01]  /*95800*/  LDL R13, [R1+0x3880] ;  /* 0x00388000010d7983 */ /* 0x000e220000100800 */
[----:B------:R-:W-:Y:S01]  /*95810*/  ISETP.LT.AND P5, PT, R15, UR12, !P3 ;  /* 0x0000000c0f007c0c */ /* 0x000fe2000dfa1270 */
[----:B------:R-:W4:Y:S01]  /*95820*/  LDCU UR6, c[0x0][0x398] ;  /* 0x00007300ff0677ac */ /* 0x000f220008000800 */
[----:B------:R-:W-:Y:S01]  /*95830*/  SHF.R.S32.HI R9, RZ, 0x1f, R8 ;  /* 0x0000001fff097819 */ /* 0x000fe20000011408 */
[----:B------:R-:W4:Y:S01]  /*95840*/  LDL.LU R25, [R1+0x388c] ;  /* 0x00388c0001197983 */ /* 0x000f220000300800 */
[----:B------:R-:W5:Y:S03]  /*95850*/  LDCU UR12, c[0x0][0x398] ;  /* 0x00007300ff0c77ac */ /* 0x000f660008000800 */
[----:B------:R1:W-:Y:S01]  /*95860*/  @P1 STG.E.U8 desc[UR42][R16.64], R22 ;  /* 0x0000001610001986 */ /* 0x0003e2000c10112a */
[----:B---3--:R-:W-:-:S05]  /*95870*/  IADD3 R18, P6, PT, R8, R18, RZ ;  /* 0x0000001208127210 */ /* 0x008fca0007fde0ff */
[----:B------:R-:W-:Y:S02]  /*95880*/  IMAD.X R19, R9, 0x1, R10, P6 ;  /* 0x0000000109137824 */ /* 0x000fe400030e060a */
[----:B------:R-:W3:Y:S04]  /*95890*/  LDL.LU R10, [R1+0x38b0] ;  /* 0x0038b000010a7983 */ /* 0x000ee80000300800 */
[----:B-1----:R-:W3:Y:S01]  /*958a0*/  LDL R22, [R1+0x3884] ;  /* 0x0038840001167983 */ /* 0x002ee20000100800 */
[----:B------:R-:W-:-:S05]  /*958b0*/  IADD3 R16, P1, PT, R8, R4, RZ ;  /* 0x0000000408107210 */ /* 0x000fca0007f3e0ff */
[----:B------:R-:W-:Y:S01]  /*958c0*/  IMAD.X R17, R9, 0x1, R3, P1 ;  /* 0x0000000109117824 */ /* 0x000fe200008e0603 */
[----:B0-----:R-:W-:Y:S01]  /*958d0*/  ISETP.LT.AND P4, PT, R13, UR9, !P3 ;  /* 0x000000090d007c0c */ /* 0x001fe2000df81270 */
[----:B------:R-:W0:Y:S01]  /*958e0*/  LDCU UR9, c[0x0][0x398] ;  /* 0x00007300ff0977ac */ /* 0x000e220008000800 */
[----:B--2---:R-:W-:-:S05]  /*958f0*/  PRMT R13, R14, 0x7770, RZ ;  /* 0x000077700e0d7816 */ /* 0x004fca00000000ff */
[----:B------:R1:W-:Y:S01]  /*95900*/  @P5 STG.E.U8 desc[UR42][R18.64], R13 ;  /* 0x0000000d12005986 */ /* 0x0003e2000c10112a */
[----:B------:R-:W-:Y:S01]  /*95910*/  ISETP.LT.AND P1, PT, R11, UR14, !P3 ;  /* 0x0000000e0b007c0c */ /* 0x000fe2000df21270 */
[----:B------:R-:W2:Y:S01]  /*95920*/  LDCU UR14, c[0x0][0x398] ;  /* 0x00007300ff0e77ac */ /* 0x000ea20008000800 */
[----:B-1----:R-:W-:Y:S02]  /*95930*/  PRMT R13, R14, 0x7771, RZ ;  /* 0x000077710e0d7816 */ /* 0x002fe400000000ff */
[----:B------:R-:W-:-:S03]  /*95940*/  IADD3 R18, P6, PT, R8, R2, RZ ;  /* 0x0000000208127210 */ /* 0x000fc60007fde0ff */
[----:B------:R1:W-:Y:S02]  /*95950*/  @P4 STG.E.U8 desc[UR42][R16.64], R13 ;  /* 0x0000000d10004986 */ /* 0x0003e4000c10112a */
[C---:B------:R-:W-:Y:S01]  /*95960*/  IMAD.X R19, R9.reuse, 0x1, R27, P6 ;  /* 0x0000000109137824 */ /* 0x040fe200030e061b */
[----:B-1----:R-:W-:Y:S02]  /*95970*/  IADD3 R16, P4, PT, R8, R29, RZ ;  /* 0x0000001d08107210 */ /* 0x002fe40007f9e0ff */
[C---:B------:R-:W-:Y:S02]  /*95980*/  PRMT R13, R14.reuse, 0x7772, RZ ;  /* 0x000077720e0d7816 */ /* 0x040fe400000000ff */
[----:B------:R-:W-:Y:S01]  /*95990*/  PRMT R14, R14, 0x7773, RZ ;  /* 0x000077730e0e7816 */ /* 0x000fe200000000ff */
[----:B------:R-:W-:Y:S01]  /*959a0*/  IMAD.X R17, R9, 0x1, R21, P4 ;  /* 0x0000000109117824 */ /* 0x000fe200020e0615 */
[----:B---3--:R-:W-:Y:S01]  /*959b0*/  ISETP.LT.AND P5, PT, R22, UR10, !P3 ;  /* 0x0000000a16007c0c */ /* 0x008fe2000dfa1270 */
[----:B------:R-:W1:-:S12]  /*959c0*/  LDCU UR10, c[0x0][0x398] ;  /* 0x00007300ff0a77ac */ /* 0x000e580008000800 */
[----:B------:R-:W-:Y:S04]  /*959d0*/  @P5 STG.E.U8 desc[UR42][R18.64], R13 ;  /* 0x0000000d12005986 */ /* 0x000fe8000c10112a */
[----:B------:R3:W-:Y:S04]  /*959e0*/  @P1 STG.E.U8 desc[UR42][R16.64], R14 ;  /* 0x0000000e10001986 */ /* 0x0007e8000c10112a */
[----:B---3--:R-:W1:Y:S01]  /*959f0*/  LDL R14, [R1+0x3894] ;  /* 0x00389400010e7983 */ /* 0x008e620000100800 */
[----:B----4-:R-:W-:Y:S01]  /*95a00*/  ISETP.LT.AND P6, PT, R25, UR6, !P3 ;  /* 0x0000000619007c0c */ /* 0x010fe2000dfc1270 */
[----:B------:R-:W3:Y:S01]  /*95a10*/  LDCU UR6, c[0x0][0x3b8] ;  /* 0x00007700ff0677ac */ /* 0x000ee20008000800 */
[----:B------:R-:W-:-:S02]  /*95a20*/  IADD3 R18, P4, PT, R8, R28, RZ ;  /* 0x0000001c08127210 */ /* 0x000fc40007f9e0ff */
[----:B------:R-:W-:Y:S02]  /*95a30*/  IADD3 R16, P5, PT, R8, R20, RZ ;  /* 0x0000001408107210 */ /* 0x000fe40007fbe0ff */
[----:B------:R-:W-:Y:S01]  /*95a40*/  PRMT R13, R10, 0x7770, RZ ;  /* 0x000077700a0d7816 */ /* 0x000fe200000000ff */
[C---:B------:R-:W-:Y:S01]  /*95a50*/  IMAD.X R19, R9.reuse, 0x1, R23, P4 ;  /* 0x0000000109137824 */ /* 0x040fe200020e0617 */
[----:B0-----:R-:W-:Y:S01]  /*95a60*/  ISETP.LT.AND P1, PT, R26, UR9, !P3 ;  /* 0x000000091a007c0c */ /* 0x001fe2000df21270 */
[----:B------:R-:W-:Y:S01]  /*95a70*/  IMAD.X R17, R9, 0x1, R7, P5 ;  /* 0x0000000109117824 */ /* 0x000fe200028e0607 */
[----:B------:R-:W4:Y:S01]  /*95a80*/  LDL R26, [R1+0x8] ;  /* 0x00000800011a7983 */ /* 0x000f220000100800 */
[----:B------:R-:W0:Y:S03]  /*95a90*/  LDCU UR9, c[0x0][0x39c] ;  /* 0x00007380ff0977ac */ /* 0x000e260008000800 */
[----:B------:R2:W-:Y:S02]  /*95aa0*/  @P6 STG.E.U8 desc[UR42][R18.64], R13 ;  /* 0x0000000d12006986 */ /* 0x0005e4000c10112a */
[----:B--2---:R-:W-:-:S02]  /*95ab0*/  IADD3 R18, P5, PT, R8, R12, RZ ;  /* 0x0000000c08127210 */ /* 0x004fc40007fbe0ff */
[----:B------:R-:W-:-:S03]  /*95ac0*/  PRMT R13, R10, 0x7771, RZ ;  /* 0x000077710a0d7816 */ /* 0x000fc600000000ff */
[----:B------:R-:W-:Y:S02]  /*95ad0*/  IMAD.X R19, R9, 0x1, R6, P5 ;  /* 0x0000000109137824 */ /* 0x000fe400028e0606 */
[----:B------:R-:W-:Y:S01]  /*95ae0*/  @P1 STG.E.U8 desc[UR42][R16.64], R13 ;  /* 0x0000000d10001986 */ /* 0x000fe2000c10112a */
[----:B-1----:R-:W-:Y:S01]  /*95af0*/  ISETP.LT.AND P4, PT, R14, UR10, !P3 ;  /* 0x0000000a0e007c0c */ /* 0x002fe2000df81270 */
[----:B------:R-:W1:Y:S01]  /*95b00*/  LDCU UR10, c[0x0][0x398] ;  /* 0x00007300ff0a77ac */ /* 0x000e620008000800 */
[----:B------:R-:W-:-:S11]  /*95b10*/  PRMT R14, R10, 0x7772, RZ ;  /* 0x000077720a0e7816 */ /* 0x000fd600000000ff */
[----:B------:R2:W-:Y:S04]  /*95b20*/  @P4 STG.E.U8 desc[UR42][R18.64], R14 ;  /* 0x0000000e12004986 */ /* 0x0005e8000c10112a */
[----:B--2---:R-:W2:Y:S04]  /*95b30*/  LDL R14, [R1+0x3880] ;  /* 0x00388000010e7983 */ /* 0x004ea80000100800 */
[----:B------:R-:W2:Y:S04]  /*95b40*/  LDL R18, [R1+0x18] ;  /* 0x0000180001127983 */ /* 0x000ea80000100800 */
[----:B------:R-:W2:Y:S01]  /*95b50*/  LDL R19, [R1+0x34] ;  /* 0x0000340001137983 */ /* 0x000ea20000100800 */
[----:B-----5:R-:W-:Y:S01]  /*95b60*/  ISETP.LT.AND P3, PT, R24, UR12, !P3 ;  /* 0x0000000c18007c0c */ /* 0x020fe2000df61270 */
[C---:B---3--:R-:W-:Y:S01]  /*95b70*/  VIADD R13, R8.reuse, UR6 ;  /* 0x00000006080d7c36 */ /* 0x048fe20008000000 */
[----:B------:R-:W-:Y:S01]  /*95b80*/  IADD3 R16, P4, PT, R8, R5, RZ ;  /* 0x0000000508107210 */ /* 0x000fe20007f9e0ff */
[----:B------:R-:W3:Y:S01]  /*95b90*/  LDCU UR12, c[0x0][0x398] ;  /* 0x00007300ff0c77ac */ /* 0x000ee20008000800 */
[----:B------:R-:W-:-:S03]  /*95ba0*/  ISETP.LT.AND P1, PT, R15, UR14, !P2 ;  /* 0x0000000e0f007c0c */ /* 0x000fc6000d721270 */
[----:B------:R-:W-:Y:S01]  /*95bb0*/  IMAD.X R17, R9, 0x1, R0, P4 ;  /* 0x0000000109117824 */ /* 0x000fe200020e0600 */
[----:B------:R-:W-:Y:S01]  /*95bc0*/  PRMT R9, R10, 0x7773, RZ ;  /* 0x000077730a097816 */ /* 0x000fe200000000ff */
[----:B------:R-:W5:Y:S01]  /*95bd0*/  LDCU UR6, c[0x0][0x398] ;  /* 0x00007300ff0677ac */ /* 0x000f620008000800 */
[----:B------:R-:W-:-:S03]  /*95be0*/  SHF.R.S32.HI R10, RZ, 0x1f, R13 ;  /* 0x0000001fff0a7819 */ /* 0x000fc6000001140d */
[----:B------:R0:W-:Y:S01]  /*95bf0*/  @P3 STG.E.U8 desc[UR42][R16.64], R9 ;  /* 0x0000000910003986 */ /* 0x0001e2000c10112a */
[----:B-1----:R-:W-:Y:S01]  /*95c00*/  ISETP.LT.AND P3, PT, R22, UR10, !P2 ;  /* 0x0000000a16007c0c */ /* 0x002fe2000d761270 */
[----:B------:R-:W1:Y:S01]  /*95c10*/  LDCU UR14, c[0x0][0x398] ;  /* 0x00007300ff0e77ac */ /* 0x000e620008000800 */
[----:B----4-:R-:W-:Y:S01]  /*95c20*/  PRMT R22, R26, 0x7771, RZ ;  /* 0x000077711a167816 */ /* 0x010fe200000000ff */
[----:B------:R-:W4:Y:S01]  /*95c30*/  LDCU UR10, c[0x0][0x39c] ;  /* 0x00007380ff0a77ac */ /* 0x000f220008000800 */
[----:B0-----:R-:W-:-:S05]  /*95c40*/  IADD3 R16, P5, PT, R13, R4, RZ ;  /* 0x000000040d107210 */ /* 0x001fca0007fbe0ff */
[----:B------:R-:W-:Y:S01]  /*95c50*/  IMAD.X R17, R10, 0x1, R3, P5 ;  /* 0x000000010a117824 */ /* 0x000fe200028e0603 */
[----:B--2---:R-:W-:Y:S01]  /*95c60*/  ISETP.LT.AND P4, PT, R14, UR16, !P2 ;  /* 0x000000100e007c0c */ /* 0x004fe2000d781270 */
[----:B------:R-:W0:Y:S01]  /*95c70*/  LDCU UR16, c[0x0][0x398] ;  /* 0x00007300ff1077ac */ /* 0x000e220008000800 */
[----:B------:R-:W-:Y:S02]  /*95c80*/  IADD3 R8, P6, PT, R13, R18, RZ ;  /* 0x000000120d087210 */ /* 0x000fe40007fde0ff */
[----:B------:R-:W-:-:S03]  /*95c90*/  PRMT R14, R26, 0x7770, RZ ;  /* 0x000077701a0e7816 */ /* 0x000fc600000000ff */
[----:B------:R-:W-:Y:S01]  /*95ca0*/  IMAD.X R9, R10, 0x1, R19, P6 ;  /* 0x000000010a097824 */ /* 0x000fe200030e0613 */
[----:B------:R-:W-:-:S04]  /*95cb0*/  IADD3 R18, P6, PT, R13, R2, RZ ;  /* 0x000000020d127210 */ /* 0x000fc80007fde0ff */
[----:B------:R2:W-:Y:S01]  /*95cc0*/  @P1 STG.E.U8 desc[UR42][R8.64], R14 ;  /* 0x0000000e08001986 */ /* 0x0005e2000c10112a */
[----:B------:R-:W-:-:S03]  /*95cd0*/  IMAD.X R19, R10, 0x1, R27, P6 ;  /* 0x000000010a137824 */ /* 0x000fc600030e061b */
[----:B------:R0:W-:Y:S01]  /*95ce0*/  @P4 STG.E.U8 desc[UR42][R16.64], R22 ;  /* 0x0000001610004986 */ /* 0x0001e2000c10112a */
[----:B--2---:R-:W-:-:S03]  /*95cf0*/  PRMT R8, R26, 0x7772, RZ ;  /* 0x000077721a087816 */ /* 0x004fc600000000ff */
[----:B------:R-:W2:Y:S04]  /*95d00*/  LDL.LU R26, [R1+0x38ac] ;  /* 0x0038ac00011a7983 */ /* 0x000ea80000300800 */
[----:B0-----:R-:W2:Y:S04]  /*95d10*/  LDL R22, [R1+0x13f8] ;  /* 0x0013f80001167983 */ /* 0x001ea80000100800 */
[----:B------:R0:W-:Y:S04]  /*95d20*/  @P3 STG.E.U8 desc[UR42][R18.64], R8 ;  /* 0x0000000812003986 */ /* 0x0001e8000c10112a */
[----:B0-----:R-:W4:Y:S01]  /*95d30*/  LDL.LU R18, [R1+0x8] ;  /* 0x0000080001127983 */ /* 0x001f220000300800 */
[----:B---3--:R-:W-:Y:S01]  /*95d40*/  ISETP.LT.AND P4, PT, R11, UR12, !P2 ;  /* 0x0000000c0b007c0c */ /* 0x008fe2000d781270 */
[----:B------:R-:W0:Y:S01]  /*95d50*/  LDCU UR12, c[0x0][0x398] ;  /* 0x00007300ff0c77ac */ /* 0x000e220008000800 */
[----:B------:R-:W-:Y:S01]  /*95d60*/  IADD3 R8, P1, PT, R13, R29, RZ ;  /* 0x0000001d0d087210 */ /* 0x000fe20007f3e0ff */
[----:B------:R-:W1:Y:S04]  /*95d70*/  LDL R19, [R1+0x3898] ;  /* 0x0038980001137983 */ /* 0x000e680000100800 */
[----:B------:R-:W-:-:S02]  /*95d80*/  IMAD.X R9, R10, 0x1, R21, P1 ;  /* 0x000000010a097824 */ /* 0x000fc400008e0615 */
[----:B--2---:R-:W-:-:S05]  /*95d90*/  VIADD R14, R22, 0x6 ;  /* 0x00000006160e7836 */ /* 0x004fca0000000000 */
[----:B------:R-:W-:Y:S01]  /*95da0*/  ISETP.GE.AND P1, PT, R14, UR9, PT ;  /* 0x000000090e007c0c */ /* 0x000fe2000bf26270 */
[----:B------:R-:W2:Y:S01]  /*95db0*/  LDCU UR9, c[0x0][0x398] ;  /* 0x00007300ff0977ac */ /* 0x000ea20008000800 */
[----:B----4-:R-:W-:-:S05]  /*95dc0*/  PRMT R14, R18, 0x7773, RZ ;  /* 0x00007773120e7816 */ /* 0x010fca00000000ff */
[----:B------:R3:W-:Y:S04]  /*95dd0*/  @P4 STG.E.U8 desc[UR42][R8.64], R14 ;  /* 0x0000000e08004986 */ /* 0x0007e8000c10112a */
[----:B---3--:R-:W0:Y:S01]  /*95de0*/  LDL R14, [R1+0x3894] ;  /* 0x00389400010e7983 */ /* 0x008e220000100800 */
[----:B-----5:R-:W-:Y:S01]  /*95df0*/  ISETP.LT.AND P3, PT, R25, UR6, !P2 ;  /* 0x0000000619007c0c */ /* 0x020fe2000d761270 */
[----:B------:R-:W3:Y:S01]  /*95e00*/  LDCU UR6, c[0x0][0x3b8] ;  /* 0x00007700ff0677ac */ /* 0x000ee20008000800 */
[----:B------:R-:W-:Y:S02]  /*95e10*/  IADD3 R16, P5, PT, R13, R28, RZ ;  /* 0x0000001c0d107210 */ /* 0x000fe40007fbe0ff */
[----:B------:R-:W-:-:S03]  /*95e20*/  PRMT R18, R26, 0x7770, RZ ;  /* 0x000077701a127816 */ /* 0x000fc600000000ff */
[----:B------:R-:W-:Y:S01]  /*95e30*/  IMAD.X R17, R10, 0x1, R23, P5 ;  /* 0x000000010a117824 */ /* 0x000fe200028e0617 */
[----:B-1----:R-:W-:Y:S01]  /*95e40*/  ISETP.LT.AND P5, PT, R19, UR14, !P2 ;  /* 0x0000000e13007c0c */ /* 0x002fe2000d7a1270 */
[----:B------:R-:W1:Y:S01]  /*95e50*/  LDCU UR14, c[0x0][0x398] ;  /* 0x00007300ff0e77ac */ /* 0x000e620008000800 */
[----:B------:R-:W-:-:S03]  /*95e60*/  IADD3 R8, P4, PT, R13, R20, RZ ;  /* 0x000000140d087210 */ /* 0x000fc60007f9e0ff */
[----:B------:R4:W-:Y:S02]  /*95e70*/  @P3 STG.E.U8 desc[UR42][R16.64], R18 ;  /* 0x0000001210003986 */ /* 0x0009e4000c10112a */
[----:B------:R-:W-:Y:S02]  /*95e80*/  IMAD.X R9, R10, 0x1, R7, P4 ;  /* 0x000000010a097824 */ /* 0x000fe400020e0607 */
[----:B----4-:R-:W-:Y:S01]  /*95e90*/  VIADD R17, R22, 0x7 ;  /* 0x0000000716117836 */ /* 0x010fe20000000000 */
[----:B------:R-:W-:Y:S02]  /*95ea0*/  IADD3 R16, P6, PT, R13, R12, RZ ;  /* 0x0000000c0d107210 */ /* 0x000fe40007fde0ff */
[----:B------:R-:W-:Y:S02]  /*95eb0*/  PRMT R18, R26, 0x7772, RZ ;  /* 0x000077721a127816 */ /* 0x000fe400000000ff */
[----:B------:R-:W-:Y:S01]  /*95ec0*/  ISETP.GE.AND P4, PT, R17, UR10, PT ;  /* 0x0000000a11007c0c */ /* 0x000fe2000bf86270 */
[----:B------:R-:W-:Y:S01]  /*95ed0*/  IMAD.X R17, R10, 0x1, R6, P6 ;  /* 0x000000010a117824 */ /* 0x000fe200030e0606 */
[----:B------:R-:W4:Y:S01]  /*95ee0*/  LDCU UR10, c[0x0][0x398] ;  /* 0x00007300ff0a77ac */ /* 0x000f220008000800 */
[----:B0-----:R-:W-:Y:S01]  /*95ef0*/  ISETP.LT.AND P3, PT, R14, UR12, !P2 ;  /* 0x0000000c0e007c0c */ /* 0x001fe2000d761270 */
[----:B------:R-:W0:Y:S01]  /*95f00*/  LDCU UR12, c[0x0][0x398] ;  /* 0x00007300ff0c77ac */ /* 0x000e220008000800 */
[----:B------:R-:W-:-:S02]  /*95f10*/  PRMT R14, R26, 0x7771, RZ ;  /* 0x000077711a0e7816 */ /* 0x000fc400000000ff */
[----:B--2---:R-:W-:Y:S01]  /*95f20*/  ISETP.LT.AND P2, PT, R24, UR9, !P2 ;  /* 0x0000000918007c0c */ /* 0x004fe2000d741270 */
[----:B------:R-:W2:Y:S02]  /*95f30*/  LDCU UR9, c[0x0][0x398] ;  /* 0x00007300ff0977ac */ /* 0x000ea40008000800 */
[----:B------:R5:W-:Y:S06]  /*95f40*/  @P5 STG.E.U8 desc[UR42][R8.64], R14 ;  /* 0x0000000e08005986 */ /* 0x000bec000c10112a */
[----:B------:R0:W-:Y:S01]  /*95f50*/  @P3 STG.E.U8 desc[UR42][R16.64], R18 ;  /* 0x0000001210003986 */ /* 0x0001e2000c10112a */
[----:B-----5:R-:W-:-:S02]  /*95f60*/  IADD3 R8, P3, PT, R13, R5, RZ ;  /* 0x000000050d087210 */ /* 0x020fc40007f7e0ff */
[----:B------:R-:W-:Y:S01]  /*95f70*/  PRMT R14, R26, 0x7773, RZ ;  /* 0x000077731a0e7816 */ /* 0x000fe200000000ff */
[----:B0-----:R-:W5:Y:S02]  /*95f80*/  LDL R16, [R1+0x3880] ;  /* 0x0038800001107983 */ /* 0x001f640000100800 */
[----:B------:R-:W-:Y:S02]  /*95f90*/  IMAD.X R9, R10, 0x1, R0, P3 ;  /* 0x000000010a097824 */ /* 0x000fe400018e0600 */
[----:B------:R-:W2:Y:S01]  /*95fa0*/  LDL R17, [R1+0x18] ;  /* 0x0000180001117983 */ /* 0x000ea20000100800 */
[----:B-1----:R-:W-:-:S03]  /*95fb0*/  ISETP.LT.AND P5, PT, R15, UR14, !P1 ;  /* 0x0000000e0f007c0c */ /* 0x002fc6000cfa1270 */
[----:B------:R-:W2:Y:S01]  /*95fc0*/  LDL R18, [R1+0x34] ;  /* 0x0000340001127983 */ /* 0x000ea20000100800 */
[----:B---3--:R-:W-:Y:S01]  /*95fd0*/  VIADD R13, R13, UR6 ;  /* 0x000000060d0d7c36 */ /* 0x008fe20008000000 */
[----:B------:R-:W0:Y:S02]  /*95fe0*/  LDCU UR6, c[0x0][0x398] ;  /* 0x00007300ff0677ac */ /* 0x000e240008000800 */
[----:B------:R-:W3:Y:S01]  /*95ff0*/  LDL.LU R15, [R1+0x38a8] ;  /* 0x0038a800010f7983 */ /* 0x000ee20000300800 */
[----:B------:R-:W1:Y:S03]  /*96000*/  LDCU UR14, c[0x0][0x398] ;  /* 0x00007300ff0e77ac */ /* 0x000e660008000800 */
[----:B------:R-:W3:Y:S04]  /*96010*/  LDL.LU R26, [R1+0x3894] ;  /* 0x00389400011a7983 */ /* 0x000ee80000300800 */
[----:B------:R0:W-:Y:S04]  /*96020*/  @P2 STG.E.U8 desc[UR42][R8.64], R14 ;  /* 0x0000000e08002986 */ /* 0x0001e8000c10112a */
[----:B0-----:R-:W3:Y:S01]  /*96030*/  LDL R14, [R1+0x3884] ;  /* 0x00388400010e7983 */ /* 0x001ee20000100800 */
[----:B------:R-:W-:-:S02]  /*96040*/  SHF.R.S32.HI R10, RZ, 0x1f, R13 ;  /* 0x0000001fff0a7819 */ /* 0x000fc4000001140d */
[----:B------:R-:W-:-:S05]  /*96050*/  IADD3 R8, P2, PT, R13, R4, RZ ;  /* 0x000000040d087210 */ /* 0x000fca0007f5e0ff */
[----:B------:R-:W-:Y:S01]  /*96060*/  IMAD.X R9, R10, 0x1, R3, P2 ;  /* 0x000000010a097824 */ /* 0x000fe200010e0603 */
[----:B----4-:R-:W-:Y:S01]  /*96070*/  ISETP.LT.AND P2, PT, R11, UR10, !P1 ;  /* 0x0000000a0b007c0c */ /* 0x010fe2000cf41270 */
[----:B------:R-:W0:Y:S01]  /*96080*/  LDCU UR10, c[0x0][0x398] ;  /* 0x00007300ff0a77ac */ /* 0x000e220008000800 */
[----:B------:R-:W4:Y:S01]  /*96090*/  LDL.LU R11, [R1+0x38a4] ;  /* 0x0038a400010b7983 */ /* 0x000f220000300800 */
[----:B-----5:R-:W-:Y:S01]  /*960a0*/  ISETP.LT.AND P3, PT, R16, UR12, !P1 ;  /* 0x0000000c10007c0c */ /* 0x020fe2000cf61270 */
[----:B------:R-:W5:Y:S01]  /*960b0*/  LDCU UR12, c[0x0][0x398] ;  /* 0x00007300ff0c77ac */ /* 0x000f620008000800 */
[----:B--2---:R-:W-:-:S05]  /*960c0*/  IADD3 R16, P6, PT, R13, R17, RZ ;  /* 0x000000110d107210 */ /* 0x004fca0007fde0ff */
[----:B------:R-:W-:Y:S01]  /*960d0*/  IMAD.X R17, R10, 0x1, R18, P6 ;  /* 0x000000010a117824 */ /* 0x000fe200030e0612 */
[----:B---3--:R-:W-:-:S05]  /*960e0*/  PRMT R18, R15, 0x7770, RZ ;  /* 0x000077700f127816 */ /* 0x008fca00000000ff */
[----:B------:R2:W-:Y:S02]  /*960f0*/  @P5 STG.E.U8 desc[UR42][R16.64], R18 ;  /* 0x0000001210005986 */ /* 0x0005e4000c10112a */
[----:B--2---:R-:W-:Y:S02]  /*96100*/  IADD3 R16, P5, PT, R13, R2, RZ ;  /* 0x000000020d107210 */ /* 0x004fe40007fbe0ff */
[----:B------:R-:W-:Y:S01]  /*96110*/  ISETP.LT.AND P6, PT, R14, UR9, !P1 ;  /* 0x000000090e007c0c */ /* 0x000fe2000cfc1270 */
[----:B------:R-:W2:Y:S01]  /*96120*/  LDCU UR9, c[0x0][0x398] ;  /* 0x00007300ff0977ac */ /* 0x000ea20008000800 */
[----:B------:R-:W-:Y:S01]  /*96130*/  PRMT R14, R15, 0x7771, RZ ;  /* 0x000077710f0e7816 */ /* 0x000fe200000000ff */
[----:B------:R-:W-:-:S04]  /*96140*/  IMAD.X R17, R10, 0x1, R27, P5 ;  /* 0x000000010a117824 */ /* 0x000fc800028e061b */
[----:B------:R3:W-:Y:S01]  /*96150*/  @P3 STG.E.U8 desc[UR42][R8.64], R14 ;  /* 0x0000000e08003986 */ /* 0x0007e2000c10112a */
[----:B------:R-:W-:Y:S01]  /*96160*/  ISETP.LT.AND P3, PT, R25, UR6, !P1 ;  /* 0x0000000619007c0c */ /* 0x000fe2000cf61270 */
[----:B------:R-:W0:Y:S01]  /*96170*/  LDCU UR6, c[0x0][0x3b8] ;  /* 0x00007700ff0677ac */ /* 0x000e220008000800 */
[----:B---3--:R-:W-:Y:S02]  /*96180*/  PRMT R9, R15, 0x7772, RZ ;  /* 0x000077720f097816 */ /* 0x008fe400000000ff */
[----:B------:R-:W-:-:S03]  /*96190*/  IADD3 R8, P5, PT, R13, R29, RZ ;  /* 0x0000001d0d087210 */ /* 0x000fc60007fbe0ff */
[----:B------:R3:W-:Y:S01]  /*961a0*/  @P6 STG.E.U8 desc[UR42][R16.64], R9 ;  /* 0x0000000910006986 */ /* 0x0007e2000c10112a */
[----:B------:R-:W-:Y:S01]  /*961b0*/  IADD3 R14, P6, PT, R13, R28, RZ ;  /* 0x0000001c0d0e7210 */ /* 0x000fe20007fde0ff */
[----:B---3--:R-:W-:Y:S01]  /*961c0*/  IMAD.X R9, R10, 0x1, R21, P5 ;  /* 0x000000010a097824 */ /* 0x008fe200028e0615 */
[----:B------:R-:W-:-:S03]  /*961d0*/  PRMT R16, R15, 0x7773, RZ ;  /* 0x000077730f107816 */ /* 0x000fc600000000ff */
[----:B------:R-:W-:Y:S01]  /*961e0*/  IMAD.X R15, R10, 0x1, R23, P6 ;  /* 0x000000010a0f7824 */ /* 0x000fe200030e0617 */
[----:B----4-:R-:W-:Y:S01]  /*961f0*/  PRMT R17, R11, 0x7770, RZ ;  /* 0x000077700b117816 */ /* 0x010fe200000000ff */
[----:B------:R-:W-:Y:S01]  /*96200*/  @P2 STG.E.U8 desc[UR42][R8.64], R16 ;  /* 0x0000001008002986 */ /* 0x000fe2000c10112a */
[----:B-----5:R-:W-:Y:S01]  /*96210*/  ISETP.LT.AND P2, PT, R26, UR12, !P1 ;  /* 0x0000000c1a007c0c */ /* 0x020fe2000cf41270 */
[----:B------:R-:W3:Y:S02]  /*96220*/  LDCU UR12, c[0x0][0x398] ;  /* 0x00007300ff0c77ac */ /* 0x000ee40008000800 */
[----:B------:R4:W-:Y:S01]  /*96230*/  @P3 STG.E.U8 desc[UR42][R14.64], R17 ;  /* 0x000000110e003986 */ /* 0x0009e2000c10112a */
[----:B--2---:R-:W-:Y:S01]  /*96240*/  ISETP.LT.AND P3, PT, R19, UR9, !P1 ;  /* 0x0000000913007c0c */ /* 0x004fe2000cf61270 */
[----:B------:R-:W2:Y:S01]  /*96250*/  LDCU UR9, c[0x0][0x39c] ;  /* 0x00007380ff0977ac */ /* 0x000ea20008000800 */
[----:B0-----:R-:W-:Y:S02]  /*96260*/  ISETP.LT.AND P1, PT, R24, UR10, !P1 ;  /* 0x0000000a18007c0c */ /* 0x001fe4000cf21270 */
[C---:B----4-:R-:W-:Y:S01]  /*96270*/  IADD3 R14, P5, PT, R13.reuse, R20, RZ ;  /* 0x000000140d0e7210 */ /* 0x050fe20007fbe0ff */
[----:B------:R-:W0:Y:S01]  /*96280*/  LDCU UR10, c[0x0][0x398] ;  /* 0x00007300ff0a77ac */ /* 0x000e220008000800 */
[----:B------:R-:W-:-:S03]  /*96290*/  IADD3 R8, P6, PT, R13, R12, RZ ;  /* 0x0000000c0d087210 */ /* 0x000fc60007fde0ff */
[C---:B------:R-:W-:Y:S01]  /*962a0*/  IMAD.X R15, R10.reuse, 0x1, R7, P5 ;  /* 0x000000010a0f7824 */ /* 0x040fe200028e0607 */
[----:B------:R-:W-:Y:S02]  /*962b0*/  IADD3 R16, P5, PT, R13, R5, RZ ;  /* 0x000000050d107210 */ /* 0x000fe40007fbe0ff */
[C---:B------:R-:W-:Y:S02]  /*962c0*/  PRMT R18, R11.reuse, 0x7773, RZ ;  /* 0x000077730b127816 */ /* 0x040fe400000000ff */
[C---:B------:R-:W-:Y:S01]  /*962d0*/  PRMT R19, R11.reuse, 0x7772, RZ ;  /* 0x000077720b137816 */ /* 0x040fe200000000ff */
[C---:B------:R-:W-:Y:S01]  /*962e0*/  IMAD.X R9, R10.reuse, 0x1, R6, P6 ;  /* 0x000000010a097824 */ /* 0x040fe200030e0606 */
[----:B------:R-:W-:Y:S01]  /*962f0*/  PRMT R11, R11, 0x7771, RZ ;  /* 0x000077710b0b7816 */ /* 0x000fe200000000ff */
[----:B------:R-:W-:Y:S02]  /*96300*/  IMAD.X R17, R10, 0x1, R0, P5 ;  /* 0x000000010a117824 */ /* 0x000fe400028e0600 */
[----:B------:R-:W4:Y:S04]  /*96310*/  LDL R10, [R1+0x3880] ;  /* 0x00388000010a7983 */ /* 0x000f280000100800 */
[----:B------:R5:W-:Y:S04]  /*96320*/  @P3 STG.E.U8 desc[UR42][R14.64], R11 ;  /* 0x0000000b0e003986 */ /* 0x000be8000c10112a */
[----:B------:R0:W-:Y:S04]  /*96330*/  @P2 STG.E.U8 desc[UR42][R8.64], R19 ;  /* 0x0000001308002986 */ /* 0x0001e8000c10112a */
[----:B------:R1:W-:Y:S04]  /*96340*/  @P1 STG.E.U8 desc[UR42][R16.64], R18 ;  /* 0x0000001210001986 */ /* 0x0003e8000c10112a */
[----:B-----5:R-:W5:Y:S04]  /*96350*/  LDL R15, [R1+0x34] ;  /* 0x00003400010f7983 */ /* 0x020f680000100800 */
[----:B0-----:R-:W2:Y:S04]  /*96360*/  LDL R19, [R1+0x387c] ;  /* 0x00387c0001137983 */ /* 0x001ea80000100800 */
[----:B-1----:R-:W3:Y:S04]  /*96370*/  LDL.LU R18, [R1+0xc] ;  /* 0x00000c0001127983 */ /* 0x002ee80000300800 */
[----:B------:R-:W3:Y:S01]  /*96380*/  LDL R17, [R1+0x18] ;  /* 0x0000180001117983 */ /* 0x000ee20000100800 */
[----:B------:R-:W-:Y:S01]  /*96390*/  VIADD R14, R13, UR6 ;  /* 0x000000060d0e7c36 */ /* 0x000fe20008000000 */
[----:B------:R-:W0:Y:S04]  /*963a0*/  LDCU UR6, c[0x0][0x398] ;  /* 0x00007300ff0677ac */ /* 0x000e280008000800 */
[----:B------:R-:W-:-:S02]  /*963b0*/  SHF.R.S32.HI R13, RZ, 0x1f, R14 ;  /* 0x0000001fff0d7819 */ /* 0x000fc4000001140e */
[----:B--2---:R-:W-:Y:S01]  /*963c0*/  ISETP.LT.AND P6, PT, R19, UR14, !P4 ;  /* 0x0000000e13007c0c */ /* 0x004fe2000e7c1270 */
[----:B------:R-:W-:Y:S01]  /*963d0*/  VIADD R11, R22, 0x8 ;  /* 0x00000008160b7836 */ /* 0x000fe20000000000 */
[----:B----4-:R-:W-:Y:S01]  /*963e0*/  ISETP.LT.AND P2, PT, R10, UR16, !P4 ;  /* 0x000000100a007c0c */ /* 0x010fe2000e741270 */
[----:B------:R-:W1:Y:S01]  /*963f0*/  LDCU UR14, c[0x0][0x398] ;  /* 0x00007300ff0e77ac */ /* 0x000e620008000800 */
[----:B---3--:R-:W-:Y:S01]  /*96400*/  IADD3 R8, P1, PT, R14, R17, RZ ;  /* 0x000000110e087210 */ /* 0x008fe20007f3e0ff */
[----:B------:R-:W2:Y:S04]  /*96410*/  LDCU UR16, c[0x0][0x398] ;  /* 0x00007300ff1077ac */ /* 0x000ea80008000800 */
[----:B-----5:R-:W-:Y:S01]  /*96420*/  IMAD.X R9, R13, 0x1, R15, P1 ;  /* 0x000000010d097824 */ /* 0x020fe200008e060f */
[----:B------:R-:W-:-:S05]  /*96430*/  PRMT R15, R18, 0x7770, RZ ;  /* 0x00007770120f7816 */ /* 0x000fca00000000ff */
[----:B------:R3:W-:Y:S04]  /*96440*/  @P6 STG.E.U8 desc[UR42][R8.64], R15 ;  /* 0x0000000f08006986 */ /* 0x0007e8000c10112a */
[----:B---3--:R-:W3:Y:S04]  /*96450*/  LDL R9, [R1+0x3884] ;  /* 0x0038840001097983 */ /* 0x008ee80000100800 */
[----:B------:R-:W0:Y:S01]  /*96460*/  LDL R15, [R1+0x3888] ;  /* 0x00388800010f7983 */ /* 0x000e220000100800 */
[----:B------:R-:W-:Y:S02]  /*96470*/  IADD3 R10, P5, PT, R14, R4, RZ ;  /* 0x000000040e0a7210 */ /* 0x000fe40007fbe0ff */
[----:B------:R-:W-:Y:S01]  /*96480*/  ISETP.GE.AND P3, PT, R11, UR9, PT ;  /* 0x000000090b007c0c */ /* 0x000fe2000bf66270 */
[----:B------:R-:W4:Y:S01]  /*96490*/  LDCU UR9, c[0x0][0x39c] ;  /* 0x00007380ff0977ac */ /* 0x000f220008000800 */
[----:B------:R-:W-:Y:S01]  /*964a0*/  PRMT R16, R18, 0x7771, RZ ;  /* 0x0000777112107816 */ /* 0x000fe200000000ff */
[----:B------:R-:W-:Y:S01]  /*964b0*/  IMAD.X R11, R13, 0x1, R3, P5 ;  /* 0x000000010d0b7824 */ /* 0x000fe200028e0603 */
[----:B------:R-:W-:-:S04]  /*964c0*/  IADD3 R8, P6, PT, R14, R2, RZ ;  /* 0x000000020e087210 */ /* 0x000fc80007fde0ff */
[----:B------:R5:W-:Y:S02]  /*964d0*/  @P2 STG.E.U8 desc[UR42][R10.64], R16 ;  /* 0x000000100a002986 */ /* 0x000be4000c10112a */
[C---:B-----5:R-:W-:Y:S02]  /*964e0*/  PRMT R16, R18.reuse, 0x7772, RZ ;  /* 0x0000777212107816 */ /* 0x060fe400000000ff */
[----:B---3--:R-:W-:Y:S01]  /*964f0*/  ISETP.LT.AND P1, PT, R9, UR10, !P4 ;  /* 0x0000000a09007c0c */ /* 0x008fe2000e721270 */
[----:B------:R-:W-:Y:S01]  /*96500*/  IMAD.X R9, R13, 0x1, R27, P6 ;  /* 0x000000010d097824 */ /* 0x000fe200030e061b */
[----:B------:R-:W3:Y:S01]  /*96510*/  LDCU UR10, c[0x0][0x398] ;  /* 0x00007300ff0a77ac */ /* 0x000ee20008000800 */
[----:B------:R-:W5:Y:S01]  /*96520*/  LDL.LU R27, [R1+0x38a0] ;  /* 0x0038a000011b7983 */ /* 0x000f620000300800 */
[----:B0-----:R-:W-:Y:S02]  /*96530*/  ISETP.LT.AND P2, PT, R15, UR6, !P4 ;  /* 0x000000060f007c0c */ /* 0x001fe4000e741270 */
[----:B------:R-:W-:Y:S01]  /*96540*/  PRMT R15, R18, 0x7773, RZ ;  /* 0x00007773120f7816 */ /* 0x000fe200000000ff */
[----:B------:R-:W0:Y:S01]  /*96550*/  LDCU UR6, c[0x0][0x3b8] ;  /* 0x00007700ff0677ac */ /* 0x000e220008000800 */
[----:B------:R-:W2:Y:S05]  /*96560*/  LDL.LU R18, [R1+0x40] ;  /* 0x0000400001127983 */ /* 0x000eaa0000300800 */
[----:B------:R0:W-:Y:S04]  /*96570*/  @P1 STG.E.U8 desc[UR42][R8.64], R16 ;  /* 0x0000001008001986 */ /* 0x0001e8000c10112a */
[----:B0-----:R-:W1:Y:S01]  /*96580*/  LDL R16, [R1+0x3898] ;  /* 0x0038980001107983 */ /* 0x001e620000100800 */
[----:B------:R-:W-:-:S02]  /*96590*/  IADD3 R10, P5, PT, R14, R29, RZ ;  /* 0x0000001d0e0a7210 */ /* 0x000fc40007fbe0ff */
[----:B------:R-:W-:Y:S01]  /*965a0*/  ISETP.LT.AND P6, PT, R25, UR12, !P4 ;  /* 0x0000000c19007c0c */ /* 0x000fe2000e7c1270 */
[----:B------:R-:W0:Y:S01]  /*965b0*/  LDCU UR12, c[0x0][0x398] ;  /* 0x00007300ff0c77ac */ /* 0x000e220008000800 */
[----:B------:R-:W-:Y:S01]  /*965c0*/  IADD3 R8, P1, PT, R14, R28, RZ ;  /* 0x0000001c0e087210 */ /* 0x000fe20007f3e0ff */
[----:B------:R-:W-:-:S04]  /*965d0*/  IMAD.X R11, R13, 0x1, R21, P5 ;  /* 0x000000010d0b7824 */ /* 0x000fc800028e0615 */
[----:B------:R-:W-:Y:S01]  /*965e0*/  IMAD.X R9, R13, 0x1, R23, P1 ;  /* 0x000000010d097824 */ /* 0x000fe200008e0617 */
[----:B------:R0:W-:Y:S01]  /*965f0*/  @P2 STG.E.U8 desc[UR42][R10.64], R15 ;  /* 0x0000000f0a002986 */ /* 0x0001e2000c10112a */
[----:B---3--:R-:W-:Y:S01]  /*96600*/  ISETP.LT.AND P2, PT, R26, UR10, !P4 ;  /* 0x0000000a1a007c0c */ /* 0x008fe2000e741270 */
[----:B------:R-:W3:Y:S01]  /*96610*/  LDCU UR10, c[0x0][0x398] ;  /* 0x00007300ff0a77ac */ /* 0x000ee20008000800 */
[----:B0-----:R-:W-:Y:S01]  /*96620*/  IADD3 R10, P1, PT, R14, R20, RZ ;  /* 0x000000140e0a7210 */ /* 0x001fe20007f3e0ff */
[----:B------:R-:W-:Y:S01]  /*96630*/  VIADD R15, R22, 0x9 ;  /* 0x00000009160f7836 */ /* 0x000fe20000000000 */
[----:B-----5:R-:W-:-:S05]  /*96640*/  PRMT R11, R27, 0x7770, RZ ;  /* 0x000077701b0b7816 */ /* 0x020fca00000000ff */
[----:B------:R0:W-:Y:S02]  /*96650*/  @P6 STG.E.U8 desc[UR42][R8.64], R11 ;  /* 0x0000000b08006986 */ /* 0x0001e4000c10112a */
[----:B0-----:R-:W-:Y:S02]  /*96660*/  IADD3 R8, P6, PT, R14, R12, RZ ;  /* 0x0000000c0e087210 */ /* 0x001fe40007fde0ff */
[----:B-1----:R-:W-:Y:S01]  /*96670*/  ISETP.LT.AND P5, PT, R16, UR14, !P4 ;  /* 0x0000000e10007c0c */ /* 0x002fe2000e7a1270 */
[----:B------:R-:W-:Y:S01]  /*96680*/  IMAD.X R11, R13, 0x1, R7, P1 ;  /* 0x000000010d0b7824 */ /* 0x000fe200008e0607 */
[----:B----4-:R-:W-:Y:S01]  /*96690*/  ISETP.GE.AND P1, PT, R15, UR9, PT ;  /* 0x000000090f007c0c */ /* 0x010fe2000bf26270 */
[----:B------:R-:W-:Y:S01]  /*966a0*/  IMAD.X R9, R13, 0x1, R6, P6 ;  /* 0x000000010d097824 */ /* 0x000fe200030e0606 */
[C---:B------:R-:W-:Y:S01]  /*966b0*/  PRMT R15, R27.reuse, 0x7771, RZ ;  /* 0x000077711b0f7816 */ /* 0x040fe200000000ff */
[----:B------:R-:W0:Y:S01]  /*966c0*/  LDCU UR9, c[0x0][0x398] ;  /* 0x00007300ff0977ac */ /* 0x000e220008000800 */
[----:B------:R-:W-:Y:S01]  /*966d0*/  PRMT R16, R27, 0x7772, RZ ;  /* 0x000077721b107816 */ /* 0x000fe200000000ff */
[----:B------:R-:W1:Y:S06]  /*966e0*/  LDCU UR14, c[0x0][0x398] ;  /* 0x00007300ff0e77ac */ /* 0x000e6c0008000800 */
[----:B------:R4:W-:Y:S04]  /*966f0*/  @P5 STG.E.U8 desc[UR42][R10.64], R15 ;  /* 0x0000000f0a005986 */ /* 0x0009e8000c10112a */
[----:B------:R5:W-:Y:S04]  /*96700*/  @P2 STG.E.U8 desc[UR42][R8.64], R16 ;  /* 0x0000001008002986 */ /* 0x000be8000c10112a */
[----:B----4-:R-:W4:Y:S01]  /*96710*/  LDL R11, [R1+0x34] ;  /* 0x00003400010b7983 */ /* 0x010f220000100800 */
[----:B-----5:R-:W-:-:S05]  /*96720*/  IADD3 R8, P5, PT, R14, R5, RZ ;  /* 0x000000050e087210 */ /* 0x020fca0007fbe0ff */
[----:B------:R-:W-:Y:S02]  /*96730*/  IMAD.X R9, R13, 0x1, R0, P5 ;  /* 0x000000010d097824 */ /* 0x000fe400028e0600 */
[----:B------:R-:W0:Y:S01]  /*96740*/  LDL R13, [R1+0x3880] ;  /* 0x00388000010d7983 */ /* 0x000e220000100800 */
[----:B------:R-:W-:Y:S01]  /*96750*/  VIADD R15, R14, UR6 ;  /* 0x000000060e0f7c36 */ /* 0x000fe20008000000 */
[----:B--2---:R-:W-:Y:S01]  /*96760*/  ISETP.LT.AND P4, PT, R24, UR16, !P4 ;  /* 0x0000001018007c0c */ /* 0x004fe2000e781270 */
[----:B------:R-:W2:Y:S01]  /*96770*/  LDCU UR6, c[0x0][0x398] ;  /* 0x00007300ff0677ac */ /* 0x000ea20008000800 */
[----:B------:R-:W-:Y:S02]  /*96780*/  ISETP.LT.AND P2, PT, R19, UR12, !P3 ;  /* 0x0000000c13007c0c */ /* 0x000fe4000df41270 */
[----:B------:R-:W-:Y:S01]  /*96790*/  SHF.R.S32.HI R14, RZ, 0x1f, R15 ;  /* 0x0000001fff0e7819 */ /* 0x000fe2000001140f */
[----:B------:R-:W5:Y:S01]  /*967a0*/  LDCU UR12, c[0x0][0x398] ;  /* 0x00007300ff0c77ac */ /* 0x000f620008000800 */
[----:B------:R-:W-:-:S02]  /*967b0*/  IADD3 R10, P6, PT, R15, R17, RZ ;  /* 0x000000110f0a7210 */ /* 0x000fc40007fde0ff */
[----:B------:R-:W-:Y:S01]  /*967c0*/  PRMT R16, R27, 0x7773, RZ ;  /* 0x000077731b107816 */ /* 0x000fe200000000ff */
[----:B------:R-:W0:Y:S01]  /*967d0*/  LDCU UR16, c[0x0][0x398] ;  /* 0x00007300ff1077ac */ /* 0x000e220008000800 */
[----:B------:R-:W1:Y:S04]  /*967e0*/  LDL.LU R27, [R1+0x3898] ;  /* 0x00389800011b7983 */ /* 0x000e680000300800 */
[----:B------:R2:W-:Y:S04]  /*967f0*/  @P4 STG.E.U8 desc[UR42][R8.64], R16 ;  /* 0x0000001008004986 */ /* 0x0005e8000c10112a */
[----:B--2---:R-:W3:Y:S04]  /*96800*/  LDL R9, [R1+0x3884] ;  /* 0x0038840001097983 */ /* 0x004ee80000100800 */
[----:B------:R-:W2:Y:S01]  /*96810*/  LDL R16, [R1+0x1c] ;  /* 0x00001c0001107983 */ /* 0x000ea20000100800 */
[----:B----4-:R-:W-:Y:S01]  /*96820*/  IMAD.X R11, R14, 0x1, R11, P6 ;  /* 0x000000010e0b7824 */ /* 0x010fe200030e060b */
[----:B0-----:R-:W-:Y:S01]  /*96830*/  ISETP.LT.AND P5, PT, R13, UR9, !P3 ;  /* 0x000000090d007c0c */ /* 0x001fe2000dfa1270 */
[----:B------:R-:W0:Y:S01]  /*96840*/  LDCU UR9, c[0x0][0x39c] ;  /* 0x00007380ff0977ac */ /* 0x000e220008000800 */
[----:B------:R-:W-:-:S05]  /*96850*/  PRMT R13, R18, 0x7770, RZ ;  /* 0x00007770120d7816 */ /* 0x000fca00000000ff */
[----:B------:R4:W-:Y:S04]  /*96860*/  @P2 STG.E.U8 desc[UR42][R10.64], R13 ;  /* 0x0000000d0a002986 */ /* 0x0009e8000c10112a */
[----:B----4-:R-:W4:Y:S01]  /*96870*/  LDL R10, [R1+0x3888] ;  /* 0x00388800010a7983 */ /* 0x010f220000100800 */
[----:B------:R-:W-:Y:S02]  /*96880*/  IADD3 R8, P6, PT, R15, R4, RZ ;  /* 0x000000040f087210 */ /* 0x000fe40007fde0ff */
[----:B------:R-:W-:Y:S02]  /*96890*/  PRMT R11, R18, 0x7771, RZ ;  /* 0x00007771120b7816 */ /* 0x000fe400000000ff */
[----:B---3--:R-:W-:Y:S01]  /*968a0*/  ISETP.LT.AND P4, PT, R9, UR10, !P3 ;  /* 0x0000000a09007c0c */ /* 0x008fe2000df81270 */
[----:B------:R-:W-:Y:S01]  /*968b0*/  IMAD.X R9, R14, 0x1, R3, P6 ;  /* 0x000000010e097824 */ /* 0x000fe200030e0603 */
[----:B------:R-:W-:Y:S01]  /*968c0*/  PRMT R13, R18, 0x7773, RZ ;  /* 0x00007773120d7816 */ /* 0x000fe200000000ff */
[----:B------:R-:W3:Y:S03]  /*968d0*/  LDCU UR10, c[0x0][0x398] ;  /* 0x00007300ff0a77ac */ /* 0x000ee60008000800 */
[----:B------:R2:W-:Y:S01]  /*968e0*/  @P5 STG.E.U8 desc[UR42][R8.64], R11 ;  /* 0x0000000b08005986 */ /* 0x0005e2000c10112a */
[----:B----4-:R-:W-:Y:S01]  /*968f0*/  ISETP.LT.AND P2, PT, R10, UR6, !P3 ;  /* 0x000000060a007c0c */ /* 0x010fe2000df41270 */
[----:B------:R-:W4:Y:S01]  /*96900*/  LDCU UR6, c[0x0][0x3b8] ;  /* 0x00007700ff0677ac */ /* 0x000f220008000800 */
[----:B------:R-:W-:-:S05]  /*96910*/  IADD3 R10, P6, PT, R15, R2, RZ ;  /* 0x000000020f0a7210 */ /* 0x000fca0007fde0ff */
[----:B--2---:R-:W-:Y:S01]  /*96920*/  IMAD.X R11, R14, 0x1, R16, P6 ;  /* 0x000000010e0b7824 */ /* 0x004fe200030e0610 */
[----:B------:R-:W-:Y:S02]  /*96930*/  PRMT R16, R18, 0x7772, RZ ;  /* 0x0000777212107816 */ /* 0x000fe400000000ff */
[----:B------:R-:W2:Y:S04]  /*96940*/  LDL.LU R18, [R1+0x50] ;  /* 0x0000500001127983 */ /* 0x000ea80000300800 */
[----:B------:R0:W-:Y:S04]  /*96950*/  @P4 STG.E.U8 desc[UR42][R10.64], R16 ;  /* 0x000000100a004986 */ /* 0x0001e8000c10112a */
[----:B0-----:R-:W2:Y:S01]  /*96960*/  LDL R16, [R1+0x20] ;  /* 0x0000200001107983 */ /* 0x001ea20000100800 */
[----:B------:R-:W-:-:S02]  /*96970*/  IADD3 R8, P5, PT, R15, R29, RZ ;  /* 0x0000001d0f087210 */ /* 0x000fc40007fbe0ff */
[----:B-----5:R-:W-:Y:S01]  /*96980*/  ISETP.LT.AND P6, PT, R25, UR12, !P3 ;  /* 0x0000000c19007c0c */ /* 0x020fe2000dfc1270 */
[----:B------:R-:W0:Y:S01]  /*96990*/  LDCU UR12, c[0x0][0x398] ;  /* 0x00007300ff0c77ac */ /* 0x000e220008000800 */
[----:B------:R-:W-:Y:S01]  /*969a0*/  IADD3 R10, P4, PT, R15, R28, RZ ;  /* 0x0000001c0f0a7210 */ /* 0x000fe20007f9e0ff */
[C---:B------:R-:W-:Y:S01]  /*969b0*/  IMAD.X R9, R14.reuse, 0x1, R21, P5 ;  /* 0x000000010e097824 */ /* 0x040fe200028e0615 */
[----:B-1----:R-:W-:Y:S01]  /*969c0*/  ISETP.LT.AND P5, PT, R27, UR14, !P3 ;  /* 0x0000000e1b007c0c */ /* 0x002fe2000dfa1270 */
[----:B------:R-:W1:Y:S02]  /*969d0*/  LDCU UR14, c[0x0][0x398] ;  /* 0x00007300ff0e77ac */ /* 0x000e640008000800 */
[----:B------:R-:W-:Y:S01]  /*969e0*/  IMAD.X R11, R14, 0x1, R23, P4 ;  /* 0x000000010e0b7824 */ /* 0x000fe200020e0617 */
[----:B------:R5:W-:Y:S01]  /*969f0*/  @P2 STG.E.U8 desc[UR42][R8.64], R13 ;  /* 0x0000000d08002986 */ /* 0x000be2000c10112a */
[----:B---3--:R-:W-:Y:S01]  /*96a00*/  ISETP.LT.AND P4, PT, R26, UR10, !P3 ;  /* 0x0000000a1a007c0c */ /* 0x008fe2000df81270 */
[----:B------:R-:W3:Y:S01]  /*96a10*/  LDCU UR10, c[0x0][0x398] ;  /* 0x00007300ff0a77ac */ /* 0x000ee20008000800 */
[----:B-----5:R-:W-:Y:S01]  /*96a20*/  IADD3 R8, P2, PT, R15, R20, RZ ;  /* 0x000000140f087210 */ /* 0x020fe20007f5e0ff */
[----:B------:R-:W-:Y:S01]  /*96a30*/  VIADD R13, R22, 0xa ;  /* 0x0000000a160d7836 */ /* 0x000fe20000000000 */
[----:B--2---:R-:W-:-:S05]  /*96a40*/  PRMT R9, R16, 0x7770, RZ ;  /* 0x0000777010097816 */ /* 0x004fca00000000ff */
[----:B------:R2:W-:Y:S02]  /*96a50*/  @P6 STG.E.U8 desc[UR42][R10.64], R9 ;  /* 0x000000090a006986 */ /* 0x0005e4000c10112a */
[----:B--2---:R-:W-:Y:S01]  /*96a60*/  IADD3 R10, P6, PT, R15, R12, RZ ;  /* 0x0000000c0f0a7210 */ /* 0x004fe20007fde0ff */
[----:B------:R-:W-:Y:S01]  /*96a70*/  IMAD.X R9, R14, 0x1, R7, P2 ;  /* 0x000000010e097824 */ /* 0x000fe200010e0607 */
[----:B------:R-:W-:Y:S01]  /*96a80*/  ISETP.GE.AND P2, PT, R13, UR9, PT ;  /* 0x000000090d007c0c */ /* 0x000fe2000bf46270 */
[----:B------:R-:W2:Y:S01]  /*96a90*/  LDCU UR9, c[0x0][0x398] ;  /* 0x00007300ff0977ac */ /* 0x000ea20008000800 */
[----:B------:R-:W-:Y:S01]  /*96aa0*/  PRMT R13, R16, 0x7771, RZ ;  /* 0x00007771100d7816 */ /* 0x000fe200000000ff */
[----:B------:R-:W-:Y:S01]  /*96ab0*/  IMAD.X R11, R14, 0x1, R6, P6 ;  /* 0x000000010e0b7824 */ /* 0x000fe200030e0606 */
[----:B------:R-:W-:-:S03]  /*96ac0*/  PRMT R16, R16, 0x7772, RZ ;  /* 0x0000777210107816 */ /* 0x000fc600000000ff */
[----:B------:R4:W-:Y:S04]  /*96ad0*/  @P5 STG.E.U8 desc[UR42][R8.64], R13 ;  /* 0x0000000d08005986 */ /* 0x0009e8000c10112a */
[----:B------:R5:W-:Y:S01]  /*96ae0*/  @P4 STG.E.U8 desc[UR42][R10.64], R16 ;  /* 0x000000100a004986 */ /* 0x000be2000c10112a */
[----:B----4-:R-:W-:-:S03]  /*96af0*/  VIADD R8, R15, UR6 ;  /* 0x000000060f087c36 */ /* 0x010fc60008000000 */
[----:B------:R-:W4:Y:S01]  /*96b00*/  LDL R13, [R1+0x34] ;  /* 0x00003400010d7983 */ /* 0x000f220000100800 */
[----:B-----5:R-:W-:Y:S01]  /*96b10*/  IADD3 R10, P5, PT, R15, R5, RZ ;  /* 0x000000050f0a7210 */ /* 0x020fe20007fbe0ff */
[----:B------:R-:W5:Y:S01]  /*96b20*/  LDCU UR6, c[0x0][0x398] ;  /* 0x00007300ff0677ac */ /* 0x000f620008000800 */
[----:B------:R-:W-:Y:S01]  /*96b30*/  IADD3 R16, P6, PT, R8, R17, RZ ;  /* 0x0000001108107210 */ /* 0x000fe20007fde0ff */
[----:B------:R-:W5:Y:S02]  /*96b40*/  LDL R15, [R1+0x3888] ;  /* 0x00388800010f7983 */ /* 0x000f640000100800 */
[----:B------:R-:W-:Y:S02]  /*96b50*/  IMAD.X R11, R14, 0x1, R0, P5 ;  /* 0x000000010e0b7824 */ /* 0x000fe400028e0600 */
[----:B------:R-:W2:Y:S04]  /*96b60*/  LDL R17, [R1+0x3880] ;  /* 0x0038800001117983 */ /* 0x000ea80000100800 */
[----:B------:R-:W2:Y:S01]  /*96b70*/  LDL.LU R14, [R1+0x20] ;  /* 0x00002000010e7983 */ /* 0x000ea20000300800 */
[----:B------:R-:W-:Y:S01]  /*96b80*/  ISETP.LT.AND P3, PT, R24, UR16, !P3 ;  /* 0x0000001018007c0c */ /* 0x000fe2000df61270 */
[----:B------:R-:W1:Y:S01]  /*96b90*/  LDCU UR16, c[0x0][0x398] ;  /* 0x00007300ff1077ac */ /* 0x000e620008000800 */
[----:B0-----:R-:W-:-:S02]  /*96ba0*/  ISETP.LT.AND P4, PT, R19, UR12, !P1 ;  /* 0x0000000c13007c0c */ /* 0x001fc4000cf81270 */
[----:B------:R-:W-:Y:S01]  /*96bb0*/  SHF.R.S32.HI R9, RZ, 0x1f, R8 ;  /* 0x0000001fff097819 */ /* 0x000fe20000011408 */
[----:B------:R-:W0:Y:S01]  /*96bc0*/  LDCU UR12, c[0x0][0x398] ;  /* 0x00007300ff0c77ac */ /* 0x000e220008000800 */
[----:B--2---:R-:W-:Y:S02]  /*96bd0*/  PRMT R14, R14, 0x7773, RZ ;  /* 0x000077730e0e7816 */ /* 0x004fe400000000ff */
[----:B------:R-:W-:Y:S01]  /*96be0*/  ISETP.LT.AND P5, PT, R17, UR9, !P1 ;  /* 0x0000000911007c0c */ /* 0x000fe2000cfa1270 */
[----:B----4-:R-:W-:-:S04]  /*96bf0*/  IMAD.X R17, R9, 0x1, R13, P6 ;  /* 0x0000000109117824 */ /* 0x010fc800030e060d */
[----:B------:R2:W-:Y:S01]  /*96c00*/  @P3 STG.E.U8 desc[UR42][R10.64], R14 ;  /* 0x0000000e0a003986 */ /* 0x0005e2000c10112a */
[----:B------:R-:W-:Y:S01]  /*96c10*/  PRMT R13, R18, 0x7770, RZ ;  /* 0x00007770120d7816 */ /* 0x000fe200000000ff */
[----:B------:R-:W4:Y:S04]  /*96c20*/  LDCU UR9, c[0x0][0x39c] ;  /* 0x00007380ff0977ac */ /* 0x000f280008000800 */
[----:B------:R0:W-:Y:S04]  /*96c30*/  @P4 STG.E.U8 desc[UR42][R16.64], R13 ;  /* 0x0000000d10004986 */ /* 0x0001e8000c10112a */
[----:B--2---:R-:W3:Y:S04]  /*96c40*/  LDL R14, [R1+0x3884] ;  /* 0x00388400010e7983 */ /* 0x004ee80000100800 */
[----:B0-----:R-:W2:Y:S01]  /*96c50*/  LDL R16, [R1+0x1c] ;  /* 0x00001c0001107983 */ /* 0x001ea20000100800 */
[----:B------:R-:W-:-:S02]  /*96c60*/  IADD3 R10, P3, PT, R8, R4, RZ ;  /* 0x00000004080a7210 */ /* 0x000fc40007f7e0ff */
[C---:B------:R-:W-:Y:S01]  /*96c70*/  PRMT R13, R18.reuse, 0x7771, RZ ;  /* 0x00007771120d7816 */ /* 0x040fe200000000ff */
[----:B------:R-:W4:Y:S02]  /*96c80*/  LDL R17, [R1+0x3880] ;  /* 0x0038800001117983 */ /* 0x000f240000100800 */
[----:B------:R-:W-:Y:S01]  /*96c90*/  IMAD.X R11, R9, 0x1, R3, P3 ;  /* 0x00000001090b7824 */ /* 0x000fe200018e0603 */
[----:B-----5:R-:W-:Y:S01]  /*96ca0*/  ISETP.LT.AND P3, PT, R15, UR6, !P1 ;  /* 0x000000060f007c0c */ /* 0x020fe2000cf61270 */
[----:B------:R-:W0:Y:S03]  /*96cb0*/  LDCU UR6, c[0x0][0x3b8] ;  /* 0x00007700ff0677ac */ /* 0x000e260008000800 */
[----:B------:R5:W-:Y:S02]  /*96cc0*/  @P5 STG.E.U8 desc[UR42][R10.64], R13 ;  /* 0x0000000d0a005986 */ /* 0x000be4000c10112a */
[----:B-----5:R-:W-:-:S02]  /*96cd0*/  PRMT R13, R18, 0x7773, RZ ;  /* 0x00007773120d7816 */ /* 0x020fc400000000ff */
[----:B---3--:R-:W-:Y:S01]  /*96ce0*/  ISETP.LT.AND P4, PT, R14, UR10, !P1 ;  /* 0x0000000a0e007c0c */ /* 0x008fe2000cf81270 */
[----:B------:R-:W3:Y:S01]  /*96cf0*/  LDCU UR10, c[0x0][0x398] ;  /* 0x00007300ff0a77ac */ /* 0x000ee20008000800 */
[----:B------:R-:W-:-:S05]  /*96d00*/  IADD3 R14, P6, PT, R8, R2, RZ ;  /* 0x00000002080e7210 */ /* 0x000fca0007fde0ff */
[----:B--2---:R-:W-:Y:S01]  /*96d10*/  IMAD.X R15, R9, 0x1, R16, P6 ;  /* 0x00000001090f7824 */ /* 0x004fe200030e0610 */
[----:B------:R-:W-:Y:S02]  /*96d20*/  PRMT R16, R18, 0x7772, RZ ;  /* 0x0000777212107816 */ /* 0x000fe400000000ff */
[----:B------:R-:W2:Y:S04]  /*96d30*/  LDL.LU R18, [R1+0x44] ;  /* 0x0000440001127983 */ /* 0x000ea80000300800 */
[----:B------:R5:W-:Y:S04]  /*96d40*/  @P4 STG.E.U8 desc[UR42][R14.64], R16 ;  /* 0x000000100e004986 */ /* 0x000be8000c10112a */
[----:B-----5:R-:W5:Y:S01]  /*96d50*/  LDL R16, [R1+0x60] ;  /* 0x0000600001107983 */ /* 0x020f620000100800 */
[----:B------:R-:W-:-:S02]  /*96d60*/  IADD3 R10, P5, PT, R8, R29, RZ ;  /* 0x0000001d080a7210 */ /* 0x000fc40007fbe0ff */
[----:B------:R-:W-:Y:S01]  /*96d70*/  ISETP.LT.AND P6, PT, R25, UR12, !P1 ;  /* 0x0000000c19007c0c */ /* 0x000fe2000cfc1270 */
[----:B------:R-:W0:Y:S01]  /*96d80*/  LDCU UR12, c[0x0][0x398] ;  /* 0x00007300ff0c77ac */ /* 0x000e220008000800 */
[----:B------:R-:W-:Y:S01]  /*96d90*/  IADD3 R14, P4, PT, R8, R28, RZ ;  /* 0x0000001c080e7210 */ /* 0x000fe20007f9e0ff */
[----:B------:R-:W-:Y:S01]  /*96da0*/  IMAD.X R11, R9, 0x1, R21, P5 ;  /* 0x00000001090b7824 */ /* 0x000fe200028e0615 */
[----:B-1----:R-:W-:Y:S01]  /*96db0*/  ISETP.LT.AND P5, PT, R27, UR14, !P1 ;  /* 0x0000000e1b007c0c */ /* 0x002fe2000cfa1270 */
[----:B------:R-:W1:Y:S02]  /*96dc0*/  LDCU UR14, c[0x0][0x398] ;  /* 0x00007300ff0e77ac */ /* 0x000e640008000800 */
        /* <DEDUP_REMOVED lines=8> */
[----:B0-----:R-:W-:Y:S01]  /*96e50*/  IADD3 R14, P6, PT, R8, R12, RZ ;  /* 0x0000000c080e7210 */ /* 0x001fe20007fde0ff */
[----:B------:R-:W-:Y:S01]  /*96e60*/  IMAD.X R11, R9, 0x1, R7, P3 ;  /* 0x00000001090b7824 */ /* 0x000fe200018e0607 */
[----:B----4-:R-:W-:Y:S01]  /*96e70*/  ISETP.GE.AND P3, PT, R13, UR9, PT ;  /* 0x000000090d007c0c */ /* 0x010fe2000bf66270 */
[----:B------:R-:W0:Y:S01]  /*96e80*/  LDCU UR9, c[0x0][0x398] ;  /* 0x00007300ff0977ac */ /* 0x000e220008000800 */
[C---:B------:R-:W-:Y:S01]  /*96e90*/  PRMT R13, R16.reuse, 0x7771, RZ ;  /* 0x00007771100d7816 */ /* 0x040fe200000000ff */
[----:B------:R-:W-:Y:S01]  /*96ea0*/  IMAD.X R15, R9, 0x1, R6, P6 ;  /* 0x00000001090f7824 */ /* 0x000fe200030e0606 */
[----:B------:R-:W-:-:S03]  /*96eb0*/  PRMT R16, R16, 0x7772, RZ ;  /* 0x0000777210107816 */ /* 0x000fc600000000ff */
[----:B------:R4:W-:Y:S04]  /*96ec0*/  @P5 STG.E.U8 desc[UR42][R10.64], R13 ;  /* 0x0000000d0a005986 */ /* 0x0009e8000c10112a */
[----:B------:R5:W-:Y:S04]  /*96ed0*/  @P4 STG.E.U8 desc[UR42][R14.64], R16 ;  /* 0x000000100e004986 */ /* 0x000be8000c10112a */
[----:B----4-:R-:W4:Y:S04]  /*96ee0*/  LDL R13, [R1+0x34] ;  /* 0x00003400010d7983 */ /* 0x010f280000100800 */
[----:B-----5:R-:W5:Y:S04]  /*96ef0*/  LDL R15, [R1+0x18] ;  /* 0x00001800010f7983 */ /* 0x020f680000100800 */
[----:B------:R-:W2:Y:S01]  /*96f00*/  LDL.LU R16, [R1+0x60] ;  /* 0x0000600001107983 */ /* 0x000ea20000300800 */
[----:B------:R-:W-:Y:S01]  /*96f10*/  ISETP.LT.AND P1, PT, R24, UR16, !P1 ;  /* 0x0000001018007c0c */ /* 0x000fe2000cf21270 */
[C---:B------:R-:W-:Y:S01]  /*96f20*/  VIADD R10, R8.reuse, UR6 ;  /* 0x00000006080a7c36 */ /* 0x040fe20008000000 */
[----:B------:R-:W-:Y:S01]  /*96f30*/  IADD3 R8, P5, PT, R8, R5, RZ ;  /* 0x0000000508087210 */ /* 0x000fe20007fbe0ff */
[----:B------:R-:W0:Y:S01]  /*96f40*/  LDCU UR6, c[0x0][0x398] ;  /* 0x00007300ff0677ac */ /* 0x000e220008000800 */
[----:B------:R-:W-:-:S02]  /*96f50*/  ISETP.LT.AND P4, PT, R19, UR12, !P2 ;  /* 0x0000000c13007c0c */ /* 0x000fc4000d781270 */
[----:B------:R-:W-:Y:S01]  /*96f60*/  SHF.R.S32.HI R11, RZ, 0x1f, R10 ;  /* 0x0000001fff0b7819 */ /* 0x000fe2000001140a */
[----:B------:R-:W-:Y:S01]  /*96f70*/  IMAD.X R9, R9, 0x1, R0, P5 ;  /* 0x0000000109097824 */ /* 0x000fe200028e0600 */
[----:B------:R-:W0:Y:S01]  /*96f80*/  LDCU UR16, c[0x0][0x398] ;  /* 0x00007300ff1077ac */ /* 0x000e220008000800 */
[----:B-----5:R-:W-:Y:S01]  /*96f90*/  IADD3 R14, P6, PT, R10, R15, RZ ;  /* 0x0000000f0a0e7210 */ /* 0x020fe20007fde0ff */
[----:B------:R-:W5:Y:S01]  /*96fa0*/  LDCU UR12, c[0x0][0x398] ;  /* 0x00007300ff0c77ac */ /* 0x000f620008000800 */
[----:B--2---:R-:W-:-:S03]  /*96fb0*/  PRMT R16, R16, 0x7773, RZ ;  /* 0x0000777310107816 */ /* 0x004fc600000000ff */
[----:B----4-:R-:W-:Y:S01]  /*96fc0*/  IMAD.X R15, R11, 0x1, R13, P6 ;  /* 0x000000010b0f7824 */ /* 0x010fe200030e060d */
[----:B------:R-:W-:Y:S01]  /*96fd0*/  PRMT R13, R18, 0x7770, RZ ;  /* 0x00007770120d7816 */ /* 0x000fe200000000ff */
[----:B------:R2:W-:Y:S04]  /*96fe0*/  @P1 STG.E.U8 desc[UR42][R8.64], R16 ;  /* 0x0000001008001986 */ /* 0x0005e8000c10112a */
[----:B------:R4:W-:Y:S04]  /*96ff0*/  @P4 STG.E.U8 desc[UR42][R14.64], R13 ;  /* 0x0000000d0e004986 */ /* 0x0009e8000c10112a */
[----:B--2---:R-:W3:Y:S04]  /*97000*/  LDL R9, [R1+0x3884] ;  /* 0x0038840001097983 */ /* 0x004ee80000100800 */
[----:B----4-:R-:W2:Y:S04]  /*97010*/  LDL R15, [R1+0x3888] ;  /* 0x00388800010f7983 */ /* 0x010ea80000100800 */
[----:B------:R-:W4:Y:S01]  /*97020*/  LDL R16, [R1+0x1c] ;  /* 0x00001c0001107983 */ /* 0x000f220000100800 */
[----:B0-----:R-:W-:Y:S01]  /*97030*/  ISETP.LT.AND P5, PT, R17, UR9, !P2 ;  /* 0x0000000911007c0c */ /* 0x001fe2000d7a1270 */
[----:B------:R-:W0:Y:S01]  /*97040*/  LDCU UR9, c[0x0][0x39c] ;  /* 0x00007380ff0977ac */ /* 0x000e220008000800 */
[----:B------:R-:W-:-:S02]  /*97050*/  IADD3 R8, P1, PT, R10, R4, RZ ;  /* 0x000000040a087210 */ /* 0x000fc40007f3e0ff */
[----:B------:R-:W-:Y:S02]  /*97060*/  IADD3 R14, P6, PT, R10, R2, RZ ;  /* 0x000000020a0e7210 */ /* 0x000fe40007fde0ff */
[----:B------:R-:W-:Y:S02]  /*97070*/  PRMT R13, R18, 0x7771, RZ ;  /* 0x00007771120d7816 */ /* 0x000fe400000000ff */
[----:B---3--:R-:W-:Y:S01]  /*97080*/  ISETP.LT.AND P4, PT, R9, UR10, !P2 ;  /* 0x0000000a09007c0c */ /* 0x008fe2000d781270 */
[----:B------:R-:W-:Y:S01]  /*97090*/  IMAD.X R9, R11, 0x1, R3, P1 ;  /* 0x000000010b097824 */ /* 0x000fe200008e0603 */
[----:B------:R-:W3:Y:S01]  /*970a0*/  LDCU UR10, c[0x0][0x398] ;  /* 0x00007300ff0a77ac */ /* 0x000ee20008000800 */
[----:B--2---:R-:W-:-:S03]  /*970b0*/  ISETP.LT.AND P1, PT, R15, UR6, !P2 ;  /* 0x000000060f007c0c */ /* 0x004fc6000d721270 */
[----:B------:R2:W-:Y:S01]  /*970c0*/  @P5 STG.E.U8 desc[UR42][R8.64], R13 ;  /* 0x0000000d08005986 */ /* 0x0005e2000c10112a */
[----:B------:R-:W0:Y:S01]  /*970d0*/  LDCU UR6, c[0x0][0x3b8] ;  /* 0x00007700ff0677ac */ /* 0x000e220008000800 */
[----:B----4-:R-:W-:Y:S01]  /*970e0*/  IMAD.X R15, R11, 0x1, R16, P6 ;  /* 0x000000010b0f7824 */ /* 0x010fe200030e0610 */
[----:B------:R-:W-:-:S05]  /*970f0*/  PRMT R16, R18, 0x7772, RZ ;  /* 0x0000777212107816 */ /* 0x000fca00000000ff */
[----:B------:R4:W-:Y:S01]  /*97100*/  @P4 STG.E.U8 desc[UR42][R14.64], R16 ;  /* 0x000000100e004986 */ /* 0x0009e2000c10112a */
[----:B--2---:R-:W-:-:S03]  /*97110*/  PRMT R13, R18, 0x7773, RZ ;  /* 0x00007773120d7816 */ /* 0x004fc600000000ff */
[----:B------:R-:W2:Y:S04]  /*97120*/  LDL.LU R18, [R1+0x54] ;  /* 0x0000540001127983 */ /* 0x000ea80000300800 */
[----:B----4-:R-:W4:Y:S01]  /*97130*/  LDL R16, [R1+0x24] ;  /* 0x0000240001107983 */ /* 0x010f220000100800 */
[C---:B------:R-:W-:Y:S02]  /*97140*/  IADD3 R8, P5, PT, R10.reuse, R29, RZ ;  /* 0x0000001d0a087210 */ /* 0x040fe40007fbe0ff */
[----:B-----5:R-:W-:Y:S01]  /*97150*/  ISETP.LT.AND P6, PT, R25, UR12, !P2 ;  /* 0x0000000c19007c0c */ /* 0x020fe2000d7c1270 */
[----:B------:R-:W5:Y:S01]  /*97160*/  LDCU UR12, c[0x0][0x398] ;  /* 0x00007300ff0c77ac */ /* 0x000f620008000800 */
        /* <DEDUP_REMOVED lines=10> */
[----:B----4-:R-:W-:-:S05]  /*97210*/  PRMT R9, R16, 0x7770, RZ ;  /* 0x0000777010097816 */ /* 0x010fca00000000ff */
[----:B------:R0:W-:Y:S02]  /*97220*/  @P6 STG.E.U8 desc[UR42][R14.64], R9 ;  /* 0x000000090e006986 */ /* 0x0001e4000c10112a */
[----:B0-----:R-:W-:Y:S01]  /*97230*/  IADD3 R14, P6, PT, R10, R12, RZ ;  /* 0x0000000c0a0e7210 */ /* 0x001fe20007fde0ff */
[----:B------:R-:W-:Y:S01]  /*97240*/  IMAD.X R9, R11, 0x1, R7, P1 ;  /* 0x000000010b097824 */ /* 0x000fe200008e0607 */
[----:B------:R-:W-:Y:S01]  /*97250*/  ISETP.GE.AND P1, PT, R13, UR9, PT ;  /* 0x000000090d007c0c */ /* 0x000fe2000bf26270 */
[----:B------:R-:W0:Y:S01]  /*97260*/  LDCU UR9, c[0x0][0x398] ;  /* 0x00007300ff0977ac */ /* 0x000e220008000800 */
[C---:B------:R-:W-:Y:S01]  /*97270*/  PRMT R13, R16.reuse, 0x7771, RZ ;  /* 0x00007771100d7816 */ /* 0x040fe200000000ff */
[----:B------:R-:W-:Y:S01]  /*97280*/  IMAD.X R15, R11, 0x1, R6, P6 ;  /* 0x000000010b0f7824 */ /* 0x000fe200030e0606 */
[----:B------:R-:W-:-:S03]  /*97290*/  PRMT R16, R16, 0x7772, RZ ;  /* 0x0000777210107816 */ /* 0x000fc600000000ff */
[----:B------:R4:W-:Y:S04]  /*972a0*/  @P5 STG.E.U8 desc[UR42][R8.64], R13 ;  /* 0x0000000d08005986 */ /* 0x0009e8000c10112a */
[----:B------:R0:W-:Y:S04]  /*972b0*/  @P4 STG.E.U8 desc[UR42][R14.64], R16 ;  /* 0x000000100e004986 */ /* 0x0001e8000c10112a */
[----:B----4-:R-:W4:Y:S04]  /*972c0*/  LDL R13, [R1+0x34] ;  /* 0x00003400010d7983 */ /* 0x010f280000100800 */
[----:B0-----:R-:W2:Y:S04]  /*972d0*/  LDL R15, [R1+0x18] ;  /* 0x00001800010f7983 */ /* 0x001ea80000100800 */
[----:B------:R-:W3:Y:S01]  /*972e0*/  LDL.LU R16, [R1+0x24] ;  /* 0x0000240001107983 */ /* 0x000ee20000300800 */
[----:B------:R-:W-:Y:S01]  /*972f0*/  ISETP.LT.AND P2, PT, R24, UR16, !P2 ;  /* 0x0000001018007c0c */ /* 0x000fe2000d741270 */
[C---:B------:R-:W-:Y:S01]  /*97300*/  VIADD R8, R10.reuse, UR6 ;  /* 0x000000060a087c36 */ /* 0x040fe20008000000 */
[----:B------:R-:W-:Y:S01]  /*97310*/  IADD3 R10, P5, PT, R10, R5, RZ ;  /* 0x000000050a0a7210 */ /* 0x000fe20007fbe0ff */
[----:B------:R-:W0:Y:S01]  /*97320*/  LDCU UR6, c[0x0][0x398] ;  /* 0x00007300ff0677ac */ /* 0x000e220008000800 */
[----:B-----5:R-:W-:-:S02]  /*97330*/  ISETP.LT.AND P4, PT, R19, UR12, !P3 ;  /* 0x0000000c13007c0c */ /* 0x020fc4000df81270 */
[----:B------:R-:W-:Y:S01]  /*97340*/  SHF.R.S32.HI R9, RZ, 0x1f, R8 ;  /* 0x0000001fff097819 */ /* 0x000fe20000011408 */
[----:B------:R-:W-:Y:S01]  /*97350*/  IMAD.X R11, R11, 0x1, R0, P5 ;  /* 0x000000010b0b7824 */ /* 0x000fe200028e0600 */
[----:B------:R-:W5:Y:S01]  /*97360*/  LDCU UR16, c[0x0][0x398] ;  /* 0x00007300ff1077ac */ /* 0x000f620008000800 */
[----:B--2---:R-:W-:Y:S01]  /*97370*/  IADD3 R14, P6, PT, R8, R15, RZ ;  /* 0x0000000f080e7210 */ /* 0x004fe20007fde0ff */
[----:B------:R-:W2:Y:S01]  /*97380*/  LDCU UR12, c[0x0][0x398] ;  /* 0x00007300ff0c77ac */ /* 0x000ea20008000800 */
[----:B---3--:R-:W-:-:S03]  /*97390*/  PRMT R16, R16, 0x7773, RZ ;  /* 0x0000777310107816 */ /* 0x008fc600000000ff */
[----:B----4-:R-:W-:Y:S01]  /*973a0*/  IMAD.X R15, R9, 0x1, R13, P6 ;  /* 0x00000001090f7824 */ /* 0x010fe200030e060d */
[----:B------:R-:W-:Y:S01]  /*973b0*/  PRMT R13, R18, 0x7770, RZ ;  /* 0x00007770120d7816 */ /* 0x000fe200000000ff */
[----:B------:R3:W-:Y:S04]  /*973c0*/  @P2 STG.E.U8 desc[UR42][R10.64], R16 ;  /* 0x000000100a002986 */ /* 0x0007e8000c10112a */
[----:B------:R4:W-:Y:S04]  /*973d0*/  @P4 STG.E.U8 desc[UR42][R14.64], R13 ;  /* 0x0000000d0e004986 */ /* 0x0009e8000c10112a */
[----:B---3--:R-:W3:Y:S04]  /*973e0*/  LDL R11, [R1+0x3884] ;  /* 0x00388400010b7983 */ /* 0x008ee80000100800 */
[----:B----4-:R-:W0:Y:S04]  /*973f0*/  LDL R15, [R1+0x3888] ;  /* 0x00388800010f7983 */ /* 0x010e280000100800 */
[----:B------:R-:W4:Y:S01]  /*97400*/  LDL R16, [R1+0x1c] ;  /* 0x00001c0001107983 */ /* 0x000f220000100800 */
[----:B------:R-:W-:Y:S01]  /*97410*/  ISETP.LT.AND P5, PT, R17, UR9, !P3 ;  /* 0x0000000911007c0c */ /* 0x000fe2000dfa1270 */
[----:B------:R-:W0:Y:S01]  /*97420*/  LDCU UR9, c[0x0][0x39c] ;  /* 0x00007380ff0977ac */ /* 0x000e220008000800 */
[----:B------:R-:W-:-:S02]  /*97430*/  IADD3 R10, P2, PT, R8, R4, RZ ;  /* 0x00000004080a7210 */ /* 0x000fc40007f5e0ff */
[----:B------:R-:W-:Y:S02]  /*97440*/  IADD3 R14, P6, PT, R8, R2, RZ ;  /* 0x00000002080e7210 */ /* 0x000fe40007fde0ff */
[----:B------:R-:W-:Y:S02]  /*97450*/  PRMT R13, R18, 0x7771, RZ ;  /* 0x00007771120d7816 */ /* 0x000fe400000000ff */
[----:B---3--:R-:W-:Y:S01]  /*97460*/  ISETP.LT.AND P4, PT, R11, UR10, !P3 ;  /* 0x0000000a0b007c0c */ /* 0x008fe2000df81270 */
[----:B------:R-:W-:Y:S01]  /*97470*/  IMAD.X R11, R9, 0x1, R3, P2 ;  /* 0x00000001090b7824 */ /* 0x000fe200010e0603 */
[----:B------:R-:W3:Y:S01]  /*97480*/  LDCU UR10, c[0x0][0x398] ;  /* 0x00007300ff0a77ac */ /* 0x000ee20008000800 */
[----:B0-----:R-:W-:-:S03]  /*97490*/  ISETP.LT.AND P2, PT, R15, UR6, !P3 ;  /* 0x000000060f007c0c */ /* 0x001fc6000df41270 */
[----:B------:R0:W-:Y:S01]  /*974a0*/  @P5 STG.E.U8 desc[UR42][R10.64], R13 ;  /* 0x0000000d0a005986 */ /* 0x0001e2000c10112a */
[----:B------:R-:W1:Y:S01]  /*974b0*/  LDCU UR6, c[0x0][0x3b8] ;  /* 0x00007700ff0677ac */ /* 0x000e620008000800 */
[----:B----4-:R-:W-:Y:S01]  /*974c0*/  IMAD.X R15, R9, 0x1, R16, P6 ;  /* 0x00000001090f7824 */ /* 0x010fe200030e0610 */
[----:B------:R-:W-:-:S05]  /*974d0*/  PRMT R16, R18, 0x7772, RZ ;  /* 0x0000777212107816 */ /* 0x000fca00000000ff */
[----:B------:R4:W-:Y:S01]  /*974e0*/  @P4 STG.E.U8 desc[UR42][R14.64], R16 ;  /* 0x000000100e004986 */ /* 0x0009e2000c10112a */
[----:B0-----:R-:W-:-:S03]  /*974f0*/  PRMT R13, R18, 0x7773, RZ ;  /* 0x00007773120d7816 */ /* 0x001fc600000000ff */
[----:B------:R-:W5:Y:S04]  /*97500*/  LDL.LU R18, [R1+0x48] ;  /* 0x0000480001127983 */ /* 0x000f680000300800 */
[----:B----4-:R-:W4:Y:S01]  /*97510*/  LDL R16, [R1+0x64] ;  /* 0x0000640001107983 */ /* 0x010f220000100800 */
[C---:B------:R-:W-:Y:S02]  /*97520*/  IADD3 R10, P5, PT, R8.reuse, R29, RZ ;  /* 0x0000001d080a7210 */ /* 0x040fe40007fbe0ff */
[----:B--2---:R-:W-:Y:S01]  /*97530*/  ISETP.LT.AND P6, PT, R25, UR12, !P3 ;  /* 0x0000000c19007c0c */ /* 0x004fe2000dfc1270 */
        /* <DEDUP_REMOVED lines=9> */
[----:B--2---:R-:W-:Y:S01]  /*975d0*/  IADD3 R10, P2, PT, R8, R20, RZ ;  /* 0x00000014080a7210 */ /* 0x004fe20007f5e0ff */
[----:B------:R-:W-:Y:S01]  /*975e0*/  VIADD R13, R22, 0xd ;  /* 0x0000000d160d7836 */ /* 0x000fe20000000000 */
[----:B----4-:R-:W-:-:S05]  /*975f0*/  PRMT R11, R16, 0x7770, RZ ;  /* 0x00007770100b7816 */ /* 0x010fca00000000ff */
[----:B------:R2:W-:Y:S02]  /*97600*/  @P6 STG.E.U8 desc[UR42][R14.64], R11 ;  /* 0x0000000b0e006986 */ /* 0x0005e4000c10112a */
[----:B--2---:R-:W-:Y:S01]  /*97610*/  IADD3 R14, P6, PT, R8, R12, RZ ;  /* 0x0000000c080e7210 */ /* 0x004fe20007fde0ff */
[----:B------:R-:W-:Y:S01]  /*97620*/  IMAD.X R11, R9, 0x1, R7, P2 ;  /* 0x00000001090b7824 */ /* 0x000fe200010e0607 */
[----:B------:R-:W-:Y:S01]  /*97630*/  ISETP.GE.AND P2, PT, R13, UR9, PT ;  /* 0x000000090d007c0c */ /* 0x000fe2000bf46270 */
[----:B------:R-:W2:Y:S01]  /*97640*/  LDCU UR9, c[0x0][0x398] ;  /* 0x00007300ff0977ac */ /* 0x000ea20008000800 */
        /* <DEDUP_REMOVED lines=8> */
[----:B-----5:R-:W-:Y:S01]  /*976d0*/  ISETP.LT.AND P3, PT, R24, UR16, !P3 ;  /* 0x0000001018007c0c */ /* 0x020fe2000df61270 */
[C---:B------:R-:W-:Y:S01]  /*976e0*/  VIADD R10, R8.reuse, UR6 ;  /* 0x00000006080a7c36 */ /* 0x040fe20008000000 */
[----:B------:R-:W-:Y:S01]  /*976f0*/  IADD3 R8, P5, PT, R8, R5, RZ ;  /* 0x0000000508087210 */ /* 0x000fe20007fbe0ff */
[----:B------:R-:W0:Y:S01]  /*97700*/  LDCU UR6, c[0x0][0x398] ;  /* 0x00007300ff0677ac */ /* 0x000e220008000800 */
[----:B------:R-:W-:-:S02]  /*97710*/  ISETP.LT.AND P4, PT, R19, UR12, !P1 ;  /* 0x0000000c13007c0c */ /* 0x000fc4000cf81270 */
        /* <DEDUP_REMOVED lines=73> */
[----:B----4-:R-:W1:Y:S04]  /*97bb0*/  LDL R15, [R1+0x3888] ;  /* 0x00388800010f7983 */ /* 0x010e680000100800 */
        /* <DEDUP_REMOVED lines=9> */
[----:B-1----:R-:W-:-:S03]  /*97c50*/  ISETP.LT.AND P1, PT, R15, UR14, !P2 ;  /* 0x0000000e0f007c0c */ /* 0x002fc6000d721270 */
[----:B------:R1:W-:Y:S01]  /*97c60*/  @P6 STG.E.U8 desc[UR42][R10.64], R13 ;  /* 0x0000000d0a006986 */ /* 0x0003e2000c10112a */
[----:B------:R-:W0:Y:S01]  /*97c70*/  LDCU UR14, c[0x0][0x398] ;  /* 0x00007300ff0e77ac */ /* 0x000e220008000800 */
[----:B----4-:R-:W-:Y:S01]  /*97c80*/  IMAD.X R15, R9, 0x1, R16, P4 ;  /* 0x00000001090f7824 */ /* 0x010fe200020e0610 */
[----:B------:R-:W-:-:S05]  /*97c90*/  PRMT R16, R18, 0x7772, RZ ;  /* 0x0000777212107816 */ /* 0x000fca00000000ff */
[----:B------:R4:W-:Y:S01]  /*97ca0*/  @P5 STG.E.U8 desc[UR42][R14.64], R16 ;  /* 0x000000100e005986 */ /* 0x0009e2000c10112a */
[----:B-1----:R-:W-:-:S03]  /*97cb0*/  PRMT R13, R18, 0x7773, RZ ;  /* 0x00007773120d7816 */ /* 0x002fc600000000ff */
[----:B------:R-:W3:Y:S04]  /*97cc0*/  LDL.LU R18, [R1+0x4c] ;  /* 0x00004c0001127983 */ /* 0x000ee80000300800 */
[----:B----4-:R-:W4:Y:S01]  /*97cd0*/  LDL.LU R16, [R1+0x68] ;  /* 0x0000680001107983 */ /* 0x010f220000300800 */
[C---:B------:R-:W-:Y:S02]  /*97ce0*/  IADD3 R10, P6, PT, R8.reuse, R29, RZ ;  /* 0x0000001d080a7210 */ /* 0x040fe40007fde0ff */
[----:B--2---:R-:W-:Y:S01]  /*97cf0*/  ISETP.LT.AND P4, PT, R25, UR12, !P2 ;  /* 0x0000000c19007c0c */ /* 0x004fe2000d781270 */
[----:B------:R-:W1:Y:S02]  /*97d00*/  LDCU UR12, c[0x0][0x398] ;  /* 0x00007300ff0c77ac */ /* 0x000e640008000800 */
[----:B------:R-:W-:Y:S01]  /*97d10*/  IMAD.X R11, R9, 0x1, R21, P6 ;  /* 0x00000001090b7824 */ /* 0x000fe200030e0615 */
[----:B------:R-:W-:-:S04]  /*97d20*/  IADD3 R14, P6, PT, R8, R28, RZ ;  /* 0x0000001c080e7210 */ /* 0x000fc80007fde0ff */
[----:B------:R2:W-:Y:S01]  /*97d30*/  @P1 STG.E.U8 desc[UR42][R10.64], R13 ;  /* 0x0000000d0a001986 */ /* 0x0005e2000c10112a */
[----:B0-----:R-:W-:Y:S01]  /*97d40*/  ISETP.LT.AND P5, PT, R27, UR9, !P2 ;  /* 0x000000091b007c0c */ /* 0x001fe2000d7a1270 */
[----:B------:R-:W-:Y:S01]  /*97d50*/  IMAD.X R15, R9, 0x1, R23, P6 ;  /* 0x00000001090f7824 */ /* 0x000fe200030e0617 */
[----:B------:R-:W0:Y:S01]  /*97d60*/  LDCU UR9, c[0x0][0x398] ;  /* 0x00007300ff0977ac */ /* 0x000e220008000800 */
[----:B--2---:R-:W-:-:S05]  /*97d70*/  VIADD R10, R22, 0xf ;  /* 0x0000000f160a7836 */ /* 0x004fca0000000000 */
[----:B------:R-:W-:Y:S01]  /*97d80*/  ISETP.GE.AND P1, PT, R10, UR6, PT ;  /* 0x000000060a007c0c */ /* 0x000fe2000bf26270 */
[----:B------:R-:W2:Y:S01]  /*97d90*/  LDCU UR6, c[0x0][0x3b8] ;  /* 0x00007700ff0677ac */ /* 0x000ea20008000800 */
[----:B------:R-:W-:Y:S02]  /*97da0*/  IADD3 R10, P6, PT, R8, R20, RZ ;  /* 0x00000014080a7210 */ /* 0x000fe40007fde0ff */
[C---:B----4-:R-:W-:Y:S02]  /*97db0*/  PRMT R11, R16.reuse, 0x7770, RZ ;  /* 0x00007770100b7816 */ /* 0x050fe400000000ff */
[----:B------:R-:W-:-:S03]  /*97dc0*/  PRMT R13, R16, 0x7771, RZ ;  /* 0x00007771100d7816 */ /* 0x000fc600000000ff */
[----:B------:R4:W-:Y:S01]  /*97dd0*/  @P4 STG.E.U8 desc[UR42][R14.64], R11 ;  /* 0x0000000b0e004986 */ /* 0x0009e2000c10112a */
[----:B---3--:R-:W-:Y:S01]  /*97de0*/  ISETP.LT.AND P4, PT, R26, UR10, !P2 ;  /* 0x0000000a1a007c0c */ /* 0x008fe2000d781270 */
[----:B------:R-:W3:Y:S01]  /*97df0*/  LDCU UR10, c[0x0][0x398] ;  /* 0x00007300ff0a77ac */ /* 0x000ee20008000800 */
[----:B----4-:R-:W-:Y:S01]  /*97e00*/  IMAD.X R11, R9, 0x1, R7, P6 ;  /* 0x00000001090b7824 */ /* 0x010fe200030e0607 */
[----:B------:R-:W-:-:S04]  /*97e10*/  IADD3 R14, P6, PT, R8, R12, RZ ;  /* 0x0000000c080e7210 */ /* 0x000fc80007fde0ff */
[----:B------:R4:W-:Y:S01]  /*97e20*/  @P5 STG.E.U8 desc[UR42][R10.64], R13 ;  /* 0x0000000d0a005986 */ /* 0x0009e2000c10112a */
[----:B------:R-:W-:Y:S01]  /*97e30*/  IMAD.X R15, R9, 0x1, R6, P6 ;  /* 0x00000001090f7824 */ /* 0x000fe200030e0606 */
[----:B----4-:R-:W-:-:S05]  /*97e40*/  PRMT R13, R16, 0x7772, RZ ;  /* 0x00007772100d7816 */ /* 0x010fca00000000ff */
[----:B------:R4:W-:Y:S04]  /*97e50*/  @P4 STG.E.U8 desc[UR42][R14.64], R13 ;  /* 0x0000000d0e004986 */ /* 0x0009e8000c10112a */
[----:B----4-:R-:W4:Y:S04]  /*97e60*/  LDL R15, [R1+0x18] ;  /* 0x00001800010f7983 */ /* 0x010f280000100800 */
[----:B------:R-:W5:Y:S01]  /*97e70*/  LDL R13, [R1+0x34] ;  /* 0x00003400010d7983 */ /* 0x000f620000100800 */
[----:B-1----:R-:W-:Y:S01]  /*97e80*/  ISETP.LT.AND P2, PT, R24, UR12, !P2 ;  /* 0x0000000c18007c0c */ /* 0x002fe2000d741270 */
[----:B------:R-:W1:Y:S01]  /*97e90*/  LDCU UR12, c[0x0][0x398] ;  /* 0x00007300ff0c77ac */ /* 0x000e620008000800 */
[----:B------:R-:W-:-:S02]  /*97ea0*/  IADD3 R10, P5, PT, R8, R5, RZ ;  /* 0x00000005080a7210 */ /* 0x000fc40007fbe0ff */
[----:B------:R-:W-:-:S03]  /*97eb0*/  PRMT R16, R16, 0x7773, RZ ;  /* 0x0000777310107816 */ /* 0x000fc600000000ff */
[----:B------:R-:W-:Y:S02]  /*97ec0*/  IMAD.X R11, R9, 0x1, R0, P5 ;  /* 0x00000001090b7824 */ /* 0x000fe400028e0600 */
[----:B--2---:R-:W-:Y:S01]  /*97ed0*/  VIADD R9, R8, UR6 ;  /* 0x0000000608097c36 */ /* 0x004fe20008000000 */
[----:B0-----:R-:W-:Y:S01]  /*97ee0*/  ISETP.LT.AND P4, PT, R19, UR9, !P3 ;  /* 0x0000000913007c0c */ /* 0x001fe2000df81270 */
[----:B------:R-:W0:Y:S02]  /*97ef0*/  LDCU UR9, c[0x0][0x398] ;  /* 0x00007300ff0977ac */ /* 0x000e240008000800 */
[----:B------:R2:W-:Y:S01]  /*97f00*/  @P2 STG.E.U8 desc[UR42][R10.64], R16 ;  /* 0x000000100a002986 */ /* 0x0005e2000c10112a */
[----:B------:R-:W-:Y:S01]  /*97f10*/  PRMT R8, R18, 0x7773, RZ ;  /* 0x0000777312087816 */ /* 0x000fe200000000ff */
[----:B------:R-:W0:Y:S01]  /*97f20*/  LDCU UR6, c[0x0][0x39c] ;  /* 0x00007380ff0677ac */ /* 0x000e220008000800 */
[----:B---3--:R-:W-:Y:S02]  /*97f30*/  ISETP.LT.AND P6, PT, R17, UR10, !P3 ;  /* 0x0000000a11007c0c */ /* 0x008fe4000dfc1270 */
[----:B------:R-:W1:Y:S01]  /*97f40*/  LDL R17, [R1+0x3884] ;  /* 0x0038840001117983 */ /* 0x000e620000100800 */
[----:B------:R-:W3:Y:S01]  /*97f50*/  LDCU UR10, c[0x0][0x398] ;  /* 0x00007300ff0a77ac */ /* 0x000ee20008000800 */
[----:B--2---:R-:W-:-:S02]  /*97f60*/  SHF.R.S32.HI R11, RZ, 0x1f, R9 ;  /* 0x0000001fff0b7819 */ /* 0x004fc40000011409 */
[----:B------:R-:W-:Y:S01]  /*97f70*/  PRMT R10, R18, 0x7772, RZ ;  /* 0x00007772120a7816 */ /* 0x000fe200000000ff */
[----:B------:R2:W-:Y:S01]  /*97f80*/  STL [R1+0x389c], R4 ;  /* 0x00389c0401007387 */ /* 0x0005e20000100800 */
[----:B------:R-:W-:-:S03]  /*97f90*/  IADD3 R16, P5, PT, R9, R4, RZ ;  /* 0x0000000409107210 */ /* 0x000fc60007fbe0ff */
[----:B--2---:R-:W2:Y:S01]  /*97fa0*/  LDL R4, [R1+0x1c] ;  /* 0x00001c0001047983 */ /* 0x004ea20000100800 */
[----:B----4-:R-:W-:-:S05]  /*97fb0*/  IADD3 R14, P2, PT, R9, R15, RZ ;  /* 0x0000000f090e7210 */ /* 0x010fca0007f5e0ff */
[----:B-----5:R-:W-:Y:S01]  /*97fc0*/  IMAD.X R15, R11, 0x1, R13, P2 ;  /* 0x000000010b0f7824 */ /* 0x020fe200010e060d */
[C---:B------:R-:W-:Y:S02]  /*97fd0*/  PRMT R13, R18.reuse, 0x7771, RZ ;  /* 0x00007771120d7816 */ /* 0x040fe400000000ff */
[----:B------:R-:W-:-:S05]  /*97fe0*/  PRMT R18, R18, 0x7770, RZ ;  /* 0x0000777012127816 */ /* 0x000fca00000000ff */
[----:B------:R4:W-:Y:S04]  /*97ff0*/  @P4 STG.E.U8 desc[UR42][R14.64], R18 ;  /* 0x000000120e004986 */ /* 0x0009e8000c10112a */
[----:B----4-:R-:W4:Y:S04]  /*98000*/  LDL R15, [R1+0x3888] ;  /* 0x00388800010f7983 */ /* 0x010f280000100800 */
[----:B------:R-:W5:Y:S01]  /*98010*/  LDL.LU R18, [R1+0x2c] ;  /* 0x00002c0001127983 */ /* 0x000f620000300800 */
[----:B-1----:R-:W-:Y:S01]  /*98020*/  ISETP.LT.AND P2, PT, R17, UR12, !P3 ;  /* 0x0000000c11007c0c */ /* 0x002fe2000df41270 */
[----:B------:R-:W-:Y:S01]  /*98030*/  IMAD.X R17, R11, 0x1, R3, P5 ;  /* 0x000000010b117824 */ /* 0x000fe200028e0603 */
[C---:B------:R-:W-:Y:S01]  /*98040*/  IADD3 R14, P4, PT, R9.reuse, R2, RZ ;  /* 0x00000002090e7210 */ /* 0x040fe20007f9e0ff */
[----:B------:R-:W1:Y:S03]  /*98050*/  LDCU UR12, c[0x0][0x398] ;  /* 0x00007300ff0c77ac */ /* 0x000e660008000800 */
[----:B------:R0:W-:Y:S02]  /*98060*/  @P6 STG.E.U8 desc[UR42][R16.64], R13 ;  /* 0x0000000d10006986 */ /* 0x0001e4000c10112a */
[----:B0-----:R-:W-:-:S05]  /*98070*/  IADD3 R16, P6, PT, R9, R29, RZ ;  /* 0x0000001d09107210 */ /* 0x001fca0007fde0ff */
[----:B------:R-:W-:Y:S01]  /*98080*/  IMAD.X R17, R11, 0x1, R21, P6 ;  /* 0x000000010b117824 */ /* 0x000fe200030e0615 */
[----:B----4-:R-:W-:Y:S01]  /*98090*/  ISETP.LT.AND P5, PT, R15, UR14, !P3 ;  /* 0x0000000e0f007c0c */ /* 0x010fe2000dfa1270 */
[----:B--2---:R-:W-:Y:S01]  /*980a0*/  IMAD.X R15, R11, 0x1, R4, P4 ;  /* 0x000000010b0f7824 */ /* 0x004fe200020e0604 */
[----:B------:R-:W-:Y:S01]  /*980b0*/  ISETP.LT.AND P4, PT, R25, UR9, !P3 ;  /* 0x0000000919007c0c */ /* 0x000fe2000df81270 */
[----:B------:R-:W2:Y:S01]  /*980c0*/  LDL R4, [R1+0x3880] ;  /* 0x0038800001047983 */ /* 0x000ea20000100800 */
[----:B------:R-:W-:Y:S01]  /*980d0*/  VIADD R13, R22, 0x10 ;  /* 0x00000010160d7836 */ /* 0x000fe20000000000 */
[----:B------:R-:W0:Y:S02]  /*980e0*/  LDCU UR9, c[0x0][0x398] ;  /* 0x00007300ff0977ac */ /* 0x000e240008000800 */
[----:B------:R4:W-:Y:S01]  /*980f0*/  @P2 STG.E.U8 desc[UR42][R14.64], R10 ;  /* 0x0000000a0e002986 */ /* 0x0009e2000c10112a */
[----:B------:R-:W0:Y:S05]  /*98100*/  LDCU UR14, c[0x0][0x398] ;  /* 0x00007300ff0e77ac */ /* 0x000e2a0008000800 */
[----:B------:R5:W-:Y:S01]  /*98110*/  @P5 STG.E.U8 desc[UR42][R16.64], R8 ;  /* 0x0000000810005986 */ /* 0x000be2000c10112a */
[----:B---3--:R-:W-:Y:S01]  /*98120*/  ISETP.LT.AND P5, PT, R27, UR10, !P3 ;  /* 0x0000000a1b007c0c */ /* 0x008fe2000dfa1270 */
[----:B------:R-:W2:Y:S01]  /*98130*/  LDCU UR10, c[0x0][0x398] ;  /* 0x00007300ff0a77ac */ /* 0x000ea20008000800 */
[----:B----4-:R-:W-:-:S05]  /*98140*/  IADD3 R14, P6, PT, R9, R28, RZ ;  /* 0x0000001c090e7210 */ /* 0x010fca0007fde0ff */
[----:B------:R-:W-:Y:S01]  /*98150*/  IMAD.X R15, R11, 0x1, R23, P6 ;  /* 0x000000010b0f7824 */ /* 0x000fe200030e0617 */
[----:B-----5:R-:W-:Y:S02]  /*98160*/  PRMT R8, R18, 0x7770, RZ ;  /* 0x0000777012087816 */ /* 0x020fe400000000ff */
[----:B------:R-:W-:-:S03]  /*98170*/  IADD3 R16, P6, PT, R9, R20, RZ ;  /* 0x0000001409107210 */ /* 0x000fc60007fde0ff */
[----:B------:R3:W-:Y:S02]  /*98180*/  @P4 STG.E.U8 desc[UR42][R14.64], R8 ;  /* 0x000000080e004986 */ /* 0x0007e4000c10112a */
[----:B------:R-:W-:Y:S01]  /*98190*/  IMAD.X R17, R11, 0x1, R7, P6 ;  /* 0x000000010b117824 */ /* 0x000fe200030e0607 */
[----:B---3--:R-:W-:-:S05]  /*981a0*/  PRMT R8, R18, 0x7771, RZ ;  /* 0x0000777112087816 */ /* 0x008fca00000000ff */
[----:B------:R3:W-:Y:S04]  /*981b0*/  @P5 STG.E.U8 desc[UR42][R16.64], R8 ;  /* 0x0000000810005986 */ /* 0x0007e8000c10112a */
[----:B---3--:R-:W3:Y:S01]  /*981c0*/  LDL R17, [R1+0x18] ;  /* 0x0000180001117983 */ /* 0x008ee20000100800 */
[----:B------:R-:W-:Y:S01]  /*981d0*/  ISETP.GE.AND P2, PT, R13, UR6, PT ;  /* 0x000000060d007c0c */ /* 0x000fe2000bf46270 */
[----:B------:R-:W4:Y:S01]  /*981e0*/  LDCU UR6, c[0x0][0x3b8] ;  /* 0x00007700ff0677ac */ /* 0x000f220008000800 */
[----:B-1----:R-:W-:Y:S01]  /*981f0*/  ISETP.LT.AND P4, PT, R26, UR12, !P3 ;  /* 0x0000000c1a007c0c */ /* 0x002fe2000df81270 */
[----:B------:R-:W5:Y:S01]  /*98200*/  LDL R16, [R1+0x5c] ;  /* 0x00005c0001107983 */ /* 0x000f620000100800 */
[----:B------:R-:W-:Y:S01]  /*98210*/  IADD3 R14, P6, PT, R9, R12, RZ ;  /* 0x0000000c090e7210 */ /* 0x000fe20007fde0ff */
[----:B------:R-:W1:Y:S01]  /*98220*/  LDCU UR12, c[0x0][0x398] ;  /* 0x00007300ff0c77ac */ /* 0x000e620008000800 */
[----:B0-----:R-:W-:-:S02]  /*98230*/  ISETP.LT.AND P3, PT, R24, UR9, !P3 ;  /* 0x0000000918007c0c */ /* 0x001fc4000df61270 */
[C---:B------:R-:W-:Y:S01]  /*98240*/  PRMT R13, R18.reuse, 0x7773, RZ ;  /* 0x00007773120d7816 */ /* 0x040fe200000000ff */
[----:B------:R-:W-:Y:S01]  /*98250*/  IMAD.X R15, R11, 0x1, R6, P6 ;  /* 0x000000010b0f7824 */ /* 0x000fe200030e0606 */
[----:B------:R-:W-:Y:S01]  /*98260*/  PRMT R18, R18, 0x7772, RZ ;  /* 0x0000777212127816 */ /* 0x000fe200000000ff */
[----:B------:R-:W0:Y:S01]  /*98270*/  LDCU UR9, c[0x0][0x398] ;  /* 0x00007300ff0977ac */ /* 0x000e220008000800 */
[----:B------:R-:W-:-:S03]  /*98280*/  IADD3 R10, P6, PT, R9, R5, RZ ;  /* 0x00000005090a7210 */ /* 0x000fc60007fde0ff */
[----:B------:R1:W-:Y:S01]  /*98290*/  @P4 STG.E.U8 desc[UR42][R14.64], R18 ;  /* 0x000000120e004986 */ /* 0x0003e2000c10112a */
[----:B----4-:R-:W-:Y:S01]  /*982a0*/  VIADD R8, R9, UR6 ;  /* 0x0000000609087c36 */ /* 0x010fe20008000000 */
[----:B------:R-:W-:Y:S02]  /*982b0*/  ISETP.LT.AND P5, PT, R19, UR14, !P1 ;  /* 0x0000000e13007c0c */ /* 0x000fe4000cfa1270 */
[----:B------:R-:W4:Y:S01]  /*982c0*/  LDL.LU R9, [R1+0xa8] ;  /* 0x0000a80001097983 */ /* 0x000f220000300800 */
[----:B------:R-:W-:Y:S01]  /*982d0*/  IMAD.X R11, R11, 0x1, R0, P6 ;  /* 0x000000010b0b7824 */ /* 0x000fe200030e0600 */
[----:B------:R-:W0:Y:S02]  /*982e0*/  LDCU UR6, c[0x0][0x398] ;  /* 0x00007300ff0677ac */ /* 0x000e240008000800 */
[----:B-1----:R-:W4:Y:S01]  /*982f0*/  LDL R15, [R1+0x34] ;  /* 0x00003400010f7983 */ /* 0x002f220000100800 */
[----:B------:R-:W1:Y:S03]  /*98300*/  LDCU UR14, c[0x0][0x398] ;  /* 0x00007300ff0e77ac */ /* 0x000e660008000800 */
[----:B------:R0:W-:Y:S01]  /*98310*/  @P3 STG.E.U8 desc[UR42][R10.64], R13 ;  /* 0x0000000d0a003986 */ /* 0x0001e2000c10112a */
[----:B--2---:R-:W-:Y:S01]  /*98320*/  ISETP.LT.AND P6, PT, R4, UR10, !P1 ;  /* 0x0000000a04007c0c */ /* 0x004fe2000cfc1270 */
[----:B------:R-:W2:Y:S01]  /*98330*/  LDCU UR10, c[0x0][0x398] ;  /* 0x00007300ff0a77ac */ /* 0x000ea20008000800 */
[----:B---3--:R-:W-:-:S02]  /*98340*/  IADD3 R14, P4, PT, R8, R17, RZ ;  /* 0x00000011080e7210 */ /* 0x008fc40007f9e0ff */
[----:B------:R-:W3:Y:S04]  /*98350*/  LDL.LU R17, [R1+0x6c] ;  /* 0x00006c0001117983 */ /* 0x000ee80000300800 */
[----:B------:R-:W2:Y:S04]  /*98360*/  LDL.LU R4, [R1+0x389c] ;  /* 0x00389c0001047983 */ /* 0x000ea80000300800 */
[----:B0-----:R-:W3:Y:S04]  /*98370*/  LDL R11, [R1+0x3884] ;  /* 0x00388400010b7983 */ /* 0x001ee80000100800 */
[----:B------:R-:W3:Y:S01]  /*98380*/  LDL R13, [R1+0x5c] ;  /* 0x00005c00010d7983 */ /* 0x000ee20000100800 */
[----:B-----5:R-:W-:Y:S01]  /*98390*/  PRMT R16, R16, 0x7770, RZ ;  /* 0x0000777010107816 */ /* 0x020fe200000000ff */
[----:B----4-:R-:W-:Y:S01]  /*983a0*/  IMAD.MOV.U32 R18, RZ, RZ, R9 ;  /* 0x000000ffff127224 */ /* 0x010fe200078e0009 */
[----:B------:R-:W-:-:S05]  /*983b0*/  SHF.R.S32.HI R9, RZ, 0x1f, R8 ;  /* 0x0000001fff097819 */ /* 0x000fca0000011408 */
[----:B------:R-:W-:-:S05]  /*983c0*/  IMAD.X R15, R9, 0x1, R15, P4 ;  /* 0x00000001090f7824 */ /* 0x000fca00020e060f */
[----:B------:R0:W-:Y:S04]  /*983d0*/  @P5 STG.E.U8 desc[UR42][R14.64], R16 ;  /* 0x000000100e005986 */ /* 0x0001e8000c10112a */
[----:B0-----:R-:W4:Y:S04]  /*983e0*/  LDL R15, [R1+0x3888] ;  /* 0x00388800010f7983 */ /* 0x001f280000100800 */
[----:B------:R-:W5:Y:S01]  /*983f0*/  LDL R16, [R1+0x1c] ;  /* 0x00001c0001107983 */ /* 0x000f620000100800 */
[----:B--2---:R-:W-:Y:S02]  /*98400*/  IADD3 R10, P3, PT, R8, R4, RZ ;  /* 0x00000004080a7210 */ /* 0x004fe40007f7e0ff */
[----:B---3--:R-:W-:-:S03]  /*98410*/  ISETP.LT.AND P4, PT, R11, UR12, !P1 ;  /* 0x0000000c0b007c0c */ /* 0x008fc6000cf81270 */
[----:B------:R-:W-:Y:S01]  /*98420*/  IMAD.X R11, R9, 0x1, R3, P3 ;  /* 0x00000001090b7824 */ /* 0x000fe200018e0603 */
[----:B------:R-:W-:Y:S01]  /*98430*/  PRMT R13, R13, 0x7771, RZ ;  /* 0x000077710d0d7816 */ /* 0x000fe200000000ff */
[----:B------:R-:W0:Y:S04]  /*98440*/  LDCU UR12, c[0x0][0x398] ;  /* 0x00007300ff0c77ac */ /* 0x000e280008000800 */
[----:B------:R2:W-:Y:S04]  /*98450*/  @P6 STG.E.U8 desc[UR42][R10.64], R13 ;  /* 0x0000000d0a006986 */ /* 0x0005e8000c10112a */
[----:B--2---:R-:W2:Y:S01]  /*98460*/  LDL.LU R13, [R1+0x5c] ;  /* 0x00005c00010d7983 */ /* 0x004ea20000300800 */
[----:B------:R-:W-:-:S02]  /*98470*/  IADD3 R14, P5, PT, R8, R2, RZ ;  /* 0x00000002080e7210 */ /* 0x000fc40007fbe0ff */
[----:B------:R-:W-:Y:S02]  /*98480*/  IADD3 R10, P6, PT, R8, R29, RZ ;  /* 0x0000001d080a7210 */ /* 0x000fe40007fde0ff */
[----:B----4-:R-:W-:-:S03]  /*98490*/  ISETP.LT.AND P3, PT, R15, UR16, !P1 ;  /* 0x000000100f007c0c */ /* 0x010fc6000cf61270 */
[C---:B------:R-:W-:Y:S01]  /*984a0*/  IMAD.X R11, R9.reuse, 0x1, R21, P6 ;  /* 0x00000001090b7824 */ /* 0x040fe200030e0615 */
[----:B------:R-:W3:Y:S01]  /*984b0*/  LDCU UR16, c[0x0][0x398] ;  /* 0x00007300ff1077ac */ /* 0x000ee20008000800 */
[----:B-----5:R-:W-:Y:S01]  /*984c0*/  IMAD.X R15, R9, 0x1, R16, P5 ;  /* 0x00000001090f7824 */ /* 0x020fe200028e0610 */
[----:B------:R-:W-:Y:S01]  /*984d0*/  ISETP.LT.AND P5, PT, R25, UR6, !P1 ;  /* 0x0000000619007c0c */ /* 0x000fe2000cfa1270 */
[----:B------:R-:W4:Y:S01]  /*984e0*/  LDCU UR6, c[0x0][0x3b8] ;  /* 0x00007700ff0677ac */ /* 0x000f220008000800 */
[C---:B--2---:R-:W-:Y:S02]  /*984f0*/  PRMT R16, R13.reuse, 0x7772, RZ ;  /* 0x000077720d107816 */ /* 0x044fe400000000ff */
[----:B------:R-:W-:-:S03]  /*98500*/  PRMT R13, R13, 0x7773, RZ ;  /* 0x000077730d0d7816 */ /* 0x000fc600000000ff */
[----:B------:R2:W-:Y:S01]  /*98510*/  @P4 STG.E.U8 desc[UR42][R14.64], R16 ;  /* 0x000000100e004986 */ /* 0x0005e2000c10112a */
[----:B------:R-:W-:Y:S01]  /*98520*/  ISETP.LT.AND P4, PT, R27, UR9, !P1 ;  /* 0x000000091b007c0c */ /* 0x000fe2000cf81270 */
[----:B------:R-:W5:Y:S02]  /*98530*/  LDCU UR9, c[0x0][0x398] ;  /* 0x00007300ff0977ac */ /* 0x000f640008000800 */
[----:B------:R0:W-:Y:S01]  /*98540*/  @P3 STG.E.U8 desc[UR42][R10.64], R13 ;  /* 0x0000000d0a003986 */ /* 0x0001e2000c10112a */
[----:B--2---:R-:W-:Y:S02]  /*98550*/  IADD3 R14, P6, PT, R8, R28, RZ ;  /* 0x0000001c080e7210 */ /* 0x004fe40007fde0ff */
[----:B0-----:R-:W-:-:S03]  /*98560*/  PRMT R11, R17, 0x7770, RZ ;  /* 0x00007770110b7816 */ /* 0x001fc600000000ff */
[----:B------:R-:W-:Y:S01]  /*98570*/  IMAD.X R15, R9, 0x1, R23, P6 ;  /* 0x00000001090f7824 */ /* 0x000fe200030e0617 */
[----:B------:R-:W-:Y:S01]  /*98580*/  ISETP.LT.AND P3, PT, R26, UR10, !P1 ;  /* 0x0000000a1a007c0c */ /* 0x000fe2000cf61270 */
[----:B------:R-:W0:Y:S01]  /*98590*/  LDCU UR10, c[0x0][0x398] ;  /* 0x00007300ff0a77ac */ /* 0x000e220008000800 */
[----:B------:R-:W-:Y:S02]  /*985a0*/  IADD3 R10, P6, PT, R8, R20, RZ ;  /* 0x00000014080a7210 */ /* 0x000fe40007fde0ff */
[----:B------:R2:W-:Y:S01]  /*985b0*/  @P5 STG.E.U8 desc[UR42][R14.64], R11 ;  /* 0x0000000b0e005986 */ /* 0x0005e2000c10112a */
[C---:B------:R-:W-:Y:S02]  /*985c0*/  PRMT R16, R17.reuse, 0x7771, RZ ;  /* 0x0000777111107816 */ /* 0x040fe400000000ff */
[C---:B------:R-:W-:Y:S02]  /*985d0*/  PRMT R13, R17.reuse, 0x7773, RZ ;  /* 0x00007773110d7816 */ /* 0x040fe400000000ff */
[----:B------:R-:W-:-:S02]  /*985e0*/  PRMT R17, R17, 0x7772, RZ ;  /* 0x0000777211117816 */ /* 0x000fc400000000ff */
[----:B--2---:R-:W-:Y:S01]  /*985f0*/  IADD3 R14, P5, PT, R8, R12, RZ ;  /* 0x0000000c080e7210 */ /* 0x004fe20007fbe0ff */
[----:B------:R-:W-:-:S04]  /*98600*/  IMAD.X R11, R9, 0x1, R7, P6 ;  /* 0x00000001090b7824 */ /* 0x000fc800030e0607 */
[C---:B------:R-:W-:Y:S01]  /*98610*/  IMAD.X R15, R9.reuse, 0x1, R6, P5 ;  /* 0x00000001090f7824 */ /* 0x040fe200028e0606 */
[----:B------:R2:W-:Y:S04]  /*98620*/  @P4 STG.E.U8 desc[UR42][R10.64], R16 ;  /* 0x000000100a004986 */ /* 0x0005e8000c10112a */
[----:B------:R0:W-:Y:S01]  /*98630*/  @P3 STG.E.U8 desc[UR42][R14.64], R17 ;  /* 0x000000110e003986 */ /* 0x0001e2000c10112a */
[----:B------:R-:W-:Y:S01]  /*98640*/  ISETP.LT.AND P1, PT, R24, UR12, !P1 ;  /* 0x0000000c18007c0c */ /* 0x000fe2000cf21270 */
[----:B------:R-:W1:Y:S02]  /*98650*/  LDCU UR12, c[0x0][0x398] ;  /* 0x00007300ff0c77ac */ /* 0x000e640008000800 */
[----:B--2---:R-:W5:Y:S04]  /*98660*/  LDL R16, [R1+0x3880] ;  /* 0x0038800001107983 */ /* 0x004f680000100800 */
[----:B0-----:R-:W2:Y:S01]  /*98670*/  LDL R15, [R1+0x18] ;  /* 0x00001800010f7983 */ /* 0x001ea20000100800 */
[C---:B----4-:R-:W-:Y:S01]  /*98680*/  VIADD R10, R8.reuse, UR6 ;  /* 0x00000006080a7c36 */ /* 0x050fe20008000000 */
[----:B------:R-:W-:Y:S01]  /*98690*/  IADD3 R8, P3, PT, R8, R5, RZ ;  /* 0x0000000508087210 */ /* 0x000fe20007f7e0ff */
[----:B------:R-:W0:Y:S04]  /*986a0*/  LDCU UR6, c[0x0][0x398] ;  /* 0x00007300ff0677ac */ /* 0x000e280008000800 */
[----:B------:R-:W-:-:S05]  /*986b0*/  IMAD.X R9, R9, 0x1, R0, P3 ;  /* 0x0000000109097824 */ /* 0x000fca00018e0600 */
[----:B------:R4:W-:Y:S04]  /*986c0*/  @P1 STG.E.U8 desc[UR42][R8.64], R13 ;  /* 0x0000000d08001986 */ /* 0x0009e8000c10112a */
[----:B----4-:R-:W4:Y:S01]  /*986d0*/  LDL R9, [R1+0x70] ;  /* 0x0000700001097983 */ /* 0x010f220000100800 */
[----:B--2---:R-:W-:-:S03]  /*986e0*/  IADD3 R14, P5, PT, R10, R15, RZ ;  /* 0x0000000f0a0e7210 */ /* 0x004fc60007fbe0ff */
[----:B------:R-:W2:Y:S04]  /*986f0*/  LDL R13, [R1+0x1c] ;  /* 0x00001c00010d7983 */ /* 0x000ea80000100800 */
[----:B------:R-:W2:Y:S01]  /*98700*/  LDL R15, [R1+0x34] ;  /* 0x00003400010f7983 */ /* 0x000ea20000100800 */
[----:B-1----:R-:W-:Y:S01]  /*98710*/  ISETP.LT.AND P4, PT, R19, UR14, !P2 ;  /* 0x0000000e13007c0c */ /* 0x002fe2000d781270 */
[----:B------:R-:W1:Y:S01]  /*98720*/  LDCU UR14, c[0x0][0x398] ;  /* 0x00007300ff0e77ac */ /* 0x000e620008000800 */
[----:B------:R-:W-:Y:S02]  /*98730*/  SHF.R.S32.HI R11, RZ, 0x1f, R10 ;  /* 0x0000001fff0b7819 */ /* 0x000fe4000001140a */
[----:B----4-:R-:W-:-:S03]  /*98740*/  PRMT R8, R9, 0x7770, RZ ;  /* 0x0000777009087816 */ /* 0x010fc600000000ff */
[----:B--2---:R-:W-:-:S06]  /*98750*/  IMAD.X R15, R11, 0x1, R15, P5 ;  /* 0x000000010b0f7824 */ /* 0x004fcc00028e060f */
[----:B------:R2:W-:Y:S04]  /*98760*/  @P4 STG.E.U8 desc[UR42][R14.64], R8 ;  /* 0x000000080e004986 */ /* 0x0005e8000c10112a */
[----:B--2---:R-:W2:Y:S04]  /*98770*/  LDL.LU R15, [R1+0x70] ;  /* 0x00007000010f7983 */ /* 0x004ea80000300800 */
[----:B------:R-:W4:Y:S01]  /*98780*/  LDL R8, [R1+0x3884] ;  /* 0x0038840001087983 */ /* 0x000f220000100800 */
[----:B-----5:R-:W-:Y:S01]  /*98790*/  ISETP.LT.AND P3, PT, R16, UR9, !P2 ;  /* 0x0000000910007c0c */ /* 0x020fe2000d761270 */
[----:B------:R-:W5:Y:S01]  /*987a0*/  LDCU UR9, c[0x0][0x39c] ;  /* 0x00007380ff0977ac */ /* 0x000f620008000800 */
[----:B------:R-:W-:Y:S01]  /*987b0*/  IADD3 R16, P6, PT, R10, R4, RZ ;  /* 0x000000040a107210 */ /* 0x000fe20007fde0ff */
[----:B--2---:R-:W-:-:S02]  /*987c0*/  IMAD.MOV.U32 R14, RZ, RZ, R15 ;  /* 0x000000ffff0e7224 */ /* 0x004fc400078e000f */
[----:B------:R-:W0:Y:S02]  /*987d0*/  LDL R15, [R1+0x3888] ;  /* 0x00388800010f7983 */ /* 0x000e240000100800 */
[----:B------:R-:W-:Y:S01]  /*987e0*/  IMAD.X R17, R11, 0x1, R3, P6 ;  /* 0x000000010b117824 */ /* 0x000fe200030e0603 */
[----:B------:R-:W-:Y:S02]  /*987f0*/  PRMT R9, R9, 0x7771, RZ ;  /* 0x0000777109097816 */ /* 0x000fe400000000ff */
[----:B----4-:R-:W-:Y:S01]  /*98800*/  ISETP.LT.AND P1, PT, R8, UR10, !P2 ;  /* 0x0000000a08007c0c */ /* 0x010fe2000d721270 */
[----:B------:R-:W2:Y:S02]  /*98810*/  LDCU UR10, c[0x0][0x398] ;  /* 0x00007300ff0a77ac */ /* 0x000ea40008000800 */
[----:B------:R4:W-:Y:S01]  /*98820*/  @P3 STG.E.U8 desc[UR42][R16.64], R9 ;  /* 0x0000000910003986 */ /* 0x0009e2000c10112a */
[----:B------:R-:W-:Y:S01]  /*98830*/  IADD3 R8, P3, PT, R10, R2, RZ ;  /* 0x000000020a087210 */ /* 0x000fe20007f7e0ff */
[----:B----4-:R-:W-:-:S04]  /*98840*/  IMAD.MOV.U32 R17, RZ, RZ, R14 ;  /* 0x000000ffff117224 */ /* 0x010fc800078e000e */
[----:B------:R-:W-:Y:S01]  /*98850*/  IMAD.X R9, R11, 0x1, R13, P3 ;  /* 0x000000010b097824 */ /* 0x000fe200018e060d */
[----:B0-----:R-:W-:Y:S01]  /*98860*/  ISETP.LT.AND P4, PT, R15, UR6, !P2 ;  /* 0x000000060f007c0c */ /* 0x001fe2000d781270 */
[----:B------:R-:W-:Y:S01]  /*98870*/  IMAD.MOV.U32 R15, RZ, RZ, R17 ;  /* 0x000000ffff0f7224 */ /* 0x000fe200078e0011 */
[----:B------:R-:W-:Y:S01]  /*98880*/  ISETP.LT.AND P3, PT, R25, UR12, !P2 ;  /* 0x0000000c19007c0c */ /* 0x000fe2000d761270 */
[----:B------:R-:W0:Y:S03]  /*98890*/  LDCU UR12, c[0x0][0x398] ;  /* 0x00007300ff0c77ac */ /* 0x000e260008000800 */
[----:B------:R-:W-:Y:S01]  /*988a0*/  PRMT R13, R15, 0x7772, RZ ;  /* 0x000077720f0d7816 */ /* 0x000fe200000000ff */
[----:B------:R-:W4:Y:S04]  /*988b0*/  LDCU UR6, c[0x0][0x3b8] ;  /* 0x00007700ff0677ac */ /* 0x000f280008000800 */
[----:B------:R0:W-:Y:S04]  /*988c0*/  @P1 STG.E.U8 desc[UR42][R8.64], R13 ;  /* 0x0000000d08001986 */ /* 0x0001e8000c10112a */
[----:B0-----:R-:W2:Y:S01]  /*988d0*/  LDL R9, [R1+0x80] ;  /* 0x0000800001097983 */ /* 0x001ea20000100800 */
[C---:B------:R-:W-:Y:S01]  /*988e0*/  IADD3 R14, P5, PT, R10.reuse, R29, RZ ;  /* 0x0000001d0a0e7210 */ /* 0x040fe20007fbe0ff */
[----:B------:R-:W-:Y:S01]  /*988f0*/  IMAD.MOV.U32 R17, RZ, RZ, R15 ;  /* 0x000000ffff117224 */ /* 0x000fe200078e000f */
[----:B------:R-:W-:-:S03]  /*98900*/  IADD3 R16, P6, PT, R10, R28, RZ ;  /* 0x0000001c0a107210 */ /* 0x000fc60007fde0ff */
[----:B------:R-:W-:Y:S01]  /*98910*/  IMAD.X R15, R11, 0x1, R21, P5 ;  /* 0x000000010b0f7824 */ /* 0x000fe200028e0615 */
[----:B------:R-:W-:Y:S01]  /*98920*/  PRMT R8, R17, 0x7773, RZ ;  /* 0x0000777311087816 */ /* 0x000fe200000000ff */
[----:B------:R-:W-:-:S04]  /*98930*/  IMAD.X R17, R11, 0x1, R23, P6 ;  /* 0x000000010b117824 */ /* 0x000fc800030e0617 */
[----:B------:R-:W-:Y:S01]  /*98940*/  @P4 STG.E.U8 desc[UR42][R14.64], R8 ;  /* 0x000000080e004986 */ /* 0x000fe2000c10112a */
[----:B--2---:R-:W-:-:S05]  /*98950*/  PRMT R9, R9, 0x7770, RZ ;  /* 0x0000777009097816 */ /* 0x004fca00000000ff */
[----:B------:R0:W-:Y:S04]  /*98960*/  @P3 STG.E.U8 desc[UR42][R16.64], R9 ;  /* 0x0000000910003986 */ /* 0x0001e8000c10112a */
[----:B0-----:R-:W2:Y:S01]  /*98970*/  LDL R16, [R1+0x80] ;  /* 0x0000800001107983 */ /* 0x001ea20000100800 */
[----:B------:R-:W-:Y:S01]  /*98980*/  ISETP.LT.AND P4, PT, R27, UR10, !P2 ;  /* 0x0000000a1b007c0c */ /* 0x000fe2000d781270 */
[----:B------:R-:W-:Y:S01]  /*98990*/  VIADD R13, R22, 0x11 ;  /* 0x00000011160d7836 */ /* 0x000fe20000000000 */
[----:B------:R-:W-:Y:S01]  /*989a0*/  IADD3 R8, P1, PT, R10, R20, RZ ;  /* 0x000000140a087210 */ /* 0x000fe20007f3e0ff */
[----:B------:R-:W3:Y:S01]  /*989b0*/  LDL R17, [R1+0x3880] ;  /* 0x0038800001117983 */ /* 0x000ee20000100800 */
[----:B-1----:R-:W-:Y:S01]  /*989c0*/  ISETP.LT.AND P3, PT, R26, UR14, !P2 ;  /* 0x0000000e1a007c0c */ /* 0x002fe2000d761270 */
[----:B------:R-:W0:Y:S02]  /*989d0*/  LDCU UR10, c[0x0][0x398] ;  /* 0x00007300ff0a77ac */ /* 0x000e240008000800 */
[----:B------:R-:W-:Y:S01]  /*989e0*/  IMAD.X R9, R11, 0x1, R7, P1 ;  /* 0x000000010b097824 */ /* 0x000fe200008e0607 */
[----:B-----5:R-:W-:Y:S01]  /*989f0*/  ISETP.GE.AND P1, PT, R13, UR9, PT ;  /* 0x000000090d007c0c */ /* 0x020fe2000bf26270 */
[----:B------:R-:W1:Y:S01]  /*98a00*/  LDCU UR14, c[0x0][0x398] ;  /* 0x00007300ff0e77ac */ /* 0x000e620008000800 */
[----:B------:R-:W-:-:S02]  /*98a10*/  IADD3 R14, P5, PT, R10, R12, RZ ;  /* 0x0000000c0a0e7210 */ /* 0x000fc40007fbe0ff */
[----:B------:R-:W-:Y:S01]  /*98a20*/  ISETP.LT.AND P2, PT, R24, UR12, !P2 ;  /* 0x0000000c18007c0c */ /* 0x000fe2000d741270 */
[----:B------:R-:W5:Y:S02]  /*98a30*/  LDCU UR12, c[0x0][0x398] ;  /* 0x00007300ff0c77ac */ /* 0x000f640008000800 */
[----:B------:R-:W-:Y:S01]  /*98a40*/  IMAD.X R15, R11, 0x1, R6, P5 ;  /* 0x000000010b0f7824 */ /* 0x000fe200028e0606 */
[----:B------:R-:W0:Y:S01]  /*98a50*/  LDCU UR9, c[0x0][0x39c] ;  /* 0x00007380ff0977ac */ /* 0x000e220008000800 */
[C---:B--2---:R-:W-:Y:S02]  /*98a60*/  PRMT R13, R16.reuse, 0x7771, RZ ;  /* 0x00007771100d7816 */ /* 0x044fe400000000ff */
[----:B------:R-:W-:-:S03]  /*98a70*/  PRMT R16, R16, 0x7772, RZ ;  /* 0x0000777210107816 */ /* 0x000fc600000000ff */
[----:B------:R2:W-:Y:S04]  /*98a80*/  @P4 STG.E.U8 desc[UR42][R8.64], R13 ;  /* 0x0000000d08004986 */ /* 0x0005e8000c10112a */
[----:B------:R0:W-:Y:S04]  /*98a90*/  @P3 STG.E.U8 desc[UR42][R14.64], R16 ;  /* 0x000000100e003986 */ /* 0x0001e8000c10112a */
[----:B--2---:R-:W2:Y:S04]  /*98aa0*/  LDL.LU R13, [R1+0x80] ;  /* 0x00008000010d7983 */ /* 0x004ea80000300800 */
[----:B0-----:R-:W3:Y:S01]  /*98ab0*/  LDL R15, [R1+0x18] ;  /* 0x00001800010f7983 */ /* 0x001ee20000100800 */
[C---:B----4-:R-:W-:Y:S01]  /*98ac0*/  VIADD R8, R10.reuse, UR6 ;  /* 0x000000060a087c36 */ /* 0x050fe20008000000 */
[----:B------:R-:W-:Y:S01]  /*98ad0*/  IADD3 R10, P3, PT, R10, R5, RZ ;  /* 0x000000050a0a7210 */ /* 0x000fe20007f7e0ff */
[----:B------:R-:W0:Y:S04]  /*98ae0*/  LDCU UR6, c[0x0][0x398] ;  /* 0x00007300ff0677ac */ /* 0x000e280008000800 */
[----:B------:R-:W-:Y:S01]  /*98af0*/  IMAD.X R11, R11, 0x1, R0, P3 ;  /* 0x000000010b0b7824 */ /* 0x000fe200018e0600 */
[----:B--2---:R-:W-:-:S02]  /*98b00*/  PRMT R13, R13, 0x7773, RZ ;  /* 0x000077730d0d7816 */ /* 0x004fc400000000ff */
[----:B---3--:R-:W-:-:S03]  /*98b10*/  IADD3 R14, P5, PT, R8, R15, RZ ;  /* 0x0000000f080e7210 */ /* 0x008fc60007fbe0ff */
[----:B------:R2:W-:Y:S04]  /*98b20*/  @P2 STG.E.U8 desc[UR42][R10.64], R13 ;  /* 0x0000000d0a002986 */ /* 0x0005e8000c10112a */
[----:B------:R-:W3:Y:S04]  /*98b30*/  LDL R15, [R1+0x34] ;  /* 0x00003400010f7983 */ /* 0x000ee80000100800 */
[----:B--2---:R-:W2:Y:S01]  /*98b40*/  LDL R11, [R1+0x90] ;  /* 0x00009000010b7983 */ /* 0x004ea20000100800 */
[----:B------:R-:W-:Y:S01]  /*98b50*/  ISETP.LT.AND P4, PT, R19, UR16, !P1 ;  /* 0x0000001013007c0c */ /* 0x000fe2000cf81270 */
[----:B------:R-:W4:Y:S01]  /*98b60*/  LDCU UR16, c[0x0][0x398] ;  /* 0x00007300ff1077ac */ /* 0x000f220008000800 */
[----:B------:R-:W-:Y:S01]  /*98b70*/  SHF.R.S32.HI R9, RZ, 0x1f, R8 ;  /* 0x0000001fff097819 */ /* 0x000fe20000011408 */
[----:B------:R-:W4:Y:S04]  /*98b80*/  LDL R13, [R1+0x1c] ;  /* 0x00001c00010d7983 */ /* 0x000f280000100800 */
[----:B---3--:R-:W-:Y:S01]  /*98b90*/  IMAD.X R15, R9, 0x1, R15, P5 ;  /* 0x00000001090f7824 */ /* 0x008fe200028e060f */
[----:B--2---:R-:W-:-:S05]  /*98ba0*/  PRMT R10, R11, 0x7770, RZ ;  /* 0x000077700b0a7816 */ /* 0x004fca00000000ff */
[----:B------:R2:W-:Y:S04]  /*98bb0*/  @P4 STG.E.U8 desc[UR42][R14.64], R10 ;  /* 0x0000000a0e004986 */ /* 0x0005e8000c10112a */
[----:B--2---:R-:W2:Y:S04]  /*98bc0*/  LDL.LU R15, [R1+0x90] ;  /* 0x00009000010f7983 */ /* 0x004ea80000300800 */
[----:B------:R-:W1:Y:S01]  /*98bd0*/  LDL R10, [R1+0x3884] ;  /* 0x00388400010a7983 */ /* 0x000e620000100800 */
[----:B------:R-:W-:Y:S01]  /*98be0*/  ISETP.LT.AND P3, PT, R17, UR10, !P1 ;  /* 0x0000000a11007c0c */ /* 0x000fe2000cf61270 */
[----:B------:R-:W3:Y:S01]  /*98bf0*/  LDCU UR10, c[0x0][0x398] ;  /* 0x00007300ff0a77ac */ /* 0x000ee20008000800 */
[----:B------:R-:W-:Y:S01]  /*98c00*/  IADD3 R16, P6, PT, R8, R4, RZ ;  /* 0x0000000408107210 */ /* 0x000fe20007fde0ff */
[----:B--2---:R-:W-:-:S02]  /*98c10*/  IMAD.MOV.U32 R14, RZ, RZ, R15 ;  /* 0x000000ffff0e7224 */ /* 0x004fc400078e000f */
[----:B------:R-:W2:Y:S02]  /*98c20*/  LDL R15, [R1+0x3888] ;  /* 0x00388800010f7983 */ /* 0x000ea40000100800 */
[----:B------:R-:W-:Y:S01]  /*98c30*/  IMAD.X R17, R9, 0x1, R3, P6 ;  /* 0x0000000109117824 */ /* 0x000fe200030e0603 */
[----:B------:R-:W-:Y:S02]  /*98c40*/  PRMT R11, R11, 0x7771, RZ ;  /* 0x000077710b0b7816 */ /* 0x000fe400000000ff */
[----:B-1----:R-:W-:Y:S01]  /*98c50*/  ISETP.LT.AND P2, PT, R10, UR14, !P1 ;  /* 0x0000000e0a007c0c */ /* 0x002fe2000cf41270 */
[----:B------:R-:W1:Y:S02]  /*98c60*/  LDCU UR14, c[0x0][0x398] ;  /* 0x00007300ff0e77ac */ /* 0x000e640008000800 */
[----:B------:R0:W-:Y:S01]  /*98c70*/  @P3 STG.E.U8 desc[UR42][R16.64], R11 ;  /* 0x0000000b10003986 */ /* 0x0001e2000c10112a */
[----:B------:R-:W-:Y:S01]  /*98c80*/  IADD3 R10, P3, PT, R8, R2, RZ ;  /* 0x00000002080a7210 */ /* 0x000fe20007f7e0ff */
[----:B0-----:R-:W-:-:S04]  /*98c90*/  IMAD.MOV.U32 R17, RZ, RZ, R14 ;  /* 0x000000ffff117224 */ /* 0x001fc800078e000e */
[----:B----4-:R-:W-:Y:S01]  /*98ca0*/  IMAD.X R11, R9, 0x1, R13, P3 ;  /* 0x00000001090b7824 */ /* 0x010fe200018e060d */
[----:B--2---:R-:W-:Y:S01]  /*98cb0*/  ISETP.LT.AND P4, PT, R15, UR18, !P1 ;  /* 0x000000120f007c0c */ /* 0x004fe2000cf81270 */
[----:B------:R-:W-:Y:S01]  /*98cc0*/  IMAD.MOV.U32 R15, RZ, RZ, R17 ;  /* 0x000000ffff0f7224 */ /* 0x000fe200078e0011 */
[----:B------:R-:W-:Y:S01]  /*98cd0*/  ISETP.LT.AND P3, PT, R25, UR6, !P1 ;  /* 0x0000000619007c0c */ /* 0x000fe2000cf61270 */
[----:B------:R-:W0:Y:S03]  /*98ce0*/  LDCU UR6, c[0x0][0x3b8] ;  /* 0x00007700ff0677ac */ /* 0x000e260008000800 */
[----:B------:R-:W-:Y:S01]  /*98cf0*/  PRMT R13, R15, 0x7772, RZ ;  /* 0x000077720f0d7816 */ /* 0x000fe200000000ff */
[----:B------:R-:W2:Y:S04]  /*98d00*/  LDCU UR18, c[0x0][0x398] ;  /* 0x00007300ff1277ac */ /* 0x000ea80008000800 */
[----:B------:R4:W-:Y:S04]  /*98d10*/  @P2 STG.E.U8 desc[UR42][R10.64], R13 ;  /* 0x0000000d0a002986 */ /* 0x0009e8000c10112a */
[----:B----4-:R-:W4:Y:S01]  /*98d20*/  LDL R11, [R1+0xa0] ;  /* 0x0000a000010b7983 */ /* 0x010f220000100800 */
[C---:B------:R-:W-:Y:S01]  /*98d30*/  IADD3 R14, P5, PT, R8.reuse, R29, RZ ;  /* 0x0000001d080e7210 */ /* 0x040fe20007fbe0ff */
[----:B------:R-:W-:Y:S01]  /*98d40*/  IMAD.MOV.U32 R17, RZ, RZ, R15 ;  /* 0x000000ffff117224 */ /* 0x000fe200078e000f */
[----:B------:R-:W-:-:S03]  /*98d50*/  IADD3 R16, P6, PT, R8, R28, RZ ;  /* 0x0000001c08107210 */ /* 0x000fc60007fde0ff */
[----:B------:R-:W-:Y:S01]  /*98d60*/  IMAD.X R15, R9, 0x1, R21, P5 ;  /* 0x00000001090f7824 */ /* 0x000fe200028e0615 */
[----:B------:R-:W-:Y:S01]  /*98d70*/  PRMT R10, R17, 0x7773, RZ ;  /* 0x00007773110a7816 */ /* 0x000fe200000000ff */
[----:B------:R-:W-:-:S04]  /*98d80*/  IMAD.X R17, R9, 0x1, R23, P6 ;  /* 0x0000000109117824 */ /* 0x000fc800030e0617 */
[----:B------:R-:W-:Y:S01]  /*98d90*/  @P4 STG.E.U8 desc[UR42][R14.64], R10 ;  /* 0x0000000a0e004986 */ /* 0x000fe2000c10112a */
[----:B----4-:R-:W-:-:S05]  /*98da0*/  PRMT R11, R11, 0x7770, RZ ;  /* 0x000077700b0b7816 */ /* 0x010fca00000000ff */
[----:B------:R4:W-:Y:S04]  /*98db0*/  @P3 STG.E.U8 desc[UR42][R16.64], R11 ;  /* 0x0000000b10003986 */ /* 0x0009e8000c10112a */
[----:B----4-:R-:W4:Y:S01]  /*98dc0*/  LDL R16, [R1+0xa0] ;  /* 0x0000a00001107983 */ /* 0x010f220000100800 */
[----:B---3--:R-:W-:Y:S01]  /*98dd0*/  ISETP.LT.AND P4, PT, R27, UR10, !P1 ;  /* 0x0000000a1b007c0c */ /* 0x008fe2000cf81270 */
[----:B------:R-:W-:Y:S01]  /*98de0*/  VIADD R13, R22, 0x12 ;  /* 0x00000012160d7836 */ /* 0x000fe20000000000 */
[----:B------:R-:W-:Y:S01]  /*98df0*/  IADD3 R10, P2, PT, R8, R20, RZ ;  /* 0x00000014080a7210 */ /* 0x000fe20007f5e0ff */
[----:B------:R-:W3:Y:S01]  /*98e00*/  LDL R17, [R1+0x3880] ;  /* 0x0038800001117983 */ /* 0x000ee20000100800 */
[----:B-----5:R-:W-:Y:S01]  /*98e10*/  ISETP.LT.AND P3, PT, R26, UR12, !P1 ;  /* 0x0000000c1a007c0c */ /* 0x020fe2000cf61270 */
[----:B------:R-:W3:Y:S02]  /*98e20*/  LDCU UR10, c[0x0][0x398] ;  /* 0x00007300ff0a77ac */ /* 0x000ee40008000800 */
[----:B------:R-:W-:Y:S01]  /*98e30*/  IMAD.X R11, R9, 0x1, R7, P2 ;  /* 0x00000001090b7824 */ /* 0x000fe200010e0607 */
[----:B------:R-:W-:Y:S01]  /*98e40*/  ISETP.GE.AND P2, PT, R13, UR9, PT ;  /* 0x000000090d007c0c */ /* 0x000fe2000bf46270 */
[----:B------:R-:W5:Y:S01]  /*98e50*/  LDCU UR12, c[0x0][0x398] ;  /* 0x00007300ff0c77ac */ /* 0x000f620008000800 */
[----:B------:R-:W-:-:S02]  /*98e60*/  IADD3 R14, P5, PT, R8, R12, RZ ;  /* 0x0000000c080e7210 */ /* 0x000fc40007fbe0ff */
[----:B-1----:R-:W-:Y:S01]  /*98e70*/  ISETP.LT.AND P1, PT, R24, UR14, !P1 ;  /* 0x0000000e18007c0c */ /* 0x002fe2000cf21270 */
[----:B------:R-:W1:Y:S02]  /*98e80*/  LDCU UR9, c[0x0][0x39c] ;  /* 0x00007380ff0977ac */ /* 0x000e640008000800 */
[----:B------:R-:W-:Y:S01]  /*98e90*/  IMAD.X R15, R9, 0x1, R6, P5 ;  /* 0x00000001090f7824 */ /* 0x000fe200028e0606 */
[----:B------:R-:W0:Y:S01]  /*98ea0*/  LDCU UR14, c[0x0][0x398] ;  /* 0x00007300ff0e77ac */ /* 0x000e220008000800 */
[C---:B----4-:R-:W-:Y:S02]  /*98eb0*/  PRMT R13, R16.reuse, 0x7771, RZ ;  /* 0x00007771100d7816 */ /* 0x050fe400000000ff */
[----:B------:R-:W-:-:S03]  /*98ec0*/  PRMT R16, R16, 0x7772, RZ ;  /* 0x0000777210107816 */ /* 0x000fc600000000ff */
[----:B------:R4:W-:Y:S04]  /*98ed0*/  @P4 STG.E.U8 desc[UR42][R10.64], R13 ;  /* 0x0000000d0a004986 */ /* 0x0009e8000c10112a */
[----:B------:R0:W-:Y:S04]  /*98ee0*/  @P3 STG.E.U8 desc[UR42][R14.64], R16 ;  /* 0x000000100e003986 */ /* 0x0001e8000c10112a */
[----:B----4-:R-:W4:Y:S04]  /*98ef0*/  LDL.LU R13, [R1+0xa0] ;  /* 0x0000a000010d7983 */ /* 0x010f280000300800 */
[----:B0-----:R-:W2:Y:S01]  /*98f00*/  LDL R15, [R1+0x18] ;  /* 0x00001800010f7983 */ /* 0x001ea20000100800 */
[C---:B------:R-:W-:Y:S01]  /*98f10*/  VIADD R10, R8.reuse, UR6 ;  /* 0x00000006080a7c36 */ /* 0x040fe20008000000 */
[----:B------:R-:W-:Y:S01]  /*98f20*/  IADD3 R8, P3, PT, R8, R5, RZ ;  /* 0x0000000508087210 */ /* 0x000fe20007f7e0ff */
[----:B------:R-:W0:Y:S04]  /*98f30*/  LDCU UR6, c[0x0][0x398] ;  /* 0x00007300ff0677ac */ /* 0x000e280008000800 */
[----:B------:R-:W-:Y:S01]  /*98f40*/  IMAD.X R9, R9, 0x1, R0, P3 ;  /* 0x0000000109097824 */ /* 0x000fe200018e0600 */
[----:B----4-:R-:W-:-:S02]  /*98f50*/  PRMT R13, R13, 0x7773, RZ ;  /* 0x000077730d0d7816 */ /* 0x010fc400000000ff */
[----:B--2---:R-:W-:-:S03]  /*98f60*/  IADD3 R14, P5, PT, R10, R15, RZ ;  /* 0x0000000f0a0e7210 */ /* 0x004fc60007fbe0ff */
[----:B------:R2:W-:Y:S04]  /*98f70*/  @P1 STG.E.U8 desc[UR42][R8.64], R13 ;  /* 0x0000000d08001986 */ /* 0x0005e8000c10112a */
[----:B------:R-:W4:Y:S04]  /*98f80*/  LDL R15, [R1+0x34] ;  /* 0x00003400010f7983 */ /* 0x000f280000100800 */
[----:B--2---:R-:W2:Y:S01]  /*98f90*/  LDL R9, [R1+0x74] ;  /* 0x0000740001097983 */ /* 0x004ea20000100800 */
[----:B------:R-:W-:Y:S01]  /*98fa0*/  ISETP.LT.AND P4, PT, R19, UR16, !P2 ;  /* 0x0000001013007c0c */ /* 0x000fe2000d781270 */
[----:B------:R-:W0:Y:S01]  /*98fb0*/  LDCU UR16, c[0x0][0x398] ;  /* 0x00007300ff1077ac */ /* 0x000e220008000800 */
[----:B------:R-:W-:Y:S01]  /*98fc0*/  SHF.R.S32.HI R11, RZ, 0x1f, R10 ;  /* 0x0000001fff0b7819 */ /* 0x000fe2000001140a */
[----:B------:R-:W3:Y:S04]  /*98fd0*/  LDL R13, [R1+0x1c] ;  /* 0x00001c00010d7983 */ /* 0x000ee80000100800 */
[----:B----4-:R-:W-:Y:S01]  /*98fe0*/  IMAD.X R15, R11, 0x1, R15, P5 ;  /* 0x000000010b0f7824 */ /* 0x010fe200028e060f */
[----:B--2---:R-:W-:-:S05]  /*98ff0*/  PRMT R8, R9, 0x7770, RZ ;  /* 0x0000777009087816 */ /* 0x004fca00000000ff */
[----:B------:R2:W-:Y:S04]  /*99000*/  @P4 STG.E.U8 desc[UR42][R14.64], R8 ;  /* 0x000000080e004986 */ /* 0x0005e8000c10112a */
[----:B--2---:R-:W2:Y:S04]  /*99010*/  LDL.LU R15, [R1+0x74] ;  /* 0x00007400010f7983 */ /* 0x004ea80000300800 */
[----:B------:R-:W5:Y:S01]  /*99020*/  LDL R8, [R1+0x3884] ;  /* 0x0038840001087983 */ /* 0x000f620000100800 */
[----:B---3--:R-:W-:Y:S01]  /*99030*/  ISETP.LT.AND P3, PT, R17, UR10, !P2 ;  /* 0x0000000a11007c0c */ /* 0x008fe2000d761270 */
[----:B------:R-:W3:Y:S01]  /*99040*/  LDCU UR10, c[0x0][0x398] ;  /* 0x00007300ff0a77ac */ /* 0x000ee20008000800 */
[----:B------:R-:W-:Y:S01]  /*99050*/  IADD3 R16, P6, PT, R10, R4, RZ ;  /* 0x000000040a107210 */ /* 0x000fe20007fde0ff */
[----:B--2---:R-:W-:-:S02]  /*99060*/  IMAD.MOV.U32 R14, RZ, RZ, R15 ;  /* 0x000000ffff0e7224 */ /* 0x004fc400078e000f */
[----:B------:R-:W2:Y:S02]  /*99070*/  LDL R15, [R1+0x3888] ;  /* 0x00388800010f7983 */ /* 0x000ea40000100800 */
[----:B------:R-:W-:Y:S01]  /*99080*/  IMAD.X R17, R11, 0x1, R3, P6 ;  /* 0x000000010b117824 */ /* 0x000fe200030e0603 */
[----:B------:R-:W-:Y:S02]  /*99090*/  PRMT R9, R9, 0x7771, RZ ;  /* 0x0000777109097816 */ /* 0x000fe400000000ff */
[----:B-----5:R-:W-:Y:S01]  /*990a0*/  ISETP.LT.AND P1, PT, R8, UR12, !P2 ;  /* 0x0000000c08007c0c */ /* 0x020fe2000d721270 */
[----:B------:R-:W4:Y:S02]  /*990b0*/  LDCU UR12, c[0x0][0x398] ;  /* 0x00007300ff0c77ac */ /* 0x000f240008000800 */
[----:B------:R5:W-:Y:S01]  /*990c0*/  @P3 STG.E.U8 desc[UR42][R16.64], R9 ;  /* 0x0000000910003986 */ /* 0x000be2000c10112a */
[----:B------:R-:W-:Y:S01]  /*990d0*/  IADD3 R8, P3, PT, R10, R2, RZ ;  /* 0x000000020a087210 */ /* 0x000fe20007f7e0ff */
[----:B-----5:R-:W-:-:S04]  /*990e0*/  IMAD.MOV.U32 R17, RZ, RZ, R14 ;  /* 0x000000ffff117224 */ /* 0x020fc800078e000e */
[----:B------:R-:W-:Y:S01]  /*990f0*/  IMAD.X R9, R11, 0x1, R13, P3 ;  /* 0x000000010b097824 */ /* 0x000fe200018e060d */
[----:B--2---:R-:W-:Y:S01]  /*99100*/  ISETP.LT.AND P4, PT, R15, UR18, !P2 ;  /* 0x000000120f007c0c */ /* 0x004fe2000d781270 */
[----:B------:R-:W-:Y:S01]  /*99110*/  IMAD.MOV.U32 R15, RZ, RZ, R17 ;  /* 0x000000ffff0f7224 */ /* 0x000fe200078e0011 */
[----:B0-----:R-:W-:Y:S01]  /*99120*/  ISETP.LT.AND P3, PT, R25, UR6, !P2 ;  /* 0x0000000619007c0c */ /* 0x001fe2000d761270 */
[----:B------:R-:W0:Y:S03]  /*99130*/  LDCU UR6, c[0x0][0x3b8] ;  /* 0x00007700ff0677ac */ /* 0x000e260008000800 */
[----:B------:R-:W-:Y:S01]  /*99140*/  PRMT R13, R15, 0x7772, RZ ;  /* 0x000077720f0d7816 */ /* 0x000fe200000000ff */
[----:B------:R-:W2:Y:S04]  /*99150*/  LDCU UR18, c[0x0][0x398] ;  /* 0x00007300ff1277ac */ /* 0x000ea80008000800 */
[----:B------:R5:W-:Y:S04]  /*99160*/  @P1 STG.E.U8 desc[UR42][R8.64], R13 ;  /* 0x0000000d08001986 */ /* 0x000be8000c10112a */
[----:B-----5:R-:W5:Y:S01]  /*99170*/  LDL R9, [R1+0x84] ;  /* 0x0000840001097983 */ /* 0x020f620000100800 */
[C---:B------:R-:W-:Y:S01]  /*99180*/  IADD3 R14, P5, PT, R10.reuse, R29, RZ ;  /* 0x0000001d0a0e7210 */ /* 0x040fe20007fbe0ff */
[----:B------:R-:W-:Y:S01]  /*99190*/  IMAD.MOV.U32 R17, RZ, RZ, R15 ;  /* 0x000000ffff117224 */ /* 0x000fe200078e000f */
[----:B------:R-:W-:-:S03]  /*991a0*/  IADD3 R16, P6, PT, R10, R28, RZ ;  /* 0x0000001c0a107210 */ /* 0x000fc60007fde0ff */
[----:B------:R-:W-:Y:S01]  /*991b0*/  IMAD.X R15, R11, 0x1, R21, P5 ;  /* 0x000000010b0f7824 */ /* 0x000fe200028e0615 */
[----:B------:R-:W-:Y:S01]  /*991c0*/  PRMT R8, R17, 0x7773, RZ ;  /* 0x0000777311087816 */ /* 0x000fe200000000ff */
[----:B------:R-:W-:-:S04]  /*991d0*/  IMAD.X R17, R11, 0x1, R23, P6 ;  /* 0x000000010b117824 */ /* 0x000fc800030e0617 */
[----:B------:R-:W-:Y:S01]  /*991e0*/  @P4 STG.E.U8 desc[UR42][R14.64], R8 ;  /* 0x000000080e004986 */ /* 0x000fe2000c10112a */
[----:B-----5:R-:W-:-:S05]  /*991f0*/  PRMT R9, R9, 0x7770, RZ ;  /* 0x0000777009097816 */ /* 0x020fca00000000ff */
[----:B------:R5:W-:Y:S04]  /*99200*/  @P3 STG.E.U8 desc[UR42][R16.64], R9 ;  /* 0x0000000910003986 */ /* 0x000be8000c10112a */
[----:B-----5:R-:W5:Y:S01]  /*99210*/  LDL R16, [R1+0x84] ;  /* 0x0000840001107983 */ /* 0x020f620000100800 */
[----:B---3--:R-:W-:Y:S01]  /*99220*/  ISETP.LT.AND P4, PT, R27, UR10, !P2 ;  /* 0x0000000a1b007c0c */ /* 0x008fe2000d781270 */
[----:B------:R-:W-:Y:S01]  /*99230*/  VIADD R13, R22, 0x13 ;  /* 0x00000013160d7836 */ /* 0x000fe20000000000 */
[----:B------:R-:W-:Y:S01]  /*99240*/  IADD3 R8, P1, PT, R10, R20, RZ ;  /* 0x000000140a087210 */ /* 0x000fe20007f3e0ff */
[----:B------:R-:W3:Y:S01]  /*99250*/  LDL R17, [R1+0x3880] ;  /* 0x0038800001117983 */ /* 0x000ee20000100800 */
[----:B----4-:R-:W-:Y:S01]  /*99260*/  ISETP.LT.AND P3, PT, R26, UR12, !P2 ;  /* 0x0000000c1a007c0c */ /* 0x010fe2000d761270 */
[----:B------:R-:W3:Y:S02]  /*99270*/  LDCU UR10, c[0x0][0x398] ;  /* 0x00007300ff0a77ac */ /* 0x000ee40008000800 */
[----:B------:R-:W-:Y:S01]  /*99280*/  IMAD.X R9, R11, 0x1, R7, P1 ;  /* 0x000000010b097824 */ /* 0x000fe200008e0607 */
[----:B-1----:R-:W-:Y:S01]  /*99290*/  ISETP.GE.AND P1, PT, R13, UR9, PT ;  /* 0x000000090d007c0c */ /* 0x002fe2000bf26270 */
[----:B------:R-:W1:Y:S01]  /*992a0*/  LDCU UR12, c[0x0][0x398] ;  /* 0x00007300ff0c77ac */ /* 0x000e620008000800 */
[----:B------:R-:W-:-:S02]  /*992b0*/  IADD3 R14, P5, PT, R10, R12, RZ ;  /* 0x0000000c0a0e7210 */ /* 0x000fc40007fbe0ff */
[----:B------:R-:W-:Y:S01]  /*992c0*/  ISETP.LT.AND P2, PT, R24, UR14, !P2 ;  /* 0x0000000e18007c0c */ /* 0x000fe2000d741270 */
[----:B------:R-:W4:Y:S02]  /*992d0*/  LDCU UR9, c[0x0][0x39c] ;  /* 0x00007380ff0977ac */ /* 0x000f240008000800 */
[----:B------:R-:W-:Y:S01]  /*992e0*/  IMAD.X R15, R11, 0x1, R6, P5 ;  /* 0x000000010b0f7824 */ /* 0x000fe200028e0606 */
[----:B------:R-:W0:Y:S01]  /*992f0*/  LDCU UR14, c[0x0][0x398] ;  /* 0x00007300ff0e77ac */ /* 0x000e220008000800 */
[C---:B-----5:R-:W-:Y:S02]  /*99300*/  PRMT R13, R16.reuse, 0x7771, RZ ;  /* 0x00007771100d7816 */ /* 0x060fe400000000ff */
[----:B------:R-:W-:-:S03]  /*99310*/  PRMT R16, R16, 0x7772, RZ ;  /* 0x0000777210107816 */ /* 0x000fc600000000ff */
[----:B------:R5:W-:Y:S04]  /*99320*/  @P4 STG.E.U8 desc[UR42][R8.64], R13 ;  /* 0x0000000d08004986 */ /* 0x000be8000c10112a */
[----:B------:R0:W-:Y:S04]  /*99330*/  @P3 STG.E.U8 desc[UR42][R14.64], R16 ;  /* 0x000000100e003986 */ /* 0x0001e8000c10112a */
[----:B-----5:R-:W5:Y:S04]  /*99340*/  LDL.LU R13, [R1+0x84] ;  /* 0x00008400010d7983 */ /* 0x020f680000300800 */
[----:B0-----:R-:W2:Y:S01]  /*99350*/  LDL R15, [R1+0x18] ;  /* 0x00001800010f7983 */ /* 0x001ea20000100800 */
[C---:B------:R-:W-:Y:S01]  /*99360*/  VIADD R8, R10.reuse, UR6 ;  /* 0x000000060a087c36 */ /* 0x040fe20008000000 */
[----:B------:R-:W-:Y:S01]  /*99370*/  IADD3 R10, P3, PT, R10, R5, RZ ;  /* 0x000000050a0a7210 */ /* 0x000fe20007f7e0ff */
[----:B------:R-:W0:Y:S04]  /*99380*/  LDCU UR6, c[0x0][0x398] ;  /* 0x00007300ff0677ac */ /* 0x000e280008000800 */
[----:B------:R-:W-:Y:S01]  /*99390*/  IMAD.X R11, R11, 0x1, R0, P3 ;  /* 0x000000010b0b7824 */ /* 0x000fe200018e0600 */
[----:B-----5:R-:W-:-:S02]  /*993a0*/  PRMT R13, R13, 0x7773, RZ ;  /* 0x000077730d0d7816 */ /* 0x020fc400000000ff */
[----:B--2---:R-:W-:-:S03]  /*993b0*/  IADD3 R14, P5, PT, R8, R15, RZ ;  /* 0x0000000f080e7210 */ /* 0x004fc60007fbe0ff */
[----:B------:R2:W-:Y:S04]  /*993c0*/  @P2 STG.E.U8 desc[UR42][R10.64], R13 ;  /* 0x0000000d0a002986 */ /* 0x0005e8000c10112a */
[----:B------:R-:W5:Y:S04]  /*993d0*/  LDL R15, [R1+0x34] ;  /* 0x00003400010f7983 */ /* 0x000f680000100800 */
[----:B--2---:R-:W2:Y:S01]  /*993e0*/  LDL R11, [R1+0x94] ;  /* 0x00009400010b7983 */ /* 0x004ea20000100800 */
[----:B------:R-:W-:Y:S01]  /*993f0*/  ISETP.LT.AND P4, PT, R19, UR16, !P1 ;  /* 0x0000001013007c0c */ /* 0x000fe2000cf81270 */
[----:B------:R-:W0:Y:S01]  /*99400*/  LDCU UR16, c[0x0][0x398] ;  /* 0x00007300ff1077ac */ /* 0x000e220008000800 */
[----:B------:R-:W-:Y:S01]  /*99410*/  SHF.R.S32.HI R9, RZ, 0x1f, R8 ;  /* 0x0000001fff097819 */ /* 0x000fe20000011408 */
[----:B------:R-:W3:Y:S04]  /*99420*/  LDL R13, [R1+0x1c] ;  /* 0x00001c00010d7983 */ /* 0x000ee80000100800 */
[----:B-----5:R-:W-:Y:S01]  /*99430*/  IMAD.X R15, R9, 0x1, R15, P5 ;  /* 0x00000001090f7824 */ /* 0x020fe200028e060f */
[----:B--2---:R-:W-:-:S05]  /*99440*/  PRMT R10, R11, 0x7770, RZ ;  /* 0x000077700b0a7816 */ /* 0x004fca00000000ff */
[----:B------:R2:W-:Y:S04]  /*99450*/  @P4 STG.E.U8 desc[UR42][R14.64], R10 ;  /* 0x0000000a0e004986 */ /* 0x0005e8000c10112a */
[----:B--2---:R-:W2:Y:S04]  /*99460*/  LDL.LU R15, [R1+0x94] ;  /* 0x00009400010f7983 */ /* 0x004ea80000300800 */
[----:B------:R-:W1:Y:S01]  /*99470*/  LDL R10, [R1+0x3884] ;  /* 0x00388400010a7983 */ /* 0x000e620000100800 */
[----:B---3--:R-:W-:Y:S01]  /*99480*/  ISETP.LT.AND P3, PT, R17, UR10, !P1 ;  /* 0x0000000a11007c0c */ /* 0x008fe2000cf61270 */
        /* <DEDUP_REMOVED lines=34> */
[----:B-1----:R-:W-:Y:S01]  /*996b0*/  ISETP.LT.AND P3, PT, R26, UR12, !P1 ;  /* 0x0000000c1a007c0c */ /* 0x002fe2000cf61270 */
[----:B------:R-:W3:Y:S02]  /*996c0*/  LDCU UR10, c[0x0][0x398] ;  /* 0x00007300ff0a77ac */ /* 0x000ee40008000800 */
[----:B------:R-:W-:Y:S01]  /*996d0*/  IMAD.X R11, R9, 0x1, R7, P2 ;  /* 0x00000001090b7824 */ /* 0x000fe200010e0607 */
[----:B----4-:R-:W-:Y:S01]  /*996e0*/  ISETP.GE.AND P2, PT, R13, UR9, PT ;  /* 0x000000090d007c0c */ /* 0x010fe2000bf46270 */
        /* <DEDUP_REMOVED lines=44> */
[----:B------:R-:W-:-:S05]  /*999b0*/  IMAD.MOV.U32 R15, RZ, RZ, R17 ;  /* 0x000000ffff0f7224 */ /* 0x000fca00078e0011 */
[----:B------:R-:W-:-:S05]  /*999c0*/  PRMT R13, R15, 0x7772, RZ ;  /* 0x000077720f0d7816 */ /* 0x000fca00000000ff */
[----:B------:R2:W-:Y:S04]  /*999d0*/  @P1 STG.E.U8 desc[UR42][R8.64], R13 ;  /* 0x0000000d08001986 */ /* 0x0005e8000c10112a */
[----:B--2---:R-:W2:Y:S01]  /*999e0*/  LDL R9, [R1+0x88] ;  /* 0x0000880001097983 */ /* 0x004ea20000100800 */
[----:B0-----:R-:W-:Y:S01]  /*999f0*/  ISETP.LT.AND P3, PT, R25, UR6, !P2 ;  /* 0x0000000619007c0c */ /* 0x001fe2000d761270 */
[----:B------:R-:W-:Y:S01]  /*99a00*/  IMAD.MOV.U32 R17, RZ, RZ, R15 ;  /* 0x000000ffff117224 */ /* 0x000fe200078e000f */
[C---:B------:R-:W-:Y:S02]  /*99a10*/  IADD3 R14, P5, PT, R10.reuse, R29, RZ ;  /* 0x0000001d0a0e7210 */ /* 0x040fe40007fbe0ff */
[----:B------:R-:W-:Y:S01]  /*99a20*/  IADD3 R16, P6, PT, R10, R28, RZ ;  /* 0x0000001c0a107210 */ /* 0x000fe20007fde0ff */
[----:B------:R-:W-:Y:S01]  /*99a30*/  VIADD R13, R22, 0x15 ;  /* 0x00000015160d7836 */ /* 0x000fe20000000000 */
[----:B------:R-:W-:Y:S01]  /*99a40*/  PRMT R8, R17, 0x7773, RZ ;  /* 0x0000777311087816 */ /* 0x000fe200000000ff */
[C---:B------:R-:W-:Y:S01]  /*99a50*/  IMAD.X R15, R11.reuse, 0x1, R21, P5 ;  /* 0x000000010b0f7824 */ /* 0x040fe200028e0615 */
[----:B------:R-:W0:Y:S01]  /*99a60*/  LDCU UR6, c[0x0][0x3b8] ;  /* 0x00007700ff0677ac */ /* 0x000e220008000800 */
[----:B------:R-:W-:-:S03]  /*99a70*/  IMAD.X R17, R11, 0x1, R23, P6 ;  /* 0x000000010b117824 */ /* 0x000fc600030e0617 */
[----:B------:R-:W-:Y:S01]  /*99a80*/  @P4 STG.E.U8 desc[UR42][R14.64], R8 ;  /* 0x000000080e004986 */ /* 0x000fe2000c10112a */
[----:B--2---:R-:W-:-:S05]  /*99a90*/  PRMT R9, R9, 0x7770, RZ ;  /* 0x0000777009097816 */ /* 0x004fca00000000ff */
[----:B------:R2:W-:Y:S04]  /*99aa0*/  @P3 STG.E.U8 desc[UR42][R16.64], R9 ;  /* 0x0000000910003986 */ /* 0x0005e8000c10112a */
[----:B--2---:R-:W2:Y:S01]  /*99ab0*/  LDL R16, [R1+0x88] ;  /* 0x0000880001107983 */ /* 0x004ea20000100800 */
[----:B---3--:R-:W-:Y:S01]  /*99ac0*/  ISETP.LT.AND P4, PT, R27, UR10, !P2 ;  /* 0x0000000a1b007c0c */ /* 0x008fe2000d781270 */
[----:B------:R-:W3:Y:S01]  /*99ad0*/  LDCU UR10, c[0x0][0x398] ;  /* 0x00007300ff0a77ac */ /* 0x000ee20008000800 */
[----:B------:R-:W-:Y:S01]  /*99ae0*/  IADD3 R8, P1, PT, R10, R20, RZ ;  /* 0x000000140a087210 */ /* 0x000fe20007f3e0ff */
[----:B------:R-:W3:Y:S01]  /*99af0*/  LDL R17, [R1+0x3880] ;  /* 0x0038800001117983 */ /* 0x000ee20000100800 */
[----:B-1----:R-:W-:Y:S01]  /*99b00*/  ISETP.LT.AND P3, PT, R26, UR12, !P2 ;  /* 0x0000000c1a007c0c */ /* 0x002fe2000d761270 */
[----:B------:R-:W1:Y:S02]  /*99b10*/  LDCU UR12, c[0x0][0x398] ;  /* 0x00007300ff0c77ac */ /* 0x000e640008000800 */
[----:B------:R-:W-:Y:S01]  /*99b20*/  IMAD.X R9, R11, 0x1, R7, P1 ;  /* 0x000000010b097824 */ /* 0x000fe200008e0607 */
[----:B----4-:R-:W-:Y:S01]  /*99b30*/  ISETP.GE.AND P1, PT, R13, UR9, PT ;  /* 0x000000090d007c0c */ /* 0x010fe2000bf26270 */
[----:B------:R-:W4:Y:S01]  /*99b40*/  LDCU UR9, c[0x0][0x398] ;  /* 0x00007300ff0977ac */ /* 0x000f220008000800 */
[----:B------:R-:W-:-:S05]  /*99b50*/  IADD3 R14, P5, PT, R10, R12, RZ ;  /* 0x0000000c0a0e7210 */ /* 0x000fca0007fbe0ff */
[----:B------:R-:W-:Y:S01]  /*99b60*/  IMAD.X R15, R11, 0x1, R6, P5 ;  /* 0x000000010b0f7824 */ /* 0x000fe200028e0606 */
[C---:B--2---:R-:W-:Y:S02]  /*99b70*/  PRMT R13, R16.reuse, 0x7771, RZ ;  /* 0x00007771100d7816 */ /* 0x044fe400000000ff */
[----:B------:R-:W-:-:S03]  /*99b80*/  PRMT R16, R16, 0x7772, RZ ;  /* 0x0000777210107816 */ /* 0x000fc600000000ff */
[----:B------:R2:W-:Y:S04]  /*99b90*/  @P4 STG.E.U8 desc[UR42][R8.64], R13 ;  /* 0x0000000d08004986 */ /* 0x0005e8000c10112a */
[----:B------:R5:W-:Y:S04]  /*99ba0*/  @P3 STG.E.U8 desc[UR42][R14.64], R16 ;  /* 0x000000100e003986 */ /* 0x000be8000c10112a */
[----:B--2---:R-:W2:Y:S04]  /*99bb0*/  LDL.LU R13, [R1+0x88] ;  /* 0x00008800010d7983 */ /* 0x004ea80000300800 */
[----:B-----5:R-:W5:Y:S01]  /*99bc0*/  LDL R15, [R1+0x18] ;  /* 0x00001800010f7983 */ /* 0x020f620000100800 */
[----:B------:R-:W-:Y:S01]  /*99bd0*/  ISETP.LT.AND P2, PT, R24, UR14, !P2 ;  /* 0x0000000e18007c0c */ /* 0x000fe2000d741270 */
[C---:B0-----:R-:W-:Y:S01]  /*99be0*/  VIADD R8, R10.reuse, UR6 ;  /* 0x000000060a087c36 */ /* 0x041fe20008000000 */
[----:B------:R-:W-:Y:S01]  /*99bf0*/  IADD3 R10, P3, PT, R10, R5, RZ ;  /* 0x000000050a0a7210 */ /* 0x000fe20007f7e0ff */
[----:B------:R-:W0:Y:S04]  /*99c00*/  LDCU UR6, c[0x0][0x398] ;  /* 0x00007300ff0677ac */ /* 0x000e280008000800 */
[----:B------:R-:W-:Y:S01]  /*99c10*/  IMAD.X R11, R11, 0x1, R0, P3 ;  /* 0x000000010b0b7824 */ /* 0x000fe200018e0600 */
[----:B------:R-:W-:Y:S01]  /*99c20*/  ISETP.LT.AND P4, PT, R19, UR16, !P1 ;  /* 0x0000001013007c0c */ /* 0x000fe2000cf81270 */
[----:B------:R-:W0:Y:S01]  /*99c30*/  LDCU UR14, c[0x0][0x398] ;  /* 0x00007300ff0e77ac */ /* 0x000e220008000800 */
[----:B--2---:R-:W-:Y:S01]  /*99c40*/  PRMT R13, R13, 0x7773, RZ ;  /* 0x000077730d0d7816 */ /* 0x004fe200000000ff */
[----:B------:R-:W2:Y:S01]  /*99c50*/  LDCU UR16, c[0x0][0x398] ;  /* 0x00007300ff1077ac */ /* 0x000ea20008000800 */
[----:B-----5:R-:W-:-:S03]  /*99c60*/  IADD3 R14, P5, PT, R8, R15, RZ ;  /* 0x0000000f080e7210 */ /* 0x020fc60007fbe0ff */
[----:B------:R5:W-:Y:S04]  /*99c70*/  @P2 STG.E.U8 desc[UR42][R10.64], R13 ;  /* 0x0000000d0a002986 */ /* 0x000be8000c10112a */
[----:B------:R-:W2:Y:S04]  /*99c80*/  LDL R15, [R1+0x34] ;  /* 0x00003400010f7983 */ /* 0x000ea80000100800 */
[----:B-----5:R-:W5:Y:S01]  /*99c90*/  LDL R11, [R1+0x98] ;  /* 0x00009800010b7983 */ /* 0x020f620000100800 */
[----:B------:R-:W-:-:S03]  /*99ca0*/  SHF.R.S32.HI R9, RZ, 0x1f, R8 ;  /* 0x0000001fff097819 */ /* 0x000fc60000011408 */
[----:B------:R-:W3:Y:S02]  /*99cb0*/  LDL R13, [R1+0x1c] ;  /* 0x00001c00010d7983 */ /* 0x000ee40000100800 */
[----:B--2---:R-:W-:Y:S01]  /*99cc0*/  IMAD.X R15, R9, 0x1, R15, P5 ;  /* 0x00000001090f7824 */ /* 0x004fe200028e060f */
[----:B-----5:R-:W-:-:S05]  /*99cd0*/  PRMT R10, R11, 0x7770, RZ ;  /* 0x000077700b0a7816 */ /* 0x020fca00000000ff */
[----:B------:R2:W-:Y:S04]  /*99ce0*/  @P4 STG.E.U8 desc[UR42][R14.64], R10 ;  /* 0x0000000a0e004986 */ /* 0x0005e8000c10112a */
[----:B--2---:R-:W2:Y:S04]  /*99cf0*/  LDL.LU R15, [R1+0x98] ;  /* 0x00009800010f7983 */ /* 0x004ea80000300800 */
[----:B------:R-:W4:Y:S01]  /*99d00*/  LDL R10, [R1+0x3884] ;  /* 0x00388400010a7983 */ /* 0x000f220000100800 */
[----:B---3--:R-:W-:Y:S01]  /*99d10*/  ISETP.LT.AND P3, PT, R17, UR10, !P1 ;  /* 0x0000000a11007c0c */ /* 0x008fe2000cf61270 */
[----:B------:R-:W3:Y:S01]  /*99d20*/  LDCU UR10, c[0x0][0x398] ;  /* 0x00007300ff0a77ac */ /* 0x000ee20008000800 */
[----:B------:R-:W-:Y:S01]  /*99d30*/  IADD3 R16, P6, PT, R8, R4, RZ ;  /* 0x0000000408107210 */ /* 0x000fe20007fde0ff */
[----:B--2---:R-:W-:-:S02]  /*99d40*/  IMAD.MOV.U32 R14, RZ, RZ, R15 ;  /* 0x000000ffff0e7224 */ /* 0x004fc400078e000f */
[----:B------:R-:W1:Y:S02]  /*99d50*/  LDL R15, [R1+0x3888] ;  /* 0x00388800010f7983 */ /* 0x000e640000100800 */
        /* <DEDUP_REMOVED lines=8> */
[C---:B------:R-:W-:Y:S02]  /*99de0*/  IADD3 R14, P5, PT, R8.reuse, R29, RZ ;  /* 0x0000001d080e7210 */ /* 0x040fe40007fbe0ff */
[----:B0-----:R-:W-:Y:S01]  /*99df0*/  ISETP.LT.AND P3, PT, R25, UR6, !P1 ;  /* 0x0000000619007c0c */ /* 0x001fe2000cf61270 */
[----:B------:R-:W0:Y:S01]  /*99e00*/  LDCU UR6, c[0x0][0x3b8] ;  /* 0x00007700ff0677ac */ /* 0x000e220008000800 */
[----:B------:R-:W-:Y:S02]  /*99e10*/  IADD3 R16, P6, PT, R8, R28, RZ ;  /* 0x0000001c08107210 */ /* 0x000fe40007fde0ff */
[----:B-1----:R-:W-:Y:S01]  /*99e20*/  ISETP.LT.AND P4, PT, R15, UR12, !P1 ;  /* 0x0000000c0f007c0c */ /* 0x002fe2000cf81270 */
[----:B------:R-:W-:Y:S01]  /*99e30*/  IMAD.MOV.U32 R15, RZ, RZ, R17 ;  /* 0x000000ffff0f7224 */ /* 0x000fe200078e0011 */
[----:B------:R-:W1:Y:S03]  /*99e40*/  LDCU UR12, c[0x0][0x398] ;  /* 0x00007300ff0c77ac */ /* 0x000e660008000800 */
[----:B------:R-:W-:Y:S01]  /*99e50*/  IMAD.MOV.U32 R17, RZ, RZ, R15 ;  /* 0x000000ffff117224 */ /* 0x000fe200078e000f */
[----:B------:R-:W-:Y:S01]  /*99e60*/  PRMT R13, R15, 0x7772, RZ ;  /* 0x000077720f0d7816 */ /* 0x000fe200000000ff */
[----:B------:R-:W-:-:S04]  /*99e70*/  IMAD.X R15, R9, 0x1, R21, P5 ;  /* 0x00000001090f7824 */ /* 0x000fc800028e0615 */
[----:B------:R4:W-:Y:S01]  /*99e80*/  @P2 STG.E.U8 desc[UR42][R10.64], R13 ;  /* 0x0000000d0a002986 */ /* 0x0009e2000c10112a */
[----:B---3--:R-:W-:Y:S01]  /*99e90*/  ISETP.LT.AND P2, PT, R27, UR10, !P1 ;  /* 0x0000000a1b007c0c */ /* 0x008fe2000cf41270 */
[----:B------:R-:W3:Y:S01]  /*99ea0*/  LDCU UR10, c[0x0][0x398] ;  /* 0x00007300ff0a77ac */ /* 0x000ee20008000800 */
[----:B----4-:R-:W-:Y:S01]  /*99eb0*/  PRMT R10, R17, 0x7773, RZ ;  /* 0x00007773110a7816 */ /* 0x010fe200000000ff */
[----:B------:R-:W-:Y:S01]  /*99ec0*/  IMAD.X R17, R9, 0x1, R23, P6 ;  /* 0x0000000109117824 */ /* 0x000fe200030e0617 */
[----:B------:R-:W-:-:S03]  /*99ed0*/  PRMT R11, R18, 0x7770, RZ ;  /* 0x00007770120b7816 */ /* 0x000fc600000000ff */
[----:B------:R4:W-:Y:S01]  /*99ee0*/  @P4 STG.E.U8 desc[UR42][R14.64], R10 ;  /* 0x0000000a0e004986 */ /* 0x0009e2000c10112a */
[----:B------:R-:W-:-:S03]  /*99ef0*/  PRMT R13, R18, 0x7771, RZ ;  /* 0x00007771120d7816 */ /* 0x000fc600000000ff */
[----:B------:R5:W-:Y:S01]  /*99f00*/  @P3 STG.E.U8 desc[UR42][R16.64], R11 ;  /* 0x0000000b10003986 */ /* 0x000be2000c10112a */
[----:B--2---:R-:W-:Y:S01]  /*99f10*/  ISETP.LT.AND P3, PT, R26, UR9, !P1 ;  /* 0x000000091a007c0c */ /* 0x004fe2000cf61270 */
[----:B------:R-:W2:Y:S01]  /*99f20*/  LDCU UR9, c[0x0][0x398] ;  /* 0x00007300ff0977ac */ /* 0x000ea20008000800 */
[----:B----4-:R-:W-:Y:S02]  /*99f30*/  IADD3 R10, P4, PT, R8, R20, RZ ;  /* 0x00000014080a7210 */ /* 0x010fe40007f9e0ff */
[----:B-1----:R-:W-:Y:S01]  /*99f40*/  ISETP.LT.AND P1, PT, R24, UR12, !P1 ;  /* 0x0000000c18007c0c */ /* 0x002fe2000cf21270 */
[----:B------:R-:W1:Y:S02]  /*99f50*/  LDCU UR12, c[0x0][0x398] ;  /* 0x00007300ff0c77ac */ /* 0x000e640008000800 */
[----:B-----5:R-:W-:Y:S02]  /*99f60*/  IMAD.X R11, R9, 0x1, R7, P4 ;  /* 0x00000001090b7824 */ /* 0x020fe400020e0607 */
[----:B------:R-:W-:Y:S01]  /*99f70*/  IMAD.MOV.U32 R17, RZ, RZ, R18 ;  /* 0x000000ffff117224 */ /* 0x000fe200078e0012 */
[----:B------:R-:W-:-:S02]  /*99f80*/  IADD3 R14, P5, PT, R8, R12, RZ ;  /* 0x0000000c080e7210 */ /* 0x000fc40007fbe0ff */
[----:B------:R-:W-:Y:S01]  /*99f90*/  IADD3 R16, P4, PT, R8, R5, RZ ;  /* 0x0000000508107210 */ /* 0x000fe20007f9e0ff */
[----:B------:R4:W-:Y:S01]  /*99fa0*/  @P2 STG.E.U8 desc[UR42][R10.64], R13 ;  /* 0x0000000d0a002986 */ /* 0x0009e2000c10112a */
[----:B------:R-:W-:Y:S01]  /*99fb0*/  PRMT R18, R17, 0x7772, RZ ;  /* 0x0000777211127816 */ /* 0x000fe200000000ff */
[C---:B------:R-:W-:Y:S02]  /*99fc0*/  IMAD.X R15, R9.reuse, 0x1, R6, P5 ;  /* 0x00000001090f7824 */ /* 0x040fe400028e0606 */
[----:B----4-:R-:W-:Y:S01]  /*99fd0*/  IMAD.MOV.U32 R11, RZ, RZ, R17 ;  /* 0x000000ffff0b7224 */ /* 0x010fe200078e0011 */
[----:B------:R-:W2:Y:S01]  /*99fe0*/  LDL R10, [R1+0x3884] ;  /* 0x00388400010a7983 */ /* 0x000ea20000100800 */
[----:B------:R-:W-:-:S03]  /*99ff0*/  IMAD.X R17, R9, 0x1, R0, P4 ;  /* 0x0000000109117824 */ /* 0x000fc600020e0600 */
[----:B------:R-:W-:Y:S01]  /*9a000*/  PRMT R9, R11, 0x7773, RZ ;  /* 0x000077730b097816 */ /* 0x000fe200000000ff */
[----:B------:R4:W-:Y:S04]  /*9a010*/  @P3 STG.E.U8 desc[UR42][R14.64], R18 ;  /* 0x000000120e003986 */ /* 0x0009e8000c10112a */
[----:B------:R5:W-:Y:S04]  /*9a020*/  @P1 STG.E.U8 desc[UR42][R16.64], R9 ;  /* 0x0000000910001986 */ /* 0x000be8000c10112a */
[----:B----4-:R-:W4:Y:S04]  /*9a030*/  LDL R14, [R1+0x3880] ;  /* 0x00388000010e7983 */ /* 0x010f280000100800 */
[----:B------:R-:W2:Y:S04]  /*9a040*/  LDL R15, [R1+0x34] ;  /* 0x00003400010f7983 */ /* 0x000ea80000100800 */
[----:B------:R-:W2:Y:S04]  /*9a050*/  LDL.LU R18, [R1+0x7c] ;  /* 0x00007c0001127983 */ /* 0x000ea80000300800 */
[----:B-----5:R-:W5:Y:S01]  /*9a060*/  LDL R17, [R1+0x18] ;  /* 0x0000180001117983 */ /* 0x020f620000100800 */
[----:B0-----:R-:W-:Y:S01]  /*9a070*/  VIADD R13, R8, UR6 ;  /* 0x00000006080d7c36 */ /* 0x001fe20008000000 */
[----:B------:R-:W-:Y:S01]  /*9a080*/  ISETP.LT.AND P4, PT, R19, UR14, !P0 ;  /* 0x0000000e13007c0c */ /* 0x000fe2000c781270 */
[----:B------:R-:W0:Y:S01]  /*9a090*/  LDCU UR6, c[0x0][0x398] ;  /* 0x00007300ff0677ac */ /* 0x000e220008000800 */
[----:B------:R-:W2:Y:S02]  /*9a0a0*/  LDL.LU R19, [R1+0x8c] ;  /* 0x00008c0001137983 */ /* 0x000ea40000300800 */
[----:B------:R-:W-:-:S02]  /*9a0b0*/  SHF.R.S32.HI R16, RZ, 0x1f, R13 ;  /* 0x0000001fff107819 */ /* 0x000fc4000001140d */
[----:B-----5:R-:W-:-:S05]  /*9a0c0*/  IADD3 R8, P2, PT, R13, R17, RZ ;  /* 0x000000110d087210 */ /* 0x020fca0007f5e0ff */
[----:B--2---:R-:W-:Y:S01]  /*9a0d0*/  IMAD.X R9, R16, 0x1, R15, P2 ;  /* 0x0000000110097824 */ /* 0x004fe200010e060f */
[----:B------:R-:W-:-:S05]  /*9a0e0*/  PRMT R15, R18, 0x7770, RZ ;  /* 0x00007770120f7816 */ /* 0x000fca00000000ff */
[----:B------:R2:W-:Y:S04]  /*9a0f0*/  @P4 STG.E.U8 desc[UR42][R8.64], R15 ;  /* 0x0000000f08004986 */ /* 0x0005e8000c10112a */
[----:B--2---:R-:W2:Y:S04]  /*9a100*/  LDL R8, [R1+0x1c] ;  /* 0x00001c0001087983 */ /* 0x004ea80000100800 */
[----:B------:R-:W3:Y:S01]  /*9a110*/  LDL R9, [R1+0x3888] ;  /* 0x0038880001097983 */ /* 0x000ee20000100800 */
[----:B------:R-:W-:Y:S01]  /*9a120*/  VIADD R11, R22, 0x17 ;  /* 0x00000017160b7836 */ /* 0x000fe20000000000 */
[----:B----4-:R-:W-:-:S02]  /*9a130*/  ISETP.LT.AND P3, PT, R14, UR16, !P0 ;  /* 0x000000100e007c0c */ /* 0x010fc4000c761270 */
[----:B------:R-:W-:Y:S01]  /*9a140*/  ISETP.LT.AND P1, PT, R10, UR9, !P0 ;  /* 0x000000090a007c0c */ /* 0x000fe2000c721270 */
[----:B------:R-:W4:Y:S01]  /*9a150*/  LDCU UR9, c[0x0][0x398] ;  /* 0x00007300ff0977ac */ /* 0x000f220008000800 */
[C---:B------:R-:W-:Y:S02]  /*9a160*/  IADD3 R10, P5, PT, R13.reuse, R4, RZ ;  /* 0x000000040d0a7210 */ /* 0x040fe40007fbe0ff */
[----:B------:R-:W-:Y:S02]  /*9a170*/  IADD3 R14, P6, PT, R13, R2, RZ ;  /* 0x000000020d0e7210 */ /* 0x000fe40007fde0ff */
[----:B------:R-:W-:Y:S01]  /*9a180*/  ISETP.GE.AND P2, PT, R11, UR7, PT ;  /* 0x000000070b007c0c */ /* 0x000fe2000bf46270 */
[----:B------:R-:W5:Y:S01]  /*9a190*/  LDCU UR7, c[0x0][0x398] ;  /* 0x00007300ff0777ac */ /* 0x000f620008000800 */
[----:B------:R-:W-:Y:S01]  /*9a1a0*/  IMAD.X R11, R16, 0x1, R3, P5 ;  /* 0x00000001100b7824 */ /* 0x000fe200028e0603 */
[----:B------:R-:W-:-:S05]  /*9a1b0*/  PRMT R17, R18, 0x7771, RZ ;  /* 0x0000777112117816 */ /* 0x000fca00000000ff */
[----:B------:R0:W-:Y:S02]  /*9a1c0*/  @P3 STG.E.U8 desc[UR42][R10.64], R17 ;  /* 0x000000110a003986 */ /* 0x0001e4000c10112a */
[----:B0-----:R-:W-:-:S05]  /*9a1d0*/  IADD3 R10, P4, PT, R13, R28, RZ ;  /* 0x0000001c0d0a7210 */ /* 0x001fca0007f9e0ff */
[C---:B------:R-:W-:Y:S01]  /*9a1e0*/  IMAD.X R11, R16.reuse, 0x1, R23, P4 ;  /* 0x00000001100b7824 */ /* 0x040fe200020e0617 */
[----:B-----5:R-:W-:Y:S01]  /*9a1f0*/  ISETP.LT.AND P4, PT, R27, UR7, !P0 ;  /* 0x000000071b007c0c */ /* 0x020fe2000c781270 */
[----:B------:R-:W0:Y:S01]  /*9a200*/  LDCU UR7, c[0x0][0x398] ;  /* 0x00007300ff0777ac */ /* 0x000e220008000800 */
[----:B------:R-:W-:Y:S01]  /*9a210*/  PRMT R17, R19, 0x7773, RZ ;  /* 0x0000777313117816 */ /* 0x000fe200000000ff */
[----:B--2---:R-:W-:Y:S01]  /*9a220*/  IMAD.X R15, R16, 0x1, R8, P6 ;  /* 0x00000001100f7824 */ /* 0x004fe200030e0608 */
[----:B------:R-:W-:Y:S02]  /*9a230*/  PRMT R8, R18, 0x7772, RZ ;  /* 0x0000777212087816 */ /* 0x000fe400000000ff */
[----:B------:R-:W-:Y:S01]  /*9a240*/  ISETP.LT.AND P6, PT, R25, UR6, !P0 ;  /* 0x0000000619007c0c */ /* 0x000fe2000c7c1270 */
[----:B------:R-:W2:Y:S01]  /*9a250*/  LDCU UR6, c[0x0][0x3b8] ;  /* 0x00007700ff0677ac */ /* 0x000ea20008000800 */
[----:B---3--:R-:W-:Y:S01]  /*9a260*/  ISETP.LT.AND P5, PT, R9, UR10, !P0 ;  /* 0x0000000a09007c0c */ /* 0x008fe2000c7a1270 */
[----:B------:R3:W-:Y:S01]  /*9a270*/  @P1 STG.E.U8 desc[UR42][R14.64], R8 ;  /* 0x000000080e001986 */ /* 0x0007e2000c10112a */
[----:B------:R-:W-:Y:S01]  /*9a280*/  VIADD R9, R22, 0x18 ;  /* 0x0000001816097836 */ /* 0x000fe20000000000 */
[----:B------:R-:W5:Y:S04]  /*9a290*/  LDCU UR10, c[0x0][0x398] ;  /* 0x00007300ff0a77ac */ /* 0x000f680008000800 */
[----:B------:R-:W-:Y:S01]  /*9a2a0*/  ISETP.GE.AND P1, PT, R9, UR13, PT ;  /* 0x0000000d09007c0c */ /* 0x000fe2000bf26270 */
[----:B------:R-:W0:Y:S01]  /*9a2b0*/  LDCU UR13, c[0x0][0x398] ;  /* 0x00007300ff0d77ac */ /* 0x000e220008000800 */
[----:B---3--:R-:W-:-:S02]  /*9a2c0*/  IADD3 R8, P3, PT, R13, R29, RZ ;  /* 0x0000001d0d087210 */ /* 0x008fc40007f7e0ff */
[----:B------:R-:W-:Y:S02]  /*9a2d0*/  PRMT R14, R18, 0x7773, RZ ;  /* 0x00007773120e7816 */ /* 0x000fe400000000ff */
[----:B------:R-:W-:Y:S01]  /*9a2e0*/  PRMT R15, R19, 0x7770, RZ ;  /* 0x00007770130f7816 */ /* 0x000fe200000000ff */
[----:B------:R-:W-:-:S05]  /*9a2f0*/  IMAD.X R9, R16, 0x1, R21, P3 ;  /* 0x0000000110097824 */ /* 0x000fca00018e0615 */
[----:B------:R3:W-:Y:S04]  /*9a300*/  @P5 STG.E.U8 desc[UR42][R8.64], R14 ;  /* 0x0000000e08005986 */ /* 0x0007e8000c10112a */
[----:B------:R0:W-:Y:S01]  /*9a310*/  @P6 STG.E.U8 desc[UR42][R10.64], R15 ;  /* 0x0000000f0a006986 */ /* 0x0001e2000c10112a */
[----:B----4-:R-:W-:Y:S01]  /*9a320*/  ISETP.LT.AND P3, PT, R26, UR9, !P0 ;  /* 0x000000091a007c0c */ /* 0x010fe2000c761270 */
[----:B------:R-:W4:Y:S01]  /*9a330*/  LDCU UR9, c[0x0][0x398] ;  /* 0x00007300ff0977ac */ /* 0x000f220008000800 */
[----:B------:R-:W-:Y:S02]  /*9a340*/  PRMT R18, R19, 0x7771, RZ ;  /* 0x0000777113127816 */ /* 0x000fe400000000ff */
[----:B---3--:R-:W-:-:S05]  /*9a350*/  IADD3 R8, P6, PT, R13, R20, RZ ;  /* 0x000000140d087210 */ /* 0x008fca0007fde0ff */
[C---:B------:R-:W-:Y:S01]  /*9a360*/  IMAD.X R9, R16.reuse, 0x1, R7, P6 ;  /* 0x0000000110097824 */ /* 0x040fe200030e0607 */
[C---:B0-----:R-:W-:Y:S02]  /*9a370*/  IADD3 R10, P5, PT, R13.reuse, R12, RZ ;  /* 0x0000000c0d0a7210 */ /* 0x041fe40007fbe0ff */
[----:B------:R-:W-:Y:S02]  /*9a380*/  IADD3 R14, P6, PT, R13, R5, RZ ;  /* 0x000000050d0e7210 */ /* 0x000fe40007fde0ff */
[----:B------:R0:W-:Y:S01]  /*9a390*/  @P4 STG.E.U8 desc[UR42][R8.64], R18 ;  /* 0x0000001208004986 */ /* 0x0001e2000c10112a */
[C---:B------:R-:W-:Y:S01]  /*9a3a0*/  IMAD.X R11, R16.reuse, 0x1, R6, P5 ;  /* 0x00000001100b7824 */ /* 0x040fe200028e0606 */
[----:B------:R-:W-:Y:S01]  /*9a3b0*/  PRMT R19, R19, 0x7772, RZ ;  /* 0x0000777213137816 */ /* 0x000fe200000000ff */
[----:B------:R-:W-:Y:S02]  /*9a3c0*/  IMAD.X R15, R16, 0x1, R0, P6 ;  /* 0x00000001100f7824 */ /* 0x000fe400030e0600 */
[----:B------:R-:W3:Y:S04]  /*9a3d0*/  LDL R16, [R1+0x3880] ;  /* 0x0038800001107983 */ /* 0x000ee80000100800 */
[----:B0-----:R-:W1:Y:S04]  /*9a3e0*/  LDL R8, [R1+0x387c] ;  /* 0x00387c0001087983 */ /* 0x001e680000100800 */
[----:B------:R-:W2:Y:S04]  /*9a3f0*/  LDL R9, [R1+0x18] ;  /* 0x0000180001097983 */ /* 0x000ea80000100800 */
[----:B------:R-:W2:Y:S04]  /*9a400*/  LDL.LU R18, [R1+0x9c] ;  /* 0x00009c0001127983 */ /* 0x000ea80000300800 */
[----:B------:R0:W-:Y:S04]  /*9a410*/  @P3 STG.E.U8 desc[UR42][R10.64], R19 ;  /* 0x000000130a003986 */ /* 0x0001e8000c10112a */
[----:B0-----:R-:W3:Y:S01]  /*9a420*/  LDL R19, [R1+0x34] ;  /* 0x0000340001137983 */ /* 0x001ee20000100800 */
[----:B-----5:R-:W-:-:S02]  /*9a430*/  ISETP.LT.AND P0, PT, R24, UR10, !P0 ;  /* 0x0000000a18007c0c */ /* 0x020fc4000c701270 */
[----:B-1----:R-:W-:-:S11]  /*9a440*/  ISETP.LT.AND P5, PT, R8, UR12, !P2 ;  /* 0x0000000c08007c0c */ /* 0x002fd6000d7a1270 */
[----:B------:R2:W-:Y:S01]  /*9a450*/  @P0 STG.E.U8 desc[UR42][R14.64], R17 ;  /* 0x000000110e000986 */ /* 0x0005e2000c10112a */
[----:B------:R-:W-:Y:S01]  /*9a460*/  VIADD R11, R22, 0x19 ;  /* 0x00000019160b7836 */ /* 0x000fe20000000000 */
[----:B------:R-:W0:Y:S01]  /*9a470*/  LDCU UR10, c[0x0][0x398] ;  /* 0x00007300ff0a77ac */ /* 0x000e220008000800 */
[----:B------:R-:W1:Y:S01]  /*9a480*/  LDCU UR12, c[0x0][0x398] ;  /* 0x00007300ff0c77ac */ /* 0x000e620008000800 */
[----:B--2---:R-:W-:Y:S01]  /*9a490*/  VIADD R14, R13, UR6 ;  /* 0x000000060d0e7c36 */ /* 0x004fe20008000000 */
[----:B------:R-:W-:Y:S01]  /*9a4a0*/  PRMT R15, R18, 0x7770, RZ ;  /* 0x00007770120f7816 */ /* 0x000fe200000000ff */
[----:B------:R-:W2:Y:S01]  /*9a4b0*/  LDL R17, [R1+0xac] ;  /* 0x0000ac0001117983 */ /* 0x000ea20000100800 */
[----:B------:R-:W5:Y:S02]  /*9a4c0*/  LDCU UR6, c[0x0][0x398] ;  /* 0x00007300ff0677ac */ /* 0x000f640008000800 */
[----:B------:R-:W-:Y:S02]  /*9a4d0*/  SHF.R.S32.HI R13, RZ, 0x1f, R14 ;  /* 0x0000001fff0d7819 */ /* 0x000fe4000001140e */
[----:B------:R-:W-:-:S05]  /*9a4e0*/  IADD3 R8, P3, PT, R14, R9, RZ ;  /* 0x000000090e087210 */ /* 0x000fca0007f7e0ff */
[----:B---3--:R-:W-:-:S05]  /*9a4f0*/  IMAD.X R9, R13, 0x1, R19, P3 ;  /* 0x000000010d097824 */ /* 0x008fca00018e0613 */
[----:B------:R3:W-:Y:S04]  /*9a500*/  @P5 STG.E.U8 desc[UR42][R8.64], R15 ;  /* 0x0000000f08005986 */ /* 0x0007e8000c10112a */
[----:B---3--:R-:W4:Y:S04]  /*9a510*/  LDL R8, [R1+0x3884] ;  /* 0x0038840001087983 */ /* 0x008f280000100800 */
[----:B------:R-:W5:Y:S04]  /*9a520*/  LDL R9, [R1+0x3888] ;  /* 0x0038880001097983 */ /* 0x000f680000100800 */
[----:B------:R-:W3:Y:S01]  /*9a530*/  LDL R15, [R1+0x1c] ;  /* 0x00001c00010f7983 */ /* 0x000ee20000100800 */
[----:B------:R-:W-:Y:S01]  /*9a540*/  ISETP.LT.AND P0, PT, R16, UR7, !P2 ;  /* 0x0000000710007c0c */ /* 0x000fe2000d701270 */
[----:B------:R-:W0:Y:S01]  /*9a550*/  LDCU UR7, c[0x0][0x398] ;  /* 0x00007300ff0777ac */ /* 0x000e220008000800 */
[----:B------:R-:W-:-:S02]  /*9a560*/  IADD3 R10, P4, PT, R14, R4, RZ ;  /* 0x000000040e0a7210 */ /* 0x000fc40007f9e0ff */
[----:B------:R-:W-:Y:S02]  /*9a570*/  ISETP.GE.AND P3, PT, R11, UR15, PT ;  /* 0x0000000f0b007c0c */ /* 0x000fe4000bf66270 */
[----:B------:R-:W-:Y:S01]  /*9a580*/  PRMT R16, R18, 0x7771, RZ ;  /* 0x0000777112107816 */ /* 0x000fe200000000ff */
[----:B------:R-:W-:-:S06]  /*9a590*/  IMAD.X R11, R13, 0x1, R3, P4 ;  /* 0x000000010d0b7824 */ /* 0x000fcc00020e0603 */
[----:B------:R0:W-:Y:S02]  /*9a5a0*/  @P0 STG.E.U8 desc[UR42][R10.64], R16 ;  /* 0x000000100a000986 */ /* 0x0001e4000c10112a */
[----:B0-----:R-:W-:Y:S02]  /*9a5b0*/  IADD3 R10, P0, PT, R14, R2, RZ ;  /* 0x000000020e0a7210 */ /* 0x001fe40007f1e0ff */
[----:B------:R-:W-:Y:S02]  /*9a5c0*/  PRMT R16, R18, 0x7772, RZ ;  /* 0x0000777212107816 */ /* 0x000fe400000000ff */
[----:B----4-:R-:W-:Y:S01]  /*9a5d0*/  ISETP.LT.AND P5, PT, R8, UR9, !P2 ;  /* 0x0000000908007c0c */ /* 0x010fe2000d7a1270 */
[----:B------:R-:W0:Y:S01]  /*9a5e0*/  LDCU UR9, c[0x0][0x398] ;  /* 0x00007300ff0977ac */ /* 0x000e220008000800 */
[----:B-----5:R-:W-:Y:S01]  /*9a5f0*/  ISETP.LT.AND P4, PT, R9, UR6, !P2 ;  /* 0x0000000609007c0c */ /* 0x020fe2000d781270 */
[----:B------:R-:W4:Y:S01]  /*9a600*/  LDCU UR6, c[0x0][0x3b8] ;  /* 0x00007700ff0677ac */ /* 0x000f220008000800 */
[----:B------:R-:W-:Y:S01]  /*9a610*/  IADD3 R8, P6, PT, R14, R29, RZ ;  /* 0x0000001d0e087210 */ /* 0x000fe20007fde0ff */
[----:B---3--:R-:W-:Y:S01]  /*9a620*/  IMAD.X R11, R13, 0x1, R15, P0 ;  /* 0x000000010d0b7824 */ /* 0x008fe200000e060f */
[----:B------:R-:W-:Y:S01]  /*9a630*/  ISETP.LT.AND P0, PT, R25, UR7, !P2 ;  /* 0x0000000719007c0c */ /* 0x000fe2000d701270 */
[----:B------:R-:W3:Y:S01]  /*9a640*/  LDCU UR7, c[0x0][0x398] ;  /* 0x00007300ff0777ac */ /* 0x000ee20008000800 */
[----:B------:R-:W-:Y:S01]  /*9a650*/  PRMT R15, R18, 0x7773, RZ ;  /* 0x00007773120f7816 */ /* 0x000fe200000000ff */
[----:B------:R-:W-:-:S04]  /*9a660*/  IMAD.X R9, R13, 0x1, R21, P6 ;  /* 0x000000010d097824 */ /* 0x000fc800030e0615 */
[----:B------:R5:W-:Y:S04]  /*9a670*/  @P5 STG.E.U8 desc[UR42][R10.64], R16 ;  /* 0x000000100a005986 */ /* 0x000be8000c10112a */
[----:B------:R2:W-:Y:S04]  /*9a680*/  @P4 STG.E.U8 desc[UR42][R8.64], R15 ;  /* 0x0000000f08004986 */ /* 0x0005e8000c10112a */
[----:B------:R-:W3:Y:S01]  /*9a690*/  LDL.LU R18, [R1+0xc0] ;  /* 0x0000c00001127983 */ /* 0x000ee20000300800 */
[----:B-----5:R-:W-:Y:S02]  /*9a6a0*/  IADD3 R10, P6, PT, R14, R28, RZ ;  /* 0x0000001c0e0a7210 */ /* 0x020fe40007fde0ff */
[----:B--2---:R-:W-:-:S03]  /*9a6b0*/  PRMT R15, R17, 0x7770, RZ ;  /* 0x00007770110f7816 */ /* 0x004fc600000000ff */
[----:B------:R-:W-:-:S05]  /*9a6c0*/  IMAD.X R11, R13, 0x1, R23, P6 ;  /* 0x000000010d0b7824 */ /* 0x000fca00030e0617 */
[----:B------:R2:W-:Y:S04]  /*9a6d0*/  @P0 STG.E.U8 desc[UR42][R10.64], R15 ;  /* 0x0000000f0a000986 */ /* 0x0005e8000c10112a */
[----:B--2---:R-:W2:Y:S01]  /*9a6e0*/  LDL R15, [R1+0x387c] ;  /* 0x00387c00010f7983 */ /* 0x004ea20000100800 */
[----:B------:R-:W-:Y:S01]  /*9a6f0*/  ISETP.LT.AND P5, PT, R27, UR10, !P2 ;  /* 0x0000000a1b007c0c */ /* 0x000fe2000d7a1270 */
[----:B------:R-:W5:Y:S01]  /*9a700*/  LDCU UR10, c[0x0][0x398] ;  /* 0x00007300ff0a77ac */ /* 0x000f620008000800 */
[----:B------:R-:W-:Y:S02]  /*9a710*/  IADD3 R8, P4, PT, R14, R20, RZ ;  /* 0x000000140e087210 */ /* 0x000fe40007f9e0ff */
[----:B------:R-:W-:-:S03]  /*9a720*/  PRMT R16, R17, 0x7771, RZ ;  /* 0x0000777111107816 */ /* 0x000fc600000000ff */
[----:B------:R-:W-:Y:S01]  /*9a730*/  IMAD.X R9, R13, 0x1, R7, P4 ;  /* 0x000000010d097824 */ /* 0x000fe200020e0607 */
[----:B------:R-:W-:-:S05]  /*9a740*/  IADD3 R10, P6, PT, R14, R12, RZ ;  /* 0x0000000c0e0a7210 */ /* 0x000fca0007fde0ff */
[----:B------:R4:W-:Y:S01]  /*9a750*/  @P5 STG.E.U8 desc[UR42][R8.64], R16 ;  /* 0x0000001008005986 */ /* 0x0009e2000c10112a */
[----:B------:R-:W-:Y:S02]  /*9a760*/  IMAD.X R11, R13, 0x1, R6, P6 ;  /* 0x000000010d0b7824 */ /* 0x000fe400030e0606 */
[C---:B----4-:R-:W-:Y:S01]  /*9a770*/  VIADD R9, R14.reuse, UR6 ;  /* 0x000000060e097c36 */ /* 0x050fe20008000000 */
[----:B------:R-:W-:Y:S01]  /*9a780*/  IADD3 R14, P5, PT, R14, R5, RZ ;  /* 0x000000050e0e7210 */ /* 0x000fe20007fbe0ff */
[----:B------:R-:W4:Y:S01]  /*9a790*/  LDL R16, [R1+0x18] ;  /* 0x0000180001107983 */ /* 0x000f220000100800 */
[----:B-1----:R-:W-:Y:S01]  /*9a7a0*/  ISETP.LT.AND P0, PT, R26, UR12, !P2 ;  /* 0x0000000c1a007c0c */ /* 0x002fe2000d701270 */
[----:B------:R-:W1:Y:S01]  /*9a7b0*/  LDCU UR12, c[0x0][0x398] ;  /* 0x00007300ff0c77ac */ /* 0x000e620008000800 */
[----:B--2---:R-:W-:Y:S01]  /*9a7c0*/  ISETP.LT.AND P4, PT, R15, UR13, !P1 ;  /* 0x0000000d0f007c0c */ /* 0x004fe2000cf81270 */
[----:B------:R-:W-:Y:S01]  /*9a7d0*/  IMAD.X R15, R13, 0x1, R0, P5 ;  /* 0x000000010d0f7824 */ /* 0x000fe200028e0600 */
[----:B0-----:R-:W-:Y:S01]  /*9a7e0*/  ISETP.LT.AND P2, PT, R24, UR9, !P2 ;  /* 0x0000000918007c0c */ /* 0x001fe2000d741270 */
[----:B------:R-:W2:Y:S01]  /*9a7f0*/  LDL.LU R13, [R1+0xac] ;  /* 0x0000ac00010d7983 */ /* 0x000ea20000300800 */
[----:B------:R-:W-:Y:S01]  /*9a800*/  PRMT R17, R17, 0x7772, RZ ;  /* 0x0000777211117816 */ /* 0x000fe200000000ff */
[----:B------:R-:W0:Y:S01]  /*9a810*/  LDCU UR6, c[0x0][0x398] ;  /* 0x00007300ff0677ac */ /* 0x000e220008000800 */
[----:B------:R-:W-:-:S05]  /*9a820*/  SHF.R.S32.HI R8, RZ, 0x1f, R9 ;  /* 0x0000001fff087819 */ /* 0x000fca0000011409 */
[----:B------:R1:W-:Y:S01]  /*9a830*/  @P0 STG.E.U8 desc[UR42][R10.64], R17 ;  /* 0x000000110a000986 */ /* 0x0003e2000c10112a */
[----:B------:R-:W0:Y:S01]  /*9a840*/  LDCU UR9, c[0x0][0x398] ;  /* 0x00007300ff0977ac */ /* 0x000e220008000800 */
[----:B------:R-:W0:Y:S02]  /*9a850*/  LDCU UR13, c[0x0][0x398] ;  /* 0x00007300ff0d77ac */ /* 0x000e240008000800 */
[----:B-1----:R-:W3:Y:S01]  /*9a860*/  LDL R11, [R1+0x3880] ;  /* 0x00388000010b7983 */ /* 0x002ee20000100800 */
[----:B----4-:R-:W-:-:S05]  /*9a870*/  IADD3 R16, P6, PT, R9, R16, RZ ;  /* 0x0000001009107210 */ /* 0x010fca0007fde0ff */
[----:B------:R-:W-:Y:S02]  /*9a880*/  IMAD.X R17, R8, 0x1, R19, P6 ;  /* 0x0000000108117824 */ /* 0x000fe400030e0613 */
[----:B------:R-:W4:Y:S01]  /*9a890*/  LDL.LU R19, [R1+0xb0] ;  /* 0x0000b00001137983 */ /* 0x000f220000300800 */
[----:B--2---:R-:W-:-:S05]  /*9a8a0*/  PRMT R13, R13, 0x7773, RZ ;  /* 0x000077730d0d7816 */ /* 0x004fca00000000ff */
[----:B------:R1:W-:Y:S04]  /*9a8b0*/  @P2 STG.E.U8 desc[UR42][R14.64], R13 ;  /* 0x0000000d0e002986 */ /* 0x0003e8000c10112a */
[----:B-1----:R-:W5:Y:S01]  /*9a8c0*/  LDL R15, [R1+0x3884] ;  /* 0x00388400010f7983 */ /* 0x002f620000100800 */
[----:B---3--:R-:W-:-:S05]  /*9a8d0*/  PRMT R10, R18, 0x7770, RZ ;  /* 0x00007770120a7816 */ /* 0x008fca00000000ff */
[----:B------:R1:W-:Y:S04]  /*9a8e0*/  @P4 STG.E.U8 desc[UR42][R16.64], R10 ;  /* 0x0000000a10004986 */ /* 0x0003e8000c10112a */
[----:B-1----:R-:W2:Y:S01]  /*9a8f0*/  LDL R17, [R1+0x3888] ;  /* 0x0038880001117983 */ /* 0x002ea20000100800 */
[----:B-----5:R-:W-:Y:S01]  /*9a900*/  ISETP.LT.AND P4, PT, R15, UR10, !P1 ;  /* 0x0000000a0f007c0c */ /* 0x020fe2000cf81270 */
[----:B------:R-:W1:Y:S02]  /*9a910*/  LDCU UR10, c[0x0][0x398] ;  /* 0x00007300ff0a77ac */ /* 0x000e640008000800 */
[----:B------:R-:W3:Y:S01]  /*9a920*/  LDL R15, [R1+0x1c] ;  /* 0x00001c00010f7983 */ /* 0x000ee20000100800 */
[----:B------:R-:W-:Y:S02]  /*9a930*/  ISETP.LT.AND P0, PT, R11, UR7, !P1 ;  /* 0x000000070b007c0c */ /* 0x000fe4000cf01270 */
[----:B------:R-:W-:Y:S01]  /*9a940*/  IADD3 R10, P2, PT, R9, R4, RZ ;  /* 0x00000004090a7210 */ /* 0x000fe20007f5e0ff */
[----:B------:R-:W5:Y:S01]  /*9a950*/  LDCU UR7, c[0x0][0x398] ;  /* 0x00007300ff0777ac */ /* 0x000f620008000800 */
[----:B------:R-:W-:-:S03]  /*9a960*/  PRMT R13, R18, 0x7771, RZ ;  /* 0x00007771120d7816 */ /* 0x000fc600000000ff */
[C---:B------:R-:W-:Y:S01]  /*9a970*/  IMAD.X R11, R8.reuse, 0x1, R3, P2 ;  /* 0x00000001080b7824 */ /* 0x040fe200010e0603 */
[C---:B------:R-:W-:Y:S02]  /*9a980*/  IADD3 R14, P5, PT, R9.reuse, R2, RZ ;  /* 0x00000002090e7210 */ /* 0x040fe40007fbe0ff */
[----:B------:R-:W-:Y:S02]  /*9a990*/  IADD3 R16, P6, PT, R9, R29, RZ ;  /* 0x0000001d09107210 */ /* 0x000fe40007fde0ff */
[----:B--2---:R-:W-:Y:S01]  /*9a9a0*/  ISETP.LT.AND P2, PT, R17, UR12, !P1 ;  /* 0x0000000c11007c0c */ /* 0x004fe2000cf41270 */
[----:B------:R2:W-:Y:S02]  /*9a9b0*/  @P0 STG.E.U8 desc[UR42][R10.64], R13 ;  /* 0x0000000d0a000986 */ /* 0x0005e4000c10112a */
[----:B------:R-:W-:Y:S01]  /*9a9c0*/  IMAD.X R17, R8, 0x1, R21, P6 ;  /* 0x0000000108117824 */ /* 0x000fe200030e0615 */
[----:B------:R-:W0:Y:S01]  /*9a9d0*/  LDCU UR12, c[0x0][0x398] ;  /* 0x00007300ff0c77ac */ /* 0x000e220008000800 */
[----:B--2---:R-:W-:-:S02]  /*9a9e0*/  PRMT R10, R18, 0x7772, RZ ;  /* 0x00007772120a7816 */ /* 0x004fc400000000ff */
[----:B------:R-:W-:Y:S01]  /*9a9f0*/  PRMT R11, R18, 0x7773, RZ ;  /* 0x00007773120b7816 */ /* 0x000fe200000000ff */
[----:B---3--:R-:W-:-:S05]  /*9aa00*/  IMAD.X R15, R8, 0x1, R15, P5 ;  /* 0x00000001080f7824 */ /* 0x008fca00028e060f */
[----:B------:R-:W-:Y:S04]  /*9aa10*/  @P4 STG.E.U8 desc[UR42][R14.64], R10 ;  /* 0x0000000a0e004986 */ /* 0x000fe8000c10112a */
[----:B------:R2:W-:Y:S04]  /*9aa20*/  @P2 STG.E.U8 desc[UR42][R16.64], R11 ;  /* 0x0000000b10002986 */ /* 0x0005e8000c10112a */
[----:B--2---:R-:W2:Y:S01]  /*9aa30*/  LDL R17, [R1+0x18] ;  /* 0x0000180001117983 */ /* 0x004ea20000100800 */
[----:B0-----:R-:W-:Y:S01]  /*9aa40*/  ISETP.LT.AND P0, PT, R25, UR6, !P1 ;  /* 0x0000000619007c0c */ /* 0x001fe2000cf01270 */
[----:B------:R-:W0:Y:S01]  /*9aa50*/  LDCU UR6, c[0x0][0x3b8] ;  /* 0x00007700ff0677ac */ /* 0x000e220008000800 */
[----:B------:R-:W-:Y:S01]  /*9aa60*/  IADD3 R10, P2, PT, R9, R28, RZ ;  /* 0x0000001c090a7210 */ /* 0x000fe20007f5e0ff */
[----:B------:R-:W-:Y:S01]  /*9aa70*/  VIADD R13, R22, 0x1a ;  /* 0x0000001a160d7836 */ /* 0x000fe20000000000 */
[----:B-----5:R-:W-:Y:S01]  /*9aa80*/  ISETP.LT.AND P4, PT, R27, UR7, !P1 ;  /* 0x000000071b007c0c */ /* 0x020fe2000cf81270 */
[----:B------:R-:W3:Y:S02]  /*9aa90*/  LDCU UR7, c[0x0][0x398] ;  /* 0x00007300ff0777ac */ /* 0x000ee40008000800 */
[----:B------:R-:W-:Y:S01]  /*9aaa0*/  IMAD.X R11, R8, 0x1, R23, P2 ;  /* 0x00000001080b7824 */ /* 0x000fe200010e0617 */
[----:B------:R-:W-:Y:S01]  /*9aab0*/  ISETP.GE.AND P2, PT, R13, UR11, PT ;  /* 0x0000000b0d007c0c */ /* 0x000fe2000bf46270 */
[----:B------:R-:W5:Y:S01]  /*9aac0*/  LDCU UR11, c[0x0][0x398] ;  /* 0x00007300ff0b77ac */ /* 0x000f620008000800 */
[----:B----4-:R-:W-:-:S02]  /*9aad0*/  PRMT R13, R19, 0x7770, RZ ;  /* 0x00007770130d7816 */ /* 0x010fc400000000ff */
[----:B------:R-:W-:-:S03]  /*9aae0*/  IADD3 R14, P5, PT, R9, R20, RZ ;  /* 0x00000014090e7210 */ /* 0x000fc60007fbe0ff */
[----:B------:R4:W-:Y:S01]  /*9aaf0*/  @P0 STG.E.U8 desc[UR42][R10.64], R13 ;  /* 0x0000000d0a000986 */ /* 0x0009e2000c10112a */
[----:B------:R-:W-:Y:S01]  /*9ab00*/  ISETP.LT.AND P0, PT, R26, UR9, !P1 ;  /* 0x000000091a007c0c */ /* 0x000fe2000cf01270 */
[C---:B------:R-:W-:Y:S01]  /*9ab10*/  IMAD.X R15, R8.reuse, 0x1, R7, P5 ;  /* 0x00000001080f7824 */ /* 0x040fe200028e0607 */
[----:B------:R-:W-:Y:S01]  /*9ab20*/  PRMT R16, R19, 0x7771, RZ ;  /* 0x0000777113107816 */ /* 0x000fe200000000ff */
[C---:B0-----:R-:W-:Y:S01]  /*9ab30*/  VIADD R18, R9.reuse, UR6 ;  /* 0x0000000609127c36 */ /* 0x041fe20008000000 */
[----:B------:R-:W-:Y:S01]  /*9ab40*/  IADD3 R22, P6, PT, R9, R12, RZ ;  /* 0x0000000c09167210 */ /* 0x000fe20007fde0ff */
[----:B------:R-:W0:Y:S02]  /*9ab50*/  LDCU UR9, c[0x0][0x398] ;  /* 0x00007300ff0977ac */ /* 0x000e240008000800 */
[----:B------:R2:W-:Y:S02]  /*9ab60*/  @P4 STG.E.U8 desc[UR42][R14.64], R16 ;  /* 0x000000100e004986 */ /* 0x0005e4000c10112a */
[----:B------:R-:W-:-:S02]  /*9ab70*/  IMAD.X R23, R8, 0x1, R6, P6 ;  /* 0x0000000108177824 */ /* 0x000fc400030e0606 */
[----:B----4-:R-:W3:Y:S01]  /*9ab80*/  LDL R10, [R1+0x387c] ;  /* 0x00387c00010a7983 */ /* 0x010ee20000100800 */
[----:B-1----:R-:W-:Y:S01]  /*9ab90*/  ISETP.LT.AND P1, PT, R24, UR10, !P1 ;  /* 0x0000000a18007c0c */ /* 0x002fe2000cf21270 */
[----:B------:R-:W1:Y:S02]  /*9aba0*/  LDCU UR6, c[0x0][0x398] ;  /* 0x00007300ff0677ac */ /* 0x000e640008000800 */
[----:B------:R-:W4:Y:S01]  /*9abb0*/  LDL.LU R11, [R1+0x3c] ;  /* 0x00003c00010b7983 */ /* 0x000f220000300800 */
[----:B------:R-:W-:Y:S01]  /*9abc0*/  SHF.R.S32.HI R13, RZ, 0x1f, R18 ;  /* 0x0000001fff0d7819 */ /* 0x000fe20000011412 */
[----:B------:R-:W0:Y:S01]  /*9abd0*/  LDCU UR10, c[0x0][0x398] ;  /* 0x00007300ff0a77ac */ /* 0x000e220008000800 */
[----:B--2---:R-:W-:Y:S02]  /*9abe0*/  IADD3 R16, P6, PT, R18, R17, RZ ;  /* 0x0000001112107210 */ /* 0x004fe40007fde0ff */
[----:B------:R-:W-:-:S05]  /*9abf0*/  PRMT R17, R19, 0x7772, RZ ;  /* 0x0000777213117816 */ /* 0x000fca00000000ff */
[----:B------:R2:W-:Y:S04]  /*9ac00*/  @P0 STG.E.U8 desc[UR42][R22.64], R17 ;  /* 0x0000001116000986 */ /* 0x0005e8000c10112a */
[----:B--2---:R-:W2:Y:S04]  /*9ac10*/  LDL R17, [R1+0x34] ;  /* 0x0000340001117983 */ /* 0x004ea80000100800 */
[----:B------:R-:W5:Y:S01]  /*9ac20*/  LDL R22, [R1+0xd0] ;  /* 0x0000d00001167983 */ /* 0x000f620000100800 */
[----:B------:R-:W-:Y:S02]  /*9ac30*/  IADD3 R14, P5, PT, R9, R5, RZ ;  /* 0x00000005090e7210 */ /* 0x000fe40007fbe0ff */
[----:B---3--:R-:W-:Y:S01]  /*9ac40*/  ISETP.LT.AND P4, PT, R10, UR7, !P3 ;  /* 0x000000070a007c0c */ /* 0x008fe2000df81270 */
[----:B------:R-:W3:Y:S02]  /*9ac50*/  LDL R23, [R1+0x3880] ;  /* 0x0038800001177983 */ /* 0x000ee40000100800 */
[----:B------:R-:W-:Y:S01]  /*9ac60*/  IMAD.X R15, R8, 0x1, R0, P5 ;  /* 0x00000001080f7824 */ /* 0x000fe200028e0600 */
[----:B------:R-:W-:Y:S01]  /*9ac70*/  PRMT R19, R19, 0x7773, RZ ;  /* 0x0000777313137816 */ /* 0x000fe200000000ff */
[----:B------:R-:W0:Y:S01]  /*9ac80*/  LDCU UR7, c[0x0][0x398] ;  /* 0x00007300ff0777ac */ /* 0x000e220008000800 */
[----:B----4-:R-:W4:Y:S04]  /*9ac90*/  LDS.128 R8, [R11] ;  /* 0x000000000b087984 */ /* 0x010f280000000c00 */
[----:B------:R1:W-:Y:S04]  /*9aca0*/  @P1 STG.E.U8 desc[UR42][R14.64], R19 ;  /* 0x000000130e001986 */ /* 0x0003e8000c10112a */
[----:B-1----:R-:W4:Y:S04]  /*9acb0*/  LDL R15, [R1+0x3884] ;  /* 0x00388400010f7983 */ /* 0x002f280000100800 */
[----:B------:R-:W4:Y:S01]  /*9acc0*/  LDL R19, [R1+0x1c] ;  /* 0x00001c0001137983 */ /* 0x000f220000100800 */
[----:B--2---:R-:W-:Y:S01]  /*9acd0*/  IMAD.X R17, R13, 0x1, R17, P6 ;  /* 0x000000010d117824 */ /* 0x004fe200030e0611 */
[----:B-----5:R-:W-:-:S05]  /*9ace0*/  PRMT R22, R22, 0x7770, RZ ;  /* 0x0000777016167816 */ /* 0x020fca00000000ff */
[----:B------:R1:W-:Y:S04]  /*9acf0*/  @P4 STG.E.U8 desc[UR42][R16.64], R22 ;  /* 0x0000001610004986 */ /* 0x0003e8000c10112a */
[----:B-1----:R-:W2:Y:S01]  /*9ad00*/  LDL R17, [R1+0xd0] ;  /* 0x0000d00001117983 */ /* 0x002ea20000100800 */
[----:B---3--:R-:W-:Y:S01]  /*9ad10*/  ISETP.LT.AND P0, PT, R23, UR11, !P3 ;  /* 0x0000000b17007c0c */ /* 0x008fe2000df01270 */
[----:B------:R-:W1:Y:S01]  /*9ad20*/  LDCU UR11, c[0x0][0x398] ;  /* 0x00007300ff0b77ac */ /* 0x000e620008000800 */
[----:B------:R-:W-:Y:S01]  /*9ad30*/  IADD3 R22, P1, PT, R18, R4, RZ ;  /* 0x0000000412167210 */ /* 0x000fe20007f3e0ff */
[----:B------:R-:W0:Y:S04]  /*9ad40*/  LDL R16, [R1+0x3888] ;  /* 0x0038880001107983 */ /* 0x000e280000100800 */
[----:B------:R-:W-:Y:S01]  /*9ad50*/  IMAD.X R23, R13, 0x1, R3, P1 ;  /* 0x000000010d177824 */ /* 0x000fe200008e0603 */
[----:B--2---:R-:W-:-:S05]  /*9ad60*/  PRMT R17, R17, 0x7771, RZ ;  /* 0x0000777111117816 */ /* 0x004fca00000000ff */
[----:B------:R2:W-:Y:S04]  /*9ad70*/  @P0 STG.E.U8 desc[UR42][R22.64], R17 ;  /* 0x0000001116000986 */ /* 0x0005e8000c10112a */
[----:B--2---:R-:W2:Y:S01]  /*9ad80*/  LDL.LU R22, [R1+0xd0] ;  /* 0x0000d00001167983 */ /* 0x004ea20000300800 */
[----:B----4-:R-:W-:Y:S01]  /*9ad90*/  ISETP.LT.AND P4, PT, R15, UR12, !P3 ;  /* 0x0000000c0f007c0c */ /* 0x010fe2000df81270 */
[----:B------:R-:W3:Y:S01]  /*9ada0*/  LDCU UR12, c[0x0][0x398] ;  /* 0x00007300ff0c77ac */ /* 0x000ee20008000800 */
[----:B------:R-:W-:Y:S01]  /*9adb0*/  IADD3 R14, P5, PT, R18, R2, RZ ;  /* 0x00000002120e7210 */ /* 0x000fe20007fbe0ff */
[----:B------:R-:W4:Y:S04]  /*9adc0*/  LDL R23, [R1+0x10] ;  /* 0x0000100001177983 */ /* 0x000f280000100800 */
[----:B------:R-:W-:Y:S01]  /*9add0*/  IMAD.X R15, R13, 0x1, R19, P5 ;  /* 0x000000010d0f7824 */ /* 0x000fe200028e0613 */
[----:B--2---:R-:W-:-:S05]  /*9ade0*/  PRMT R19, R22, 0x7772, RZ ;  /* 0x0000777216137816 */ /* 0x004fca00000000ff */
[----:B------:R2:W-:Y:S04]  /*9adf0*/  @P4 STG.E.U8 desc[UR42][R14.64], R19 ;  /* 0x000000130e004986 */ /* 0x0005e8000c10112a */
[----:B--2---:R-:W2:Y:S01]  /*9ae00*/  LDL R15, [R1+0x13f8] ;  /* 0x0013f800010f7983 */ /* 0x004ea20000100800 */
[----:B0-----:R-:W-:Y:S01]  /*9ae10*/  ISETP.LT.AND P1, PT, R16, UR9, !P3 ;  /* 0x0000000910007c0c */ /* 0x001fe2000df21270 */
[----:B------:R-:W0:Y:S01]  /*9ae20*/  LDCU UR9, c[0x0][0x398] ;  /* 0x00007300ff0977ac */ /* 0x000e220008000800 */
[----:B------:R-:W-:Y:S02]  /*9ae30*/  IADD3 R16, P6, PT, R18, R29, RZ ;  /* 0x0000001d12107210 */ /* 0x000fe40007fde0ff */
[----:B------:R-:W-:-:S03]  /*9ae40*/  PRMT R22, R22, 0x7773, RZ ;  /* 0x0000777316167816 */ /* 0x000fc600000000ff */
[----:B------:R-:W-:Y:S01]  /*9ae50*/  IMAD.X R17, R13, 0x1, R21, P6 ;  /* 0x000000010d117824 */ /* 0x000fe200030e0615 */
[----:B------:R-:W-:Y:S01]  /*9ae60*/  ISETP.LT.AND P5, PT, R25, UR6, !P3 ;  /* 0x0000000619007c0c */ /* 0x000fe2000dfa1270 */
[----:B------:R-:W5:Y:S01]  /*9ae70*/  LDCU UR6, c[0x0][0x3b8] ;  /* 0x00007700ff0677ac */ /* 0x000f620008000800 */
[----:B------:R-:W-:Y:S02]  /*9ae80*/  ISETP.LT.AND P4, PT, R27, UR7, !P3 ;  /* 0x000000071b007c0c */ /* 0x000fe4000df81270 */
[----:B------:R-:W-:Y:S01]  /*9ae90*/  IADD3 R14, P0, PT, R18, R28, RZ ;  /* 0x0000001c120e7210 */ /* 0x000fe20007f1e0ff */
[----:B------:R0:W-:Y:S01]  /*9aea0*/  @P1 STG.E.U8 desc[UR42][R16.64], R22 ;  /* 0x0000001610001986 */ /* 0x0001e2000c10112a */
[----:B------:R-:W-:Y:S01]  /*9aeb0*/  PRMT R19, R8, 0x7770, RZ ;  /* 0x0000777008137816 */ /* 0x000fe200000000ff */
[----:B------:R-:W1:Y:S01]  /*9aec0*/  LDCU UR7, c[0x0][0x398] ;  /* 0x00007300ff0777ac */ /* 0x000e620008000800 */
[----:B0-----:R-:W-:Y:S02]  /*9aed0*/  IADD3 R16, P1, PT, R18, R20, RZ ;  /* 0x0000001412107210 */ /* 0x001fe40007f3e0ff */
[----:B------:R-:W-:Y:S01]  /*9aee0*/  PRMT R22, R8, 0x7771, RZ ;  /* 0x0000777108167816 */ /* 0x000fe200000000ff */
[----:B--2---:R-:W-:-:S02]  /*9aef0*/  VIADD R17, R15, 0x1b ;  /* 0x0000001b0f117836 */ /* 0x004fc40000000000 */
[----:B----4-:R-:W-:-:S03]  /*9af00*/  IMAD.X R15, R13, 0x1, R23, P0 ;  /* 0x000000010d0f7824 */ /* 0x010fc600000e0617 */
[----:B------:R-:W-:Y:S01]  /*9af10*/  ISETP.GE.AND P0, PT, R17, UR17, PT ;  /* 0x0000001111007c0c */ /* 0x000fe2000bf06270 */
[C---:B------:R-:W-:Y:S01]  /*9af20*/  IMAD.X R17, R13.reuse, 0x1, R7, P1 ;  /* 0x000000010d117824 */ /* 0x040fe200008e0607 */
[----:B------:R-:W-:Y:S01]  /*9af30*/  ISETP.LT.AND P1, PT, R26, UR9, !P3 ;  /* 0x000000091a007c0c */ /* 0x000fe2000df21270 */
[----:B------:R0:W-:Y:S01]  /*9af40*/  @P5 STG.E.U8 desc[UR42][R14.64], R19 ;  /* 0x000000130e005986 */ /* 0x0001e2000c10112a */
[----:B------:R-:W2:Y:S03]  /*9af50*/  LDCU UR9, c[0x0][0x398] ;  /* 0x00007300ff0977ac */ /* 0x000ea60008000800 */
[----:B------:R4:W-:Y:S01]  /*9af60*/  @P4 STG.E.U8 desc[UR42][R16.64], R22 ;  /* 0x0000001610004986 */ /* 0x0009e2000c10112a */
[----:B------:R-:W-:Y:S01]  /*9af70*/  ISETP.LT.AND P3, PT, R24, UR10, !P3 ;  /* 0x0000000a18007c0c */ /* 0x000fe2000df61270 */
[----:B------:R-:W1:Y:S02]  /*9af80*/  LDCU UR10, c[0x0][0x398] ;  /* 0x00007300ff0a77ac */ /* 0x000e640008000800 */
[----:B0-----:R-:W1:Y:S01]  /*9af90*/  LDL R15, [R1+0x387c] ;  /* 0x00387c00010f7983 */ /* 0x001e620000100800 */
[C---:B----4-:R-:W-:Y:S01]  /*9afa0*/  IADD3 R22, P6, PT, R18.reuse, R12, RZ ;  /* 0x0000000c12167210 */ /* 0x050fe20007fde0ff */
[C---:B-----5:R-:W-:Y:S01]  /*9afb0*/  VIADD R14, R18.reuse, UR6 ;  /* 0x00000006120e7c36 */ /* 0x060fe20008000000 */
[----:B------:R-:W-:Y:S01]  /*9afc0*/  IADD3 R16, P5, PT, R18, R5, RZ ;  /* 0x0000000512107210 */ /* 0x000fe20007fbe0ff */
[----:B------:R-:W0:Y:S01]  /*9afd0*/  LDCU UR6, c[0x0][0x398] ;  /* 0x00007300ff0677ac */ /* 0x000e220008000800 */
[----:B------:R-:W-:Y:S01]  /*9afe0*/  PRMT R19, R8, 0x7772, RZ ;  /* 0x0000777208137816 */ /* 0x000fe200000000ff */
[C---:B------:R-:W-:Y:S01]  /*9aff0*/  IMAD.X R23, R13.reuse, 0x1, R6, P6 ;  /* 0x000000010d177824 */ /* 0x040fe200030e0606 */
[----:B------:R-:W4:Y:S01]  /*9b000*/  LDL R18, [R1+0x18] ;  /* 0x0000180001127983 */ /* 0x000f220000100800 */
[----:B------:R-:W-:-:S03]  /*9b010*/  IMAD.X R17, R13, 0x1, R0, P5 ;  /* 0x000000010d117824 */ /* 0x000fc600028e0600 */
[----:B------:R5:W-:Y:S04]  /*9b020*/  @P1 STG.E.U8 desc[UR42][R22.64], R19 ;  /* 0x0000001316001986 */ /* 0x000be8000c10112a */
[----:B------:R-:W2:Y:S01]  /*9b030*/  LDL R13, [R1+0xc4] ;  /* 0x0000c400010d7983 */ /* 0x000ea20000100800 */
[----:B------:R-:W-:-:S03]  /*9b040*/  PRMT R8, R8, 0x7773, RZ ;  /* 0x0000777308087816 */ /* 0x000fc600000000ff */
[----:B-----5:R-:W5:Y:S04]  /*9b050*/  LDL R22, [R1+0x34] ;  /* 0x0000340001167983 */ /* 0x020f680000100800 */
[----:B------:R0:W-:Y:S04]  /*9b060*/  @P3 STG.E.U8 desc[UR42][R16.64], R8 ;  /* 0x0000000810003986 */ /* 0x0001e8000c10112a */
[----:B------:R-:W3:Y:S04]  /*9b070*/  LDL R23, [R1+0x3880] ;  /* 0x0038800001177983 */ /* 0x000ee80000100800 */
[----:B0-----:R-:W3:Y:S01]  /*9b080*/  LDL R17, [R1+0x3884] ;  /* 0x0038840001117983 */ /* 0x001ee20000100800 */
[----:B-1----:R-:W-:Y:S01]  /*9b090*/  ISETP.LT.AND P4, PT, R15, UR11, !P2 ;  /* 0x0000000b0f007c0c */ /* 0x002fe2000d781270 */
[----:B------:R-:W0:Y:S01]  /*9b0a0*/  LDCU UR11, c[0x0][0x398] ;  /* 0x00007300ff0b77ac */ /* 0x000e220008000800 */
[----:B------:R-:W-:-:S02]  /*9b0b0*/  SHF.R.S32.HI R15, RZ, 0x1f, R14 ;  /* 0x0000001fff0f7819 */ /* 0x000fc4000001140e */
[----:B----4-:R-:W-:Y:S02]  /*9b0c0*/  IADD3 R18, P6, PT, R14, R18, RZ ;  /* 0x000000120e127210 */ /* 0x010fe40007fde0ff */
[----:B--2---:R-:W-:-:S03]  /*9b0d0*/  PRMT R13, R13, 0x7770, RZ ;  /* 0x000077700d0d7816 */ /* 0x004fc600000000ff */
[----:B-----5:R-:W-:-:S05]  /*9b0e0*/  IMAD.X R19, R15, 0x1, R22, P6 ;  /* 0x000000010f137824 */ /* 0x020fca00030e0616 */
[----:B------:R1:W-:Y:S04]  /*9b0f0*/  @P4 STG.E.U8 desc[UR42][R18.64], R13 ;  /* 0x0000000d12004986 */ /* 0x0003e8000c10112a */
[----:B-1----:R-:W2:Y:S04]  /*9b100*/  LDL R19, [R1+0x3888] ;  /* 0x0038880001137983 */ /* 0x002ea80000100800 */
[----:B------:R-:W4:Y:S01]  /*9b110*/  LDL.LU R13, [R1+0xc4] ;  /* 0x0000c400010d7983 */ /* 0x000f220000300800 */
[----:B---3--:R-:W-:Y:S01]  /*9b120*/  ISETP.LT.AND P4, PT, R17, UR12, !P2 ;  /* 0x0000000c11007c0c */ /* 0x008fe2000d781270 */
[----:B------:R-:W1:Y:S02]  /*9b130*/  LDCU UR12, c[0x0][0x398] ;  /* 0x00007300ff0c77ac */ /* 0x000e640008000800 */
[----:B------:R-:W3:Y:S01]  /*9b140*/  LDL R17, [R1+0x1c] ;  /* 0x00001c0001117983 */ /* 0x000ee20000100800 */
[----:B------:R-:W-:Y:S01]  /*9b150*/  ISETP.LT.AND P1, PT, R23, UR7, !P2 ;  /* 0x0000000717007c0c */ /* 0x000fe2000d721270 */
[----:B------:R-:W5:Y:S01]  /*9b160*/  LDCU UR7, c[0x0][0x398] ;  /* 0x00007300ff0777ac */ /* 0x000f620008000800 */
[----:B------:R-:W-:-:S02]  /*9b170*/  IADD3 R22, P3, PT, R14, R4, RZ ;  /* 0x000000040e167210 */ /* 0x000fc40007f7e0ff */
[----:B------:R-:W-:-:S03]  /*9b180*/  IADD3 R16, P5, PT, R14, R2, RZ ;  /* 0x000000020e107210 */ /* 0x000fc60007fbe0ff */
[----:B------:R-:W-:Y:S01]  /*9b190*/  IMAD.X R23, R15, 0x1, R3, P3 ;  /* 0x000000010f177824 */ /* 0x000fe200018e0603 */
[----:B------:R-:W-:Y:S02]  /*9b1a0*/  IADD3 R18, P6, PT, R14, R29, RZ ;  /* 0x0000001d0e127210 */ /* 0x000fe40007fde0ff */
[----:B--2---:R-:W-:Y:S02]  /*9b1b0*/  ISETP.LT.AND P3, PT, R19, UR9, !P2 ;  /* 0x0000000913007c0c */ /* 0x004fe4000d761270 */
[----:B----4-:R-:W-:Y:S01]  /*9b1c0*/  PRMT R8, R13, 0x7771, RZ ;  /* 0x000077710d087816 */ /* 0x010fe200000000ff */
[----:B---3--:R-:W-:-:S04]  /*9b1d0*/  IMAD.X R17, R15, 0x1, R17, P5 ;  /* 0x000000010f117824 */ /* 0x008fc800028e0611 */
[----:B------:R2:W-:Y:S01]  /*9b1e0*/  @P1 STG.E.U8 desc[UR42][R22.64], R8 ;  /* 0x0000000816001986 */ /* 0x0005e2000c10112a */
[----:B------:R-:W-:Y:S01]  /*9b1f0*/  IMAD.X R19, R15, 0x1, R21, P6 ;  /* 0x000000010f137824 */ /* 0x000fe200030e0615 */
[----:B------:R-:W3:Y:S01]  /*9b200*/  LDCU UR9, c[0x0][0x398] ;  /* 0x00007300ff0977ac */ /* 0x000ee20008000800 */
[C---:B--2---:R-:W-:Y:S01]  /*9b210*/  PRMT R8, R13.reuse, 0x7772, RZ ;  /* 0x000077720d087816 */ /* 0x044fe200000000ff */
[----:B------:R-:W2:Y:S01]  /*9b220*/  LDL R22, [R1+0x10] ;  /* 0x0000100001167983 */ /* 0x000ea20000100800 */
[----:B------:R-:W-:-:S03]  /*9b230*/  PRMT R13, R13, 0x7773, RZ ;  /* 0x000077730d0d7816 */ /* 0x000fc600000000ff */
[----:B------:R-:W4:Y:S04]  /*9b240*/  LDL.LU R23, [R1+0x34] ;  /* 0x0000340001177983 */ /* 0x000f280000300800 */
[----:B------:R0:W-:Y:S04]  /*9b250*/  @P4 STG.E.U8 desc[UR42][R16.64], R8 ;  /* 0x0000000810004986 */ /* 0x0001e8000c10112a */
[----:B------:R1:W-:Y:S04]  /*9b260*/  @P3 STG.E.U8 desc[UR42][R18.64], R13 ;  /* 0x0000000d12003986 */ /* 0x0003e8000c10112a */
[----:B0-----:R-:W2:Y:S04]  /*9b270*/  LDL R17, [R1+0x13f8] ;  /* 0x0013f80001117983 */ /* 0x001ea80000100800 */
[----:B-1----:R-:W3:Y:S01]  /*9b280*/  LDL R13, [R1+0xb4] ;  /* 0x0000b400010d7983 */ /* 0x002ee20000100800 */
[----:B------:R-:W-:Y:S01]  /*9b290*/  ISETP.LT.AND P1, PT, R25, UR6, !P2 ;  /* 0x0000000619007c0c */ /* 0x000fe2000d721270 */
[----:B------:R-:W0:Y:S01]  /*9b2a0*/  LDCU UR6, c[0x0][0x3b8] ;  /* 0x00007700ff0677ac */ /* 0x000e220008000800 */
[----:B------:R-:W-:Y:S01]  /*9b2b0*/  IADD3 R16, P3, PT, R14, R28, RZ ;  /* 0x0000001c0e107210 */ /* 0x000fe20007f7e0ff */
[----:B--2---:R-:W-:-:S04]  /*9b2c0*/  VIADD R8, R17, 0x1c ;  /* 0x0000001c11087836 */ /* 0x004fc80000000000 */
[----:B------:R-:W-:Y:S01]  /*9b2d0*/  IMAD.X R17, R15, 0x1, R22, P3 ;  /* 0x000000010f117824 */ /* 0x000fe200018e0616 */
[----:B------:R-:W-:Y:S02]  /*9b2e0*/  ISETP.GE.AND P3, PT, R8, UR19, PT ;  /* 0x0000001308007c0c */ /* 0x000fe4000bf66270 */
[----:B---3--:R-:W-:-:S05]  /*9b2f0*/  PRMT R8, R13, 0x7770, RZ ;  /* 0x000077700d087816 */ /* 0x008fca00000000ff */
[----:B------:R1:W-:Y:S04]  /*9b300*/  @P1 STG.E.U8 desc[UR42][R16.64], R8 ;  /* 0x0000000810001986 */ /* 0x0003e8000c10112a */
[----:B-1----:R-:W2:Y:S01]  /*9b310*/  LDL R17, [R1+0xb4] ;  /* 0x0000b40001117983 */ /* 0x002ea20000100800 */
[----:B-----5:R-:W-:Y:S01]  /*9b320*/  ISETP.LT.AND P4, PT, R27, UR7, !P2 ;  /* 0x000000071b007c0c */ /* 0x020fe2000d781270 */
[----:B------:R-:W1:Y:S01]  /*9b330*/  LDCU UR7, c[0x0][0x398] ;  /* 0x00007300ff0777ac */ /* 0x000e620008000800 */
[----:B------:R-:W-:Y:S01]  /*9b340*/  IADD3 R18, P5, PT, R14, R20, RZ ;  /* 0x000000140e127210 */ /* 0x000fe20007fbe0ff */
[----:B------:R-:W3:Y:S01]  /*9b350*/  LDL R8, [R1+0x387c] ;  /* 0x00387c0001087983 */ /* 0x000ee20000100800 */
[----:B------:R-:W-:-:S03]  /*9b360*/  PRMT R13, R13, 0x7771, RZ ;  /* 0x000077710d0d7816 */ /* 0x000fc600000000ff */
[----:B------:R-:W-:Y:S01]  /*9b370*/  IMAD.X R19, R15, 0x1, R7, P5 ;  /* 0x000000010f137824 */ /* 0x000fe200028e0607 */
[----:B------:R-:W-:Y:S01]  /*9b380*/  ISETP.LT.AND P1, PT, R26, UR10, !P2 ;  /* 0x0000000a1a007c0c */ /* 0x000fe2000d721270 */
[----:B------:R-:W5:Y:S04]  /*9b390*/  LDL R16, [R1+0x18] ;  /* 0x0000180001107983 */ /* 0x000f680000100800 */
[----:B------:R0:W-:Y:S01]  /*9b3a0*/  @P4 STG.E.U8 desc[UR42][R18.64], R13 ;  /* 0x0000000d12004986 */ /* 0x0001e2000c10112a */
[----:B------:R-:W1:Y:S01]  /*9b3b0*/  LDCU UR10, c[0x0][0x398] ;  /* 0x00007300ff0a77ac */ /* 0x000e620008000800 */
[----:B0-----:R-:W-:-:S05]  /*9b3c0*/  IADD3 R18, P6, PT, R14, R12, RZ ;  /* 0x0000000c0e127210 */ /* 0x001fca0007fde0ff */
[----:B------:R-:W-:Y:S01]  /*9b3d0*/  IMAD.X R19, R15, 0x1, R6, P6 ;  /* 0x000000010f137824 */ /* 0x000fe200030e0606 */
[----:B--2---:R-:W-:-:S05]  /*9b3e0*/  PRMT R17, R17, 0x7772, RZ ;  /* 0x0000777211117816 */ /* 0x004fca00000000ff */
[----:B------:R0:W-:Y:S04]  /*9b3f0*/  @P1 STG.E.U8 desc[UR42][R18.64], R17 ;  /* 0x0000001112001986 */ /* 0x0001e8000c10112a */
[----:B0-----:R-:W2:Y:S04]  /*9b400*/  LDL.LU R18, [R1+0xb4] ;  /* 0x0000b40001127983 */ /* 0x001ea80000300800 */
[----:B------:R-:W2:Y:S01]  /*9b410*/  LDL R19, [R1+0xd4] ;  /* 0x0000d40001137983 */ /* 0x000ea20000100800 */
[----:B------:R-:W-:Y:S01]  /*9b420*/  ISETP.LT.AND P2, PT, R24, UR9, !P2 ;  /* 0x0000000918007c0c */ /* 0x000fe2000d741270 */
[C---:B------:R-:W-:Y:S01]  /*9b430*/  VIADD R13, R14.reuse, UR6 ;  /* 0x000000060e0d7c36 */ /* 0x040fe20008000000 */
[----:B------:R-:W-:Y:S01]  /*9b440*/  IADD3 R14, P5, PT, R14, R5, RZ ;  /* 0x000000050e0e7210 */ /* 0x000fe20007fbe0ff */
[----:B------:R-:W0:Y:S01]  /*9b450*/  LDCU UR9, c[0x0][0x398] ;  /* 0x00007300ff0977ac */ /* 0x000e220008000800 */
[----:B---3--:R-:W-:-:S03]  /*9b460*/  ISETP.LT.AND P4, PT, R8, UR11, !P0 ;  /* 0x0000000b08007c0c */ /* 0x008fc6000c781270 */
[----:B------:R-:W-:Y:S01]  /*9b470*/  IMAD.X R15, R15, 0x1, R0, P5 ;  /* 0x000000010f0f7824 */ /* 0x000fe200028e0600 */
[----:B------:R-:W-:Y:S01]  /*9b480*/  SHF.R.S32.HI R8, RZ, 0x1f, R13 ;  /* 0x0000001fff087819 */ /* 0x000fe2000001140d */
[----:B------:R-:W3:Y:S01]  /*9b490*/  LDCU UR11, c[0x0][0x398] ;  /* 0x00007300ff0b77ac */ /* 0x000ee20008000800 */
[----:B-----5:R-:W-:Y:S01]  /*9b4a0*/  IADD3 R16, P6, PT, R13, R16, RZ ;  /* 0x000000100d107210 */ /* 0x020fe20007fde0ff */
[----:B------:R-:W5:Y:S04]  /*9b4b0*/  LDCU UR6, c[0x0][0x3b8] ;  /* 0x00007700ff0677ac */ /* 0x000f680008000800 */
[----:B----4-:R-:W-:Y:S01]  /*9b4c0*/  IMAD.X R17, R8, 0x1, R23, P6 ;  /* 0x0000000108117824 */ /* 0x010fe200030e0617 */
[----:B--2---:R-:W-:-:S05]  /*9b4d0*/  PRMT R18, R18, 0x7773, RZ ;  /* 0x0000777312127816 */ /* 0x004fca00000000ff */
[----:B------:R2:W-:Y:S01]  /*9b4e0*/  @P2 STG.E.U8 desc[UR42][R14.64], R18 ;  /* 0x000000120e002986 */ /* 0x0005e2000c10112a */
[----:B------:R-:W-:-:S03]  /*9b4f0*/  PRMT R19, R19, 0x7770, RZ ;  /* 0x0000777013137816 */ /* 0x000fc600000000ff */
[----:B--2---:R-:W2:Y:S04]  /*9b500*/  LDL R14, [R1+0x3880] ;  /* 0x00388000010e7983 */ /* 0x004ea80000100800 */
[----:B------:R4:W-:Y:S04]  /*9b510*/  @P4 STG.E.U8 desc[UR42][R16.64], R19 ;  /* 0x0000001310004986 */ /* 0x0009e8000c10112a */
[----:B------:R-:W1:Y:S04]  /*9b520*/  LDL R15, [R1+0x3884] ;  /* 0x00388400010f7983 */ /* 0x000e680000100800 */
[----:B----4-:R-:W4:Y:S01]  /*9b530*/  LDL R17, [R1+0xd4] ;  /* 0x0000d40001117983 */ /* 0x010f220000100800 */
[----:B------:R-:W-:-:S03]  /*9b540*/  IADD3 R18, P4, PT, R13, R4, RZ ;  /* 0x000000040d127210 */ /* 0x000fc60007f9e0ff */
[----:B------:R-:W3:Y:S02]  /*9b550*/  LDL R16, [R1+0x3888] ;  /* 0x0038880001107983 */ /* 0x000ee40000100800 */
[----:B------:R-:W-:Y:S01]  /*9b560*/  IMAD.X R19, R8, 0x1, R3, P4 ;  /* 0x0000000108137824 */ /* 0x000fe200020e0603 */
[----:B--2---:R-:W-:Y:S01]  /*9b570*/  ISETP.LT.AND P1, PT, R14, UR12, !P0 ;  /* 0x0000000c0e007c0c */ /* 0x004fe2000c721270 */
[----:B------:R-:W2:Y:S01]  /*9b580*/  LDCU UR12, c[0x0][0x398] ;  /* 0x00007300ff0c77ac */ /* 0x000ea20008000800 */
[----:B-1----:R-:W-:Y:S01]  /*9b590*/  ISETP.LT.AND P2, PT, R15, UR7, !P0 ;  /* 0x000000070f007c0c */ /* 0x002fe2000c741270 */
[----:B------:R-:W1:Y:S01]  /*9b5a0*/  LDCU UR7, c[0x0][0x398] ;  /* 0x00007300ff0777ac */ /* 0x000e620008000800 */
[----:B------:R-:W2:Y:S01]  /*9b5b0*/  LDL R15, [R1+0x1c] ;  /* 0x00001c00010f7983 */ /* 0x000ea20000100800 */
[----:B----4-:R-:W-:-:S08]  /*9b5c0*/  PRMT R17, R17, 0x7771, RZ ;  /* 0x0000777111117816 */ /* 0x010fd000000000ff */
[----:B------:R4:W-:Y:S04]  /*9b5d0*/  @P1 STG.E.U8 desc[UR42][R18.64], R17 ;  /* 0x0000001112001986 */ /* 0x0009e8000c10112a */
[----:B----4-:R-:W4:Y:S01]  /*9b5e0*/  LDL.LU R19, [R1+0xd4] ;  /* 0x0000d40001137983 */ /* 0x010f220000300800 */
[C---:B------:R-:W-:Y:S02]  /*9b5f0*/  IADD3 R14, P5, PT, R13.reuse, R2, RZ ;  /* 0x000000020d0e7210 */ /* 0x040fe40007fbe0ff */
[----:B---3--:R-:W-:Y:S01]  /*9b600*/  ISETP.LT.AND P4, PT, R16, UR13, !P0 ;  /* 0x0000000d10007c0c */ /* 0x008fe2000c781270 */
[----:B------:R-:W3:Y:S01]  /*9b610*/  LDCU UR13, c[0x0][0x398] ;  /* 0x00007300ff0d77ac */ /* 0x000ee20008000800 */
[----:B------:R-:W-:-:S05]  /*9b620*/  IADD3 R16, P6, PT, R13, R29, RZ ;  /* 0x0000001d0d107210 */ /* 0x000fca0007fde0ff */
[C---:B------:R-:W-:Y:S02]  /*9b630*/  IMAD.X R17, R8.reuse, 0x1, R21, P6 ;  /* 0x0000000108117824 */ /* 0x040fe400030e0615 */
[----:B--2---:R-:W-:Y:S01]  /*9b640*/  IMAD.X R15, R8, 0x1, R15, P5 ;  /* 0x00000001080f7824 */ /* 0x004fe200028e060f */
[C---:B----4-:R-:W-:Y:S02]  /*9b650*/  PRMT R18, R19.reuse, 0x7772, RZ ;  /* 0x0000777213127816 */ /* 0x050fe400000000ff */
[----:B------:R-:W-:-:S03]  /*9b660*/  PRMT R19, R19, 0x7773, RZ ;  /* 0x0000777313137816 */ /* 0x000fc600000000ff */
[----:B------:R2:W-:Y:S01]  /*9b670*/  @P2 STG.E.U8 desc[UR42][R14.64], R18 ;  /* 0x000000120e002986 */ /* 0x0005e2000c10112a */
[----:B------:R-:W-:Y:S01]  /*9b680*/  ISETP.LT.AND P2, PT, R25, UR10, !P0 ;  /* 0x0000000a19007c0c */ /* 0x000fe2000c741270 */
[----:B------:R-:W4:Y:S02]  /*9b690*/  LDCU UR10, c[0x0][0x398] ;  /* 0x00007300ff0a77ac */ /* 0x000f240008000800 */
[----:B------:R1:W-:Y:S01]  /*9b6a0*/  @P4 STG.E.U8 desc[UR42][R16.64], R19 ;  /* 0x0000001310004986 */ /* 0x0003e2000c10112a */
[----:B0-----:R-:W-:Y:S01]  /*9b6b0*/  ISETP.LT.AND P4, PT, R27, UR9, !P0 ;  /* 0x000000091b007c0c */ /* 0x001fe2000c781270 */
[----:B------:R-:W0:Y:S01]  /*9b6c0*/  LDCU UR9, c[0x0][0x398] ;  /* 0x00007300ff0977ac */ /* 0x000e220008000800 */
[----:B--2---:R-:W-:Y:S01]  /*9b6d0*/  IADD3 R14, P1, PT, R13, R28, RZ ;  /* 0x0000001c0d0e7210 */ /* 0x004fe20007f3e0ff */
[----:B------:R-:W2:Y:S04]  /*9b6e0*/  LDL R18, [R1+0x13f8] ;  /* 0x0013f80001127983 */ /* 0x000ea80000100800 */
[----:B------:R-:W-:Y:S01]  /*9b6f0*/  IMAD.X R15, R8, 0x1, R22, P1 ;  /* 0x00000001080f7824 */ /* 0x000fe200008e0616 */
[----:B------:R-:W-:-:S02]  /*9b700*/  PRMT R22, R9, 0x7770, RZ ;  /* 0x0000777009167816 */ /* 0x000fc400000000ff */
[----:B-1----:R-:W-:-:S03]  /*9b710*/  IADD3 R16, P6, PT, R13, R20, RZ ;  /* 0x000000140d107210 */ /* 0x002fc60007fde0ff */
[----:B------:R1:W-:Y:S02]  /*9b720*/  @P2 STG.E.U8 desc[UR42][R14.64], R22 ;  /* 0x000000160e002986 */ /* 0x0003e4000c10112a */
[----:B------:R-:W-:Y:S01]  /*9b730*/  IMAD.X R17, R8, 0x1, R7, P6 ;  /* 0x0000000108117824 */ /* 0x000fe200030e0607 */
[C---:B-1----:R-:W-:Y:S01]  /*9b740*/  PRMT R14, R9.reuse, 0x7771, RZ ;  /* 0x00007771090e7816 */ /* 0x042fe200000000ff */
[----:B------:R-:W3:Y:S04]  /*9b750*/  LDL.LU R22, [R1+0x10] ;  /* 0x0000100001167983 */ /* 0x000ee80000300800 */
[----:B------:R1:W-:Y:S04]  /*9b760*/  @P4 STG.E.U8 desc[UR42][R16.64], R14 ;  /* 0x0000000e10004986 */ /* 0x0003e8000c10112a */
[----:B-1----:R-:W3:Y:S01]  /*9b770*/  LDL R16, [R1+0x387c] ;  /* 0x00387c0001107983 */ /* 0x002ee20000100800 */
[----:B------:R-:W-:Y:S01]  /*9b780*/  ISETP.LT.AND P1, PT, R26, UR11, !P0 ;  /* 0x0000000b1a007c0c */ /* 0x000fe2000c721270 */
[----:B------:R-:W1:Y:S01]  /*9b790*/  LDCU UR11, c[0x0][0x398] ;  /* 0x00007300ff0b77ac */ /* 0x000e620008000800 */
[----:B------:R-:W-:Y:S01]  /*9b7a0*/  PRMT R15, R9, 0x7772, RZ ;  /* 0x00007772090f7816 */ /* 0x000fe200000000ff */
[----:B------:R-:W4:Y:S01]  /*9b7b0*/  LDL R17, [R1+0x18] ;  /* 0x0000180001117983 */ /* 0x000f220000100800 */
[----:B--2---:R-:W-:Y:S01]  /*9b7c0*/  VIADD R19, R18, 0x1d ;  /* 0x0000001d12137836 */ /* 0x004fe20000000000 */
[----:B------:R-:W-:-:S04]  /*9b7d0*/  IADD3 R18, P5, PT, R13, R12, RZ ;  /* 0x0000000c0d127210 */ /* 0x000fc80007fbe0ff */
[----:B------:R-:W-:Y:S01]  /*9b7e0*/  ISETP.GE.AND P2, PT, R19, UR23, PT ;  /* 0x0000001713007c0c */ /* 0x000fe2000bf46270 */
[----:B------:R-:W-:-:S05]  /*9b7f0*/  IMAD.X R19, R8, 0x1, R6, P5 ;  /* 0x0000000108137824 */ /* 0x000fca00028e0606 */
[----:B------:R2:W-:Y:S01]  /*9b800*/  @P1 STG.E.U8 desc[UR42][R18.64], R15 ;  /* 0x0000000f12001986 */ /* 0x0005e2000c10112a */
[----:B------:R-:W-:-:S03]  /*9b810*/  IADD3 R14, P1, PT, R13, R5, RZ ;  /* 0x000000050d0e7210 */ /* 0x000fc60007f3e0ff */
[----:B--2---:R-:W2:Y:S04]  /*9b820*/  LDL R18, [R1+0xc8] ;  /* 0x0000c80001127983 */ /* 0x004ea80000100800 */
[----:B------:R-:W2:Y:S01]  /*9b830*/  LDL.LU R19, [R1+0x13f8] ;  /* 0x0013f80001137983 */ /* 0x000ea20000300800 */
[----:B---3--:R-:W-:Y:S01]  /*9b840*/  ISETP.LT.AND P4, PT, R16, UR12, !P3 ;  /* 0x0000000c10007c0c */ /* 0x008fe2000df81270 */
[----:B-----5:R-:W-:Y:S01]  /*9b850*/  VIADD R16, R13, UR6 ;  /* 0x000000060d107c36 */ /* 0x020fe20008000000 */
[----:B------:R-:W-:Y:S01]  /*9b860*/  ISETP.LT.AND P0, PT, R24, UR7, !P0 ;  /* 0x0000000718007c0c */ /* 0x000fe2000c701270 */
[----:B------:R-:W3:Y:S01]  /*9b870*/  LDL R13, [R1+0x3880] ;  /* 0x00388000010d7983 */ /* 0x000ee20000100800 */
[----:B------:R-:W-:Y:S01]  /*9b880*/  IMAD.X R15, R8, 0x1, R0, P1 ;  /* 0x00000001080f7824 */ /* 0x000fe200008e0600 */
[----:B------:R-:W-:Y:S01]  /*9b890*/  PRMT R9, R9, 0x7773, RZ ;  /* 0x0000777309097816 */ /* 0x000fe200000000ff */
[----:B------:R-:W5:Y:S01]  /*9b8a0*/  LDCU UR7, c[0x0][0x398] ;  /* 0x00007300ff0777ac */ /* 0x000f620008000800 */
[C---:B----4-:R-:W-:Y:S01]  /*9b8b0*/  IADD3 R8, P5, PT, R16.reuse, R17, RZ ;  /* 0x0000001110087210 */ /* 0x050fe20007fbe0ff */
[----:B------:R-:W4:Y:S01]  /*9b8c0*/  LDCU UR6, c[0x0][0x398] ;  /* 0x00007300ff0677ac */ /* 0x000f220008000800 */
[----:B------:R-:W0:Y:S06]  /*9b8d0*/  LDCU UR12, c[0x0][0x398] ;  /* 0x00007300ff0c77ac */ /* 0x000e2c0008000800 */
[----:B------:R0:W-:Y:S02]  /*9b8e0*/  @P0 STG.E.U8 desc[UR42][R14.64], R9 ;  /* 0x000000090e000986 */ /* 0x0001e4000c10112a */
[----:B0-----:R-:W-:-:S02]  /*9b8f0*/  IADD3 R14, P0, PT, R16, R4, RZ ;  /* 0x00000004100e7210 */ /* 0x001fc40007f1e0ff */
[C---:B--2---:R-:W-:Y:S02]  /*9b900*/  PRMT R17, R18.reuse, 0x7770, RZ ;  /* 0x0000777012117816 */ /* 0x044fe400000000ff */
[----:B------:R-:W-:Y:S02]  /*9b910*/  PRMT R18, R18, 0x7771, RZ ;  /* 0x0000777112127816 */ /* 0x000fe400000000ff */
[----:B---3--:R-:W-:Y:S01]  /*9b920*/  ISETP.LT.AND P1, PT, R13, UR13, !P3 ;  /* 0x0000000d0d007c0c */ /* 0x008fe2000df21270 */
[----:B------:R-:W0:Y:S01]  /*9b930*/  LDCU UR13, c[0x0][0x398] ;  /* 0x00007300ff0d77ac */ /* 0x000e220008000800 */
[----:B------:R-:W-:-:S05]  /*9b940*/  SHF.R.S32.HI R13, RZ, 0x1f, R16 ;  /* 0x0000001fff0d7819 */ /* 0x000fca0000011410 */
[C---:B------:R-:W-:Y:S02]  /*9b950*/  IMAD.X R9, R13.reuse, 0x1, R23, P5 ;  /* 0x000000010d097824 */ /* 0x040fe400028e0617 */
[----:B------:R-:W-:-:S03]  /*9b960*/  IMAD.X R15, R13, 0x1, R3, P0 ;  /* 0x000000010d0f7824 */ /* 0x000fc600000e0603 */
[----:B------:R2:W-:Y:S04]  /*9b970*/  @P4 STG.E.U8 desc[UR42][R8.64], R17 ;  /* 0x0000001108004986 */ /* 0x0005e8000c10112a */
[----:B------:R3:W-:Y:S04]  /*9b980*/  @P1 STG.E.U8 desc[UR42][R14.64], R18 ;  /* 0x000000120e001986 */ /* 0x0007e8000c10112a */
[----:B--2---:R-:W5:Y:S04]  /*9b990*/  LDL R9, [R1+0x3884] ;  /* 0x0038840001097983 */ /* 0x004f680000100800 */
[----:B---3--:R-:W2:Y:S04]  /*9b9a0*/  LDL R15, [R1+0x3888] ;  /* 0x00388800010f7983 */ /* 0x008ea80000100800 */
[----:B------:R-:W3:Y:S04]  /*9b9b0*/  LDL R17, [R1+0x1c] ;  /* 0x00001c0001117983 */ /* 0x000ee80000100800 */
[----:B------:R-:W3:Y:S01]  /*9b9c0*/  LDL.LU R18, [R1+0xc8] ;  /* 0x0000c80001127983 */ /* 0x000ee20000300800 */
[----:B------:R-:W-:-:S02]  /*9b9d0*/  IADD3 R8, P1, PT, R16, R2, RZ ;  /* 0x0000000210087210 */ /* 0x000fc40007f3e0ff */
[----:B------:R-:W-:Y:S02]  /*9b9e0*/  IADD3 R14, P5, PT, R16, R29, RZ ;  /* 0x0000001d100e7210 */ /* 0x000fe40007fbe0ff */
[----:B-----5:R-:W-:Y:S01]  /*9b9f0*/  ISETP.LT.AND P4, PT, R9, UR7, !P3 ;  /* 0x0000000709007c0c */ /* 0x020fe2000df81270 */
[----:B------:R-:W5:Y:S01]  /*9ba00*/  LDCU UR7, c[0x0][0x398] ;  /* 0x00007300ff0777ac */ /* 0x000f620008000800 */
[----:B--2---:R-:W-:Y:S01]  /*9ba10*/  ISETP.LT.AND P0, PT, R15, UR9, !P3 ;  /* 0x000000090f007c0c */ /* 0x004fe2000df01270 */
[----:B------:R-:W-:Y:S01]  /*9ba20*/  VIADD R15, R19, 0x1e ;  /* 0x0000001e130f7836 */ /* 0x000fe20000000000 */
[----:B----4-:R-:W-:Y:S01]  /*9ba30*/  ISETP.LT.AND P6, PT, R25, UR6, !P3 ;  /* 0x0000000619007c0c */ /* 0x010fe2000dfc1270 */
[----:B------:R-:W2:Y:S01]  /*9ba40*/  LDCU UR9, c[0x0][0x398] ;  /* 0x00007300ff0977ac */ /* 0x000ea20008000800 */
[----:B---3--:R-:W-:Y:S02]  /*9ba50*/  IMAD.X R9, R13, 0x1, R17, P1 ;  /* 0x000000010d097824 */ /* 0x008fe400008e0611 */
[----:B------:R-:W-:Y:S01]  /*9ba60*/  ISETP.GE.AND P1, PT, R15, UR21, PT ;  /* 0x000000150f007c0c */ /* 0x000fe2000bf26270 */
[----:B------:R-:W-:Y:S01]  /*9ba70*/  IMAD.X R15, R13, 0x1, R21, P5 ;  /* 0x000000010d0f7824 */ /* 0x000fe200028e0615 */
[C---:B------:R-:W-:Y:S01]  /*9ba80*/  PRMT R17, R18.reuse, 0x7772, RZ ;  /* 0x0000777212117816 */ /* 0x040fe200000000ff */
[----:B------:R-:W3:Y:S01]  /*9ba90*/  LDCU UR6, c[0x0][0x3b8] ;  /* 0x00007700ff0677ac */ /* 0x000ee20008000800 */
[----:B------:R-:W-:-:S03]  /*9baa0*/  PRMT R18, R18, 0x7773, RZ ;  /* 0x0000777312127816 */ /* 0x000fc600000000ff */
[----:B------:R-:W-:Y:S04]  /*9bab0*/  @P4 STG.E.U8 desc[UR42][R8.64], R17 ;  /* 0x0000001108004986 */ /* 0x000fe8000c10112a */
[----:B------:R4:W-:Y:S04]  /*9bac0*/  @P0 STG.E.U8 desc[UR42][R14.64], R18 ;  /* 0x000000120e000986 */ /* 0x0009e8000c10112a */
[----:B----4-:R-:W4:Y:S01]  /*9bad0*/  LDL R18, [R1+0xb8] ;  /* 0x0000b80001127983 */ /* 0x010f220000100800 */
[----:B------:R-:W-:Y:S02]  /*9bae0*/  IADD3 R14, P0, PT, R16, R28, RZ ;  /* 0x0000001c100e7210 */ /* 0x000fe40007f1e0ff */
[----:B-----5:R-:W-:Y:S01]  /*9baf0*/  ISETP.LT.AND P5, PT, R27, UR7, !P3 ;  /* 0x000000071b007c0c */ /* 0x020fe2000dfa1270 */
[----:B------:R-:W-:Y:S01]  /*9bb00*/  VIADD R17, R19, 0x1f ;  /* 0x0000001f13117836 */ /* 0x000fe20000000000 */
[----:B--2---:R-:W-:Y:S01]  /*9bb10*/  ISETP.LT.AND P4, PT, R26, UR9, !P3 ;  /* 0x000000091a007c0c */ /* 0x004fe2000df81270 */
[C---:B------:R-:W-:Y:S01]  /*9bb20*/  IMAD.X R15, R13.reuse, 0x1, R22, P0 ;  /* 0x000000010d0f7824 */ /* 0x040fe200000e0616 */
[----:B------:R-:W-:Y:S01]  /*9bb30*/  IADD3 R8, P0, PT, R16, R20, RZ ;  /* 0x0000001410087210 */ /* 0x000fe20007f1e0ff */
[----:B------:R-:W2:Y:S01]  /*9bb40*/  LDL.LU R19, [R1+0xd8] ;  /* 0x0000d80001137983 */ /* 0x000ea20000300800 */
[----:B------:R-:W5:Y:S01]  /*9bb50*/  LDCU UR7, c[0x0][0x398] ;  /* 0x00007300ff0777ac */ /* 0x000f620008000800 */
[----:B----4-:R-:W-:Y:S01]  /*9bb60*/  PRMT R9, R18, 0x7770, RZ ;  /* 0x0000777012097816 */ /* 0x010fe200000000ff */
[----:B------:R-:W4:Y:S04]  /*9bb70*/  LDCU UR9, c[0x0][0x398] ;  /* 0x00007300ff0977ac */ /* 0x000f280008000800 */
[----:B------:R0:W-:Y:S02]  /*9bb80*/  @P6 STG.E.U8 desc[UR42][R14.64], R9 ;  /* 0x000000090e006986 */ /* 0x0001e4000c10112a */
[----:B0-----:R-:W-:Y:S01]  /*9bb90*/  IMAD.X R9, R13, 0x1, R7, P0 ;  /* 0x000000010d097824 */ /* 0x001fe200000e0607 */
[----:B------:R-:W-:-:S02]  /*9bba0*/  ISETP.GE.AND P0, PT, R17, UR25, PT ;  /* 0x0000001911007c0c */ /* 0x000fc4000bf06270 */
[----:B------:R-:W-:-:S05]  /*9bbb0*/  PRMT R17, R18, 0x7771, RZ ;  /* 0x0000777112117816 */ /* 0x000fca00000000ff */
[----:B------:R0:W-:Y:S04]  /*9bbc0*/  @P5 STG.E.U8 desc[UR42][R8.64], R17 ;  /* 0x0000001108005986 */ /* 0x0001e8000c10112a */
[----:B0-----:R-:W2:Y:S01]  /*9bbd0*/  LDL R17, [R1+0x18] ;  /* 0x0000180001117983 */ /* 0x001ea20000100800 */
[----:B------:R-:W-:Y:S02]  /*9bbe0*/  IADD3 R14, P6, PT, R16, R12, RZ ;  /* 0x0000000c100e7210 */ /* 0x000fe40007fde0ff */
[----:B------:R-:W-:Y:S01]  /*9bbf0*/  PRMT R18, R18, 0x7772, RZ ;  /* 0x0000777212127816 */ /* 0x000fe200000000ff */
[----:B------:R-:W1:Y:S02]  /*9bc00*/  LDL R8, [R1+0x387c] ;  /* 0x00387c0001087983 */ /* 0x000e640000100800 */
[----:B------:R-:W-:-:S02]  /*9bc10*/  IMAD.X R15, R13, 0x1, R6, P6 ;  /* 0x000000010d0f7824 */ /* 0x000fc400030e0606 */
[----:B---3--:R-:W-:Y:S01]  /*9bc20*/  VIADD R9, R16, UR6 ;  /* 0x0000000610097c36 */ /* 0x008fe20008000000 */
[----:B------:R-:W-:Y:S01]  /*9bc30*/  ISETP.LT.AND P3, PT, R24, UR10, !P3 ;  /* 0x0000000a18007c0c */ /* 0x000fe2000df61270 */
[----:B------:R-:W0:Y:S01]  /*9bc40*/  LDCU UR6, c[0x0][0x398] ;  /* 0x00007300ff0677ac */ /* 0x000e220008000800 */
[----:B------:R3:W-:Y:S01]  /*9bc50*/  @P4 STG.E.U8 desc[UR42][R14.64], R18 ;  /* 0x000000120e004986 */ /* 0x0007e2000c10112a */
[----:B------:R-:W0:Y:S03]  /*9bc60*/  LDCU UR10, c[0x0][0x398] ;  /* 0x00007300ff0a77ac */ /* 0x000e260008000800 */
[----:B---3--:R-:W3:Y:S01]  /*9bc70*/  LDL.LU R18, [R1+0xb8] ;  /* 0x0000b80001127983 */ /* 0x008ee20000300800 */
[----:B------:R-:W-:Y:S02]  /*9bc80*/  IADD3 R14, P4, PT, R16, R5, RZ ;  /* 0x00000005100e7210 */ /* 0x000fe40007f9e0ff */
[----:B--2---:R-:W-:-:S02]  /*9bc90*/  IADD3 R16, P6, PT, R9, R17, RZ ;  /* 0x0000001109107210 */ /* 0x004fc40007fde0ff */
[----:B------:R-:W5:Y:S01]  /*9bca0*/  LDL R17, [R1+0x3880] ;  /* 0x0038800001117983 */ /* 0x000f620000100800 */
[----:B-1----:R-:W-:Y:S01]  /*9bcb0*/  ISETP.LT.AND P5, PT, R8, UR11, !P2 ;  /* 0x0000000b08007c0c */ /* 0x002fe2000d7a1270 */
[----:B------:R-:W-:Y:S01]  /*9bcc0*/  IMAD.X R15, R13, 0x1, R0, P4 ;  /* 0x000000010d0f7824 */ /* 0x000fe200020e0600 */
[----:B------:R-:W-:Y:S01]  /*9bcd0*/  SHF.R.S32.HI R8, RZ, 0x1f, R9 ;  /* 0x0000001fff087819 */ /* 0x000fe20000011409 */
[----:B------:R-:W1:Y:S01]  /*9bce0*/  LDCU UR11, c[0x0][0x398] ;  /* 0x00007300ff0b77ac */ /* 0x000e620008000800 */
[----:B------:R-:W-:Y:S02]  /*9bcf0*/  PRMT R13, R19, 0x7770, RZ ;  /* 0x00007770130d7816 */ /* 0x000fe400000000ff */
[----:B---3--:R-:W-:-:S05]  /*9bd00*/  PRMT R18, R18, 0x7773, RZ ;  /* 0x0000777312127816 */ /* 0x008fca00000000ff */
[----:B------:R2:W-:Y:S04]  /*9bd10*/  @P3 STG.E.U8 desc[UR42][R14.64], R18 ;  /* 0x000000120e003986 */ /* 0x0005e8000c10112a */
[----:B--2---:R-:W4:Y:S04]  /*9bd20*/  LDL R15, [R1+0x3884] ;  /* 0x00388400010f7983 */ /* 0x004f280000100800 */
[----:B------:R-:W2:Y:S01]  /*9bd30*/  LDL R18, [R1+0x1c] ;  /* 0x00001c0001127983 */ /* 0x000ea20000100800 */
[----:B-----5:R-:W-:Y:S01]  /*9bd40*/  ISETP.LT.AND P4, PT, R17, UR7, !P2 ;  /* 0x0000000711007c0c */ /* 0x020fe2000d781270 */
[----:B------:R-:W-:Y:S01]  /*9bd50*/  IMAD.X R17, R8, 0x1, R23, P6 ;  /* 0x0000000108117824 */ /* 0x000fe200030e0617 */
[----:B------:R-:W-:Y:S01]  /*9bd60*/  IADD3 R14, P3, PT, R9, R4, RZ ;  /* 0x00000004090e7210 */ /* 0x000fe20007f7e0ff */
[----:B------:R-:W3:Y:S03]  /*9bd70*/  LDCU UR7, c[0x0][0x398] ;  /* 0x00007300ff0777ac */ /* 0x000ee60008000800 */
[----:B------:R5:W-:Y:S04]  /*9bd80*/  @P5 STG.E.U8 desc[UR42][R16.64], R13 ;  /* 0x0000000d10005986 */ /* 0x000be8000c10112a */
[----:B-----5:R-:W0:Y:S01]  /*9bd90*/  LDL R17, [R1+0x3888] ;  /* 0x0038880001117983 */ /* 0x020e220000100800 */
[----:B------:R-:W-:-:S02]  /*9bda0*/  PRMT R13, R19, 0x7771, RZ ;  /* 0x00007771130d7816 */ /* 0x000fc400000000ff */
[----:B------:R-:W-:Y:S02]  /*9bdb0*/  IADD3 R16, P6, PT, R9, R2, RZ ;  /* 0x0000000209107210 */ /* 0x000fe40007fde0ff */
[----:B----4-:R-:W-:Y:S01]  /*9bdc0*/  ISETP.LT.AND P5, PT, R15, UR9, !P2 ;  /* 0x000000090f007c0c */ /* 0x010fe2000d7a1270 */
[----:B------:R-:W-:Y:S01]  /*9bdd0*/  IMAD.X R15, R8, 0x1, R3, P3 ;  /* 0x00000001080f7824 */ /* 0x000fe200018e0603 */
[----:B------:R-:W4:Y:S04]  /*9bde0*/  LDCU UR9, c[0x0][0x398] ;  /* 0x00007300ff0977ac */ /* 0x000f280008000800 */
[----:B------:R5:W-:Y:S02]  /*9bdf0*/  @P4 STG.E.U8 desc[UR42][R14.64], R13 ;  /* 0x0000000d0e004986 */ /* 0x000be4000c10112a */
[----:B-----5:R-:W-:-:S02]  /*9be00*/  IADD3 R14, P4, PT, R9, R29, RZ ;  /* 0x0000001d090e7210 */ /* 0x020fc40007f9e0ff */
[----:B------:R-:W-:-:S03]  /*9be10*/  PRMT R13, R19, 0x7773, RZ ;  /* 0x00007773130d7816 */ /* 0x000fc600000000ff */
[C---:B------:R-:W-:Y:S01]  /*9be20*/  IMAD.X R15, R8.reuse, 0x1, R21, P4 ;  /* 0x00000001080f7824 */ /* 0x040fe200020e0615 */
[----:B0-----:R-:W-:Y:S01]  /*9be30*/  ISETP.LT.AND P3, PT, R17, UR6, !P2 ;  /* 0x0000000611007c0c */ /* 0x001fe2000d761270 */
[----:B--2---:R-:W-:Y:S01]  /*9be40*/  IMAD.X R17, R8, 0x1, R18, P6 ;  /* 0x0000000108117824 */ /* 0x004fe200030e0612 */
[----:B------:R-:W-:Y:S01]  /*9be50*/  PRMT R18, R19, 0x7772, RZ ;  /* 0x0000777213127816 */ /* 0x000fe200000000ff */
[----:B------:R-:W0:Y:S01]  /*9be60*/  LDCU UR6, c[0x0][0x3b8] ;  /* 0x00007700ff0677ac */ /* 0x000e220008000800 */
[----:B------:R-:W-:-:S03]  /*9be70*/  ISETP.LT.AND P6, PT, R25, UR10, !P2 ;  /* 0x0000000a19007c0c */ /* 0x000fc6000d7c1270 */
[----:B------:R2:W-:Y:S01]  /*9be80*/  @P5 STG.E.U8 desc[UR42][R16.64], R18 ;  /* 0x0000001210005986 */ /* 0x0005e2000c10112a */
[----:B------:R-:W-:Y:S01]  /*9be90*/  PRMT R19, R10, 0x7772, RZ ;  /* 0x000077720a137816 */ /* 0x000fe200000000ff */
[----:B------:R-:W5:Y:S04]  /*9bea0*/  LDCU UR10, c[0x0][0x398] ;  /* 0x00007300ff0a77ac */ /* 0x000f680008000800 */
[----:B------:R0:W-:Y:S01]  /*9beb0*/  @P3 STG.E.U8 desc[UR42][R14.64], R13 ;  /* 0x0000000d0e003986 */ /* 0x0001e2000c10112a */
[----:B--2---:R-:W-:Y:S02]  /*9bec0*/  IADD3 R16, P4, PT, R9, R28, RZ ;  /* 0x0000001c09107210 */ /* 0x004fe40007f9e0ff */
[----:B---3--:R-:W-:Y:S01]  /*9bed0*/  ISETP.LT.AND P3, PT, R27, UR7, !P2 ;  /* 0x000000071b007c0c */ /* 0x008fe2000d761270 */
[----:B------:R-:W2:Y:S01]  /*9bee0*/  LDL.LU R28, [R1+0xcc] ;  /* 0x0000cc00011c7983 */ /* 0x000ea20000300800 */
[----:B------:R-:W3:Y:S01]  /*9bef0*/  LDCU UR7, c[0x0][0x398] ;  /* 0x00007300ff0777ac */ /* 0x000ee20008000800 */
[----:B------:R-:W-:Y:S01]  /*9bf00*/  IMAD.X R17, R8, 0x1, R22, P4 ;  /* 0x0000000108117824 */ /* 0x000fe200020e0616 */
[----:B0-----:R-:W-:-:S05]  /*9bf10*/  PRMT R13, R10, 0x7770, RZ ;  /* 0x000077700a0d7816 */ /* 0x001fca00000000ff */
[----:B------:R0:W-:Y:S01]  /*9bf20*/  @P6 STG.E.U8 desc[UR42][R16.64], R13 ;  /* 0x0000000d10006986 */ /* 0x0001e2000c10112a */
[----:B------:R-:W-:-:S05]  /*9bf30*/  IADD3 R14, P6, PT, R9, R20, RZ ;  /* 0x00000014090e7210 */ /* 0x000fca0007fde0ff */
[----:B------:R-:W-:Y:S01]  /*9bf40*/  IMAD.X R15, R8, 0x1, R7, P6 ;  /* 0x00000001080f7824 */ /* 0x000fe200030e0607 */
[----:B0-----:R-:W-:-:S05]  /*9bf50*/  PRMT R13, R10, 0x7771, RZ ;  /* 0x000077710a0d7816 */ /* 0x001fca00000000ff */
[----:B------:R0:W-:Y:S04]  /*9bf60*/  @P3 STG.E.U8 desc[UR42][R14.64], R13 ;  /* 0x0000000d0e003986 */ /* 0x0001e8000c10112a */
[----:B0-----:R-:W3:Y:S04]  /*9bf70*/  LDL R15, [R1+0x18] ;  /* 0x00001800010f7983 */ /* 0x001ee80000100800 */
[----:B------:R-:W5:Y:S01]  /*9bf80*/  LDL.LU R13, [R1+0x387c] ;  /* 0x00387c00010d7983 */ /* 0x000f620000300800 */
[----:B-1----:R-:W-:Y:S01]  /*9bf90*/  ISETP.LT.AND P4, PT, R26, UR11, !P2 ;  /* 0x0000000b1a007c0c */ /* 0x002fe2000d781270 */
[----:B------:R-:W0:Y:S01]  /*9bfa0*/  LDCU UR11, c[0x0][0x398] ;  /* 0x00007300ff0b77ac */ /* 0x000e220008000800 */
[----:B------:R-:W-:-:S02]  /*9bfb0*/  IADD3 R16, P5, PT, R9, R12, RZ ;  /* 0x0000000c09107210 */ /* 0x000fc40007fbe0ff */
[----:B----4-:R-:W-:Y:S01]  /*9bfc0*/  ISETP.LT.AND P2, PT, R24, UR9, !P2 ;  /* 0x0000000918007c0c */ /* 0x010fe2000d741270 */
[----:B------:R-:W1:Y:S02]  /*9bfd0*/  LDCU UR9, c[0x0][0x398] ;  /* 0x00007300ff0977ac */ /* 0x000e640008000800 */
[----:B------:R-:W-:Y:S01]  /*9bfe0*/  IMAD.X R17, R8, 0x1, R6, P5 ;  /* 0x0000000108117824 */ /* 0x000fe200028e0606 */
[C---:B------:R-:W-:Y:S01]  /*9bff0*/  IADD3 R18, P5, PT, R9.reuse, R5, RZ ;  /* 0x0000000509127210 */ /* 0x040fe20007fbe0ff */
[----:B------:R-:W-:Y:S01]  /*9c000*/  VIADD R9, R9, UR6 ;  /* 0x0000000609097c36 */ /* 0x000fe20008000000 */
[----:B------:R-:W-:Y:S01]  /*9c010*/  PRMT R10, R10, 0x7773, RZ ;  /* 0x000077730a0a7816 */ /* 0x000fe200000000ff */
[----:B------:R-:W4:Y:S02]  /*9c020*/  LDCU UR6, c[0x0][0x398] ;  /* 0x00007300ff0677ac */ /* 0x000f240008000800 */
[----:B------:R0:W-:Y:S02]  /*9c030*/  @P4 STG.E.U8 desc[UR42][R16.64], R19 ;  /* 0x0000001310004986 */ /* 0x0001e4000c10112a */
[----:B0-----:R-:W-:-:S02]  /*9c040*/  IMAD.X R19, R8, 0x1, R0, P5 ;  /* 0x0000000108137824 */ /* 0x001fc400028e0600 */
[----:B------:R-:W4:Y:S04]  /*9c050*/  LDL R17, [R1+0x3880] ;  /* 0x0038800001117983 */ /* 0x000f280000100800 */
[----:B------:R0:W-:Y:S02]  /*9c060*/  @P2 STG.E.U8 desc[UR42][R18.64], R10 ;  /* 0x0000000a12002986 */ /* 0x0001e4000c10112a */
[----:B0-----:R-:W-:Y:S02]  /*9c070*/  SHF.R.S32.HI R10, RZ, 0x1f, R9 ;  /* 0x0000001fff0a7819 */ /* 0x001fe40000011409 */
[----:B------:R-:W4:Y:S04]  /*9c080*/  LDL.LU R18, [R1+0x1c] ;  /* 0x00001c0001127983 */ /* 0x000f280000300800 */
[----:B------:R-:W4:Y:S01]  /*9c090*/  LDL.LU R19, [R1+0xbc] ;  /* 0x0000bc0001137983 */ /* 0x000f220000300800 */
[----:B--2---:R-:W-:-:S02]  /*9c0a0*/  PRMT R8, R28, 0x7770, RZ ;  /* 0x000077701c087816 */ /* 0x004fc400000000ff */
[----:B---3--:R-:W-:Y:S02]  /*9c0b0*/  IADD3 R14, P3, PT, R9, R15, RZ ;  /* 0x0000000f090e7210 */ /* 0x008fe40007f7e0ff */
[----:B-----5:R-:W-:-:S03]  /*9c0c0*/  ISETP.LT.AND P4, PT, R13, UR12, !P1 ;  /* 0x0000000c0d007c0c */ /* 0x020fc6000cf81270 */
[C---:B------:R-:W-:Y:S01]  /*9c0d0*/  IMAD.X R15, R10.reuse, 0x1, R23, P3 ;  /* 0x000000010a0f7824 */ /* 0x040fe200018e0617 */
[----:B------:R-:W-:Y:S01]  /*9c0e0*/  IADD3 R16, P5, PT, R9, R4, RZ ;  /* 0x0000000409107210 */ /* 0x000fe20007fbe0ff */
[----:B------:R-:W0:Y:S08]  /*9c0f0*/  LDCU UR12, c[0x0][0x398] ;  /* 0x00007300ff0c77ac */ /* 0x000e300008000800 */
[----:B------:R2:W-:Y:S04]  /*9c100*/  @P4 STG.E.U8 desc[UR42][R14.64], R8 ;  /* 0x000000080e004986 */ /* 0x0005e8000c10112a */
[----:B--2---:R-:W2:Y:S04]  /*9c110*/  LDL R15, [R1+0x3884] ;  /* 0x00388400010f7983 */ /* 0x004ea80000100800 */
[----:B------:R-:W3:Y:S01]  /*9c120*/  LDL R8, [R1+0x3888] ;  /* 0x0038880001087983 */ /* 0x000ee20000100800 */
[----:B----4-:R-:W-:Y:S01]  /*9c130*/  ISETP.LT.AND P2, PT, R17, UR10, !P1 ;  /* 0x0000000a11007c0c */ /* 0x010fe2000cf41270 */
[----:B------:R-:W-:Y:S01]  /*9c140*/  IMAD.X R17, R10, 0x1, R3, P5 ;  /* 0x000000010a117824 */ /* 0x000fe200028e0603 */
[----:B------:R-:W-:Y:S01]  /*9c150*/  ISETP.LT.AND P3, PT, R13, UR11, !P0 ;  /* 0x0000000b0d007c0c */ /* 0x000fe2000c761270 */
[----:B------:R-:W4:Y:S01]  /*9c160*/  LDCU UR10, c[0x0][0x398] ;  /* 0x00007300ff0a77ac */ /* 0x000f220008000800 */
[----:B------:R-:W-:Y:S01]  /*9c170*/  PRMT R13, R28, 0x7771, RZ ;  /* 0x000077711c0d7816 */ /* 0x000fe200000000ff */
[----:B------:R-:W5:Y:S08]  /*9c180*/  LDCU UR11, c[0x0][0x398] ;  /* 0x00007300ff0b77ac */ /* 0x000f700008000800 */
[----:B------:R0:W-:Y:S01]  /*9c190*/  @P2 STG.E.U8 desc[UR42][R16.64], R13 ;  /* 0x0000000d10002986 */ /* 0x0001e2000c10112a */
[----:B------:R-:W-:-:S02]  /*9c1a0*/  IADD3 R14, P2, PT, R9, R2, RZ ;  /* 0x00000002090e7210 */ /* 0x000fc40007f5e0ff */
[----:B0-----:R-:W-:Y:S02]  /*9c1b0*/  PRMT R13, R28, 0x7772, RZ ;  /* 0x000077721c0d7816 */ /* 0x001fe400000000ff */
[----:B--2---:R-:W-:Y:S01]  /*9c1c0*/  ISETP.LT.AND P4, PT, R15, UR7, !P1 ;  /* 0x000000070f007c0c */ /* 0x004fe2000cf81270 */
[----:B------:R-:W-:Y:S01]  /*9c1d0*/  IMAD.X R15, R10, 0x1, R18, P2 ;  /* 0x000000010a0f7824 */ /* 0x000fe200010e0612 */
[----:B---3--:R-:W-:Y:S01]  /*9c1e0*/  ISETP.LT.AND P5, PT, R8, UR6, !P1 ;  /* 0x0000000608007c0c */ /* 0x008fe2000cfa1270 */
[----:B------:R-:W0:Y:S01]  /*9c1f0*/  LDCU UR7, c[0x0][0x398] ;  /* 0x00007300ff0777ac */ /* 0x000e220008000800 */
[----:B------:R-:W-:Y:S02]  /*9c200*/  PRMT R8, R28, 0x7773, RZ ;  /* 0x000077731c087816 */ /* 0x000fe400000000ff */
[----:B------:R-:W2:Y:S01]  /*9c210*/  LDL.LU R28, [R1+0xdc] ;  /* 0x0000dc00011c7983 */ /* 0x000ea20000300800 */
[----:B------:R-:W-:Y:S01]  /*9c220*/  IADD3 R16, P6, PT, R9, R29, RZ ;  /* 0x0000001d09107210 */ /* 0x000fe20007fde0ff */
[----:B------:R-:W3:Y:S05]  /*9c230*/  LDCU UR6, c[0x0][0x3b8] ;  /* 0x00007700ff0677ac */ /* 0x000eea0008000800 */
[----:B------:R0:W-:Y:S04]  /*9c240*/  @P4 STG.E.U8 desc[UR42][R14.64], R13 ;  /* 0x0000000d0e004986 */ /* 0x0001e8000c10112a */
[----:B0-----:R-:W2:Y:S04]  /*9c250*/  LDL R15, [R1+0x14] ;  /* 0x00001400010f7983 */ /* 0x001ea80000100800 */
[----:B------:R-:W3:Y:S01]  /*9c260*/  LDL.LU R13, [R1+0x3880] ;  /* 0x00388000010d7983 */ /* 0x000ee20000300800 */
[----:B-1----:R-:W-:Y:S01]  /*9c270*/  ISETP.LT.AND P2, PT, R25, UR9, !P1 ;  /* 0x0000000919007c0c */ /* 0x002fe2000cf41270 */
[----:B------:R-:W-:Y:S01]  /*9c280*/  IMAD.X R17, R10, 0x1, R21, P6 ;  /* 0x000000010a117824 */ /* 0x000fe200030e0615 */
[----:B------:R-:W0:Y:S04]  /*9c290*/  LDCU UR9, c[0x0][0x398] ;  /* 0x00007300ff0977ac */ /* 0x000e280008000800 */
[----:B------:R1:W-:Y:S01]  /*9c2a0*/  @P5 STG.E.U8 desc[UR42][R16.64], R8 ;  /* 0x0000000810005986 */ /* 0x0003e2000c10112a */
[----:B----4-:R-:W-:Y:S01]  /*9c2b0*/  ISETP.LT.AND P5, PT, R27, UR10, !P1 ;  /* 0x0000000a1b007c0c */ /* 0x010fe2000cfa1270 */
[----:B------:R-:W4:Y:S01]  /*9c2c0*/  LDCU UR10, c[0x0][0x398] ;  /* 0x00007300ff0a77ac */ /* 0x000f220008000800 */
[----:B-1----:R-:W-:-:S02]  /*9c2d0*/  PRMT R8, R19, 0x7770, RZ ;  /* 0x0000777013087816 */ /* 0x002fc400000000ff */
[----:B------:R-:W-:-:S05]  /*9c2e0*/  IADD3 R16, P6, PT, R9, R20, RZ ;  /* 0x0000001409107210 */ /* 0x000fca0007fde0ff */
[----:B------:R-:W-:Y:S01]  /*9c2f0*/  IMAD.X R17, R10, 0x1, R7, P6 ;  /* 0x000000010a117824 */ /* 0x000fe200030e0607 */
[----:B--2---:R-:W-:-:S05]  /*9c300*/  IADD3 R14, P4, PT, R9, R15, RZ ;  /* 0x0000000f090e7210 */ /* 0x004fca0007f9e0ff */
[----:B------:R-:W-:-:S05]  /*9c310*/  IMAD.X R15, R10, 0x1, R22, P4 ;  /* 0x000000010a0f7824 */ /* 0x000fca00020e0616 */
[----:B------:R1:W-:Y:S01]  /*9c320*/  @P2 STG.E.U8 desc[UR42][R14.64], R8 ;  /* 0x000000080e002986 */ /* 0x0003e2000c10112a */
[----:B-----5:R-:W-:Y:S02]  /*9c330*/  ISETP.LT.AND P4, PT, R26, UR11, !P1 ;  /* 0x0000000b1a007c0c */ /* 0x020fe4000cf81270 */
[----:B-1----:R-:W-:Y:S02]  /*9c340*/  PRMT R8, R19, 0x7771, RZ ;  /* 0x0000777113087816 */ /* 0x002fe400000000ff */
[----:B------:R-:W-:-:S03]  /*9c350*/  IADD3 R14, P6, PT, R9, R12, RZ ;  /* 0x0000000c090e7210 */ /* 0x000fc60007fde0ff */
[----:B------:R1:W-:Y:S01]  /*9c360*/  @P5 STG.E.U8 desc[UR42][R16.64], R8 ;  /* 0x0000000810005986 */ /* 0x0003e2000c10112a */
[----:B---3--:R-:W-:Y:S01]  /*9c370*/  ISETP.LT.AND P2, PT, R13, UR12, !P0 ;  /* 0x0000000c0d007c0c */ /* 0x008fe2000c741270 */
[----:B------:R-:W-:Y:S01]  /*9c380*/  IMAD.X R15, R10, 0x1, R6, P6 ;  /* 0x000000010a0f7824 */ /* 0x000fe200030e0606 */
[----:B------:R-:W-:Y:S01]  /*9c390*/  PRMT R13, R19, 0x7772, RZ ;  /* 0x00007772130d7816 */ /* 0x000fe200000000ff */
[----:B-1----:R-:W0:Y:S04]  /*9c3a0*/  LDL.LU R8, [R1+0x3884] ;  /* 0x0038840001087983 */ /* 0x002e280000300800 */
[----:B------:R-:W2:Y:S04]  /*9c3b0*/  LDL.LU R16, [R1+0x18] ;  /* 0x0000180001107983 */ /* 0x000ea80000300800 */
[----:B------:R-:W3:Y:S04]  /*9c3c0*/  LDL.LU R17, [R1+0x14] ;  /* 0x0000140001117983 */ /* 0x000ee80000300800 */
[----:B------:R1:W-:Y:S04]  /*9c3d0*/  @P4 STG.E.U8 desc[UR42][R14.64], R13 ;  /* 0x0000000d0e004986 */ /* 0x0003e8000c10112a */
[----:B-1----:R-:W5:Y:S01]  /*9c3e0*/  LDL.LU R15, [R1+0x3888] ;  /* 0x00388800010f7983 */ /* 0x002f620000300800 */
[----:B------:R-:W-:Y:S01]  /*9c3f0*/  ISETP.LT.AND P1, PT, R24, UR7, !P1 ;  /* 0x0000000718007c0c */ /* 0x000fe2000cf21270 */
[----:B------:R-:W-:Y:S01]  /*9c400*/  VIADD R13, R9, UR6 ;  /* 0x00000006090d7c36 */ /* 0x000fe20008000000 */
[----:B------:R-:W-:Y:S01]  /*9c410*/  PRMT R19, R19, 0x7773, RZ ;  /* 0x0000777313137816 */ /* 0x000fe200000000ff */
[----:B------:R-:W1:Y:S01]  /*9c420*/  LDCU UR6, c[0x0][0x398] ;  /* 0x00007300ff0677ac */ /* 0x000e620008000800 */
[----:B------:R-:W0:Y:S02]  /*9c430*/  LDCU UR7, c[0x0][0x398] ;  /* 0x00007300ff0777ac */ /* 0x000e240008000800 */
[----:B0-----:R-:W-:Y:S01]  /*9c440*/  ISETP.LT.AND P5, PT, R8, UR9, !P0 ;  /* 0x0000000908007c0c */ /* 0x001fe2000c7a1270 */
[----:B------:R-:W0:Y:S01]  /*9c450*/  LDCU UR9, c[0x0][0x398] ;  /* 0x00007300ff0977ac */ /* 0x000e220008000800 */
[----:B------:R-:W-:-:S05]  /*9c460*/  IADD3 R8, P6, PT, R9, R5, RZ ;  /* 0x0000000509087210 */ /* 0x000fca0007fde0ff */
[----:B------:R-:W-:Y:S01]  /*9c470*/  IMAD.X R9, R10, 0x1, R0, P6 ;  /* 0x000000010a097824 */ /* 0x000fe200030e0600 */
[C---:B--2---:R-:W-:Y:S02]  /*9c480*/  IADD3 R14, P6, PT, R13.reuse, R16, RZ ;  /* 0x000000100d0e7210 */ /* 0x044fe40007fde0ff */
[----:B------:R-:W-:Y:S02]  /*9c490*/  SHF.R.S32.HI R10, RZ, 0x1f, R13 ;  /* 0x0000001fff0a7819 */ /* 0x000fe4000001140d */
[----:B------:R2:W-:Y:S02]  /*9c4a0*/  @P1 STG.E.U8 desc[UR42][R8.64], R19 ;  /* 0x0000001308001986 */ /* 0x0005e4000c10112a */
[----:B--2---:R-:W-:Y:S02]  /*9c4b0*/  IADD3 R8, P1, PT, R13, R4, RZ ;  /* 0x000000040d087210 */ /* 0x004fe40007f3e0ff */
[----:B-----5:R-:W-:Y:S01]  /*9c4c0*/  ISETP.LT.AND P4, PT, R15, UR13, !P0 ;  /* 0x0000000d0f007c0c */ /* 0x020fe2000c781270 */
[C---:B------:R-:W-:Y:S01]  /*9c4d0*/  IMAD.X R15, R10.reuse, 0x1, R23, P6 ;  /* 0x000000010a0f7824 */ /* 0x040fe200030e0617 */
[----:B----4-:R-:W-:Y:S01]  /*9c4e0*/  ISETP.LT.AND P6, PT, R25, UR10, !P0 ;  /* 0x0000000a19007c0c */ /* 0x010fe2000c7c1270 */
[----:B------:R-:W-:Y:S01]  /*9c4f0*/  IMAD.X R9, R10, 0x1, R3, P1 ;  /* 0x000000010a097824 */ /* 0x000fe200008e0603 */
[----:B------:R-:W-:-:S02]  /*9c500*/  PRMT R25, R28, 0x7770, RZ ;  /* 0x000077701c197816 */ /* 0x000fc400000000ff */
[----:B------:R-:W-:Y:S02]  /*9c510*/  PRMT R23, R28, 0x7771, RZ ;  /* 0x000077711c177816 */ /* 0x000fe400000000ff */
[C---:B------:R-:W-:Y:S01]  /*9c520*/  IADD3 R2, P1, PT, R13.reuse, R2, RZ ;  /* 0x000000020d027210 */ /* 0x040fe20007f3e0ff */
[----:B------:R3:W-:Y:S04]  /*9c530*/  @P3 STG.E.U8 desc[UR42][R14.64], R25 ;  /* 0x000000190e003986 */ /* 0x0007e8000c10112a */
[----:B------:R2:W-:Y:S01]  /*9c540*/  @P2 STG.E.U8 desc[UR42][R8.64], R23 ;  /* 0x0000001708002986 */ /* 0x0005e2000c10112a */
[----:B------:R-:W-:Y:S01]  /*9c550*/  IMAD.X R3, R10, 0x1, R18, P1 ;  /* 0x000000010a037824 */ /* 0x000fe200008e0612 */
[C---:B------:R-:W-:Y:S02]  /*9c560*/  IADD3 R20, P1, PT, R13.reuse, R20, RZ ;  /* 0x000000140d147210 */ /* 0x040fe40007f3e0ff */
[----:B---3--:R-:W-:-:S02]  /*9c570*/  IADD3 R14, P2, PT, R13, R17, RZ ;  /* 0x000000110d0e7210 */ /* 0x008fc40007f5e0ff */
[----:B--2---:R-:W-:-:S03]  /*9c580*/  IADD3 R8, P3, PT, R13, R29, RZ ;  /* 0x0000001d0d087210 */ /* 0x004fc60007f7e0ff */
[C---:B------:R-:W-:Y:S01]  /*9c590*/  IMAD.X R15, R10.reuse, 0x1, R22, P2 ;  /* 0x000000010a0f7824 */ /* 0x040fe200010e0616 */
[----:B-1----:R-:W-:Y:S01]  /*9c5a0*/  ISETP.LT.AND P2, PT, R27, UR6, !P0 ;  /* 0x000000061b007c0c */ /* 0x002fe2000c741270 */
[C---:B------:R-:W-:Y:S01]  /*9c5b0*/  IMAD.X R9, R10.reuse, 0x1, R21, P3 ;  /* 0x000000010a097824 */ /* 0x040fe200018e0615 */
[C---:B------:R-:W-:Y:S01]  /*9c5c0*/  IADD3 R16, P3, PT, R13.reuse, R12, RZ ;  /* 0x0000000c0d107210 */ /* 0x040fe20007f7e0ff */
[----:B------:R-:W-:Y:S01]  /*9c5d0*/  IMAD.X R21, R10, 0x1, R7, P1 ;  /* 0x000000010a157824 */ /* 0x000fe200008e0607 */
[----:B------:R-:W-:Y:S02]  /*9c5e0*/  ISETP.LT.AND P1, PT, R26, UR7, !P0 ;  /* 0x000000071a007c0c */ /* 0x000fe4000c721270 */
[----:B0-----:R-:W-:Y:S01]  /*9c5f0*/  ISETP.LT.AND P0, PT, R24, UR9, !P0 ;  /* 0x0000000918007c0c */ /* 0x001fe2000c701270 */
[----:B------:R-:W-:Y:S01]  /*9c600*/  IMAD.X R17, R10, 0x1, R6, P3 ;  /* 0x000000010a117824 */ /* 0x000fe200018e0606 */
[----:B------:R-:W-:Y:S02]  /*9c610*/  IADD3 R4, P3, PT, R13, R5, RZ ;  /* 0x000000050d047210 */ /* 0x000fe40007f7e0ff */
[----:B------:R-:W-:-:S02]  /*9c620*/  PRMT R13, R28, 0x7772, RZ ;  /* 0x000077721c0d7816 */ /* 0x000fc400000000ff */
[----:B------:R-:W-:Y:S02]  /*9c630*/  PRMT R7, R28, 0x7773, RZ ;  /* 0x000077731c077816 */ /* 0x000fe400000000ff */
[C---:B------:R-:W-:Y:S02]  /*9c640*/  PRMT R19, R11.reuse, 0x7773, RZ ;  /* 0x000077730b137816 */ /* 0x040fe400000000ff */
[C---:B------:R-:W-:Y:S02]  /*9c650*/  PRMT R23, R11.reuse, 0x7772, RZ ;  /* 0x000077720b177816 */ /* 0x040fe400000000ff */
[C---:B------:R-:W-:Y:S02]  /*9c660*/  PRMT R25, R11.reuse, 0x7771, RZ ;  /* 0x000077710b197816 */ /* 0x040fe400000000ff */
[----:B------:R-:W-:Y:S01]  /*9c670*/  PRMT R11, R11, 0x7770, RZ ;  /* 0x000077700b0b7816 */ /* 0x000fe200000000ff */
[----:B------:R0:W-:Y:S04]  /*9c680*/  @P5 STG.E.U8 desc[UR42][R2.64], R13 ;  /* 0x0000000d02005986 */ /* 0x0001e8000c10112a */
[----:B------:R0:W-:Y:S04]  /*9c690*/  @P4 STG.E.U8 desc[UR42][R8.64], R7 ;  /* 0x0000000708004986 */ /* 0x0001e8000c10112a */
[----:B------:R0:W-:Y:S04]  /*9c6a0*/  @P6 STG.E.U8 desc[UR42][R14.64], R11 ;  /* 0x0000000b0e006986 */ /* 0x0001e8000c10112a */
[----:B------:R0:W-:Y:S01]  /*9c6b0*/  @P2 STG.E.U8 desc[UR42][R20.64], R25 ;  /* 0x0000001914002986 */ /* 0x0001e2000c10112a */
[----:B------:R-:W-:-:S03]  /*9c6c0*/  IMAD.X R5, R10, 0x1, R0, P3 ;  /* 0x000000010a057824 */ /* 0x000fc600018e0600 */
[----:B------:R0:W-:Y:S01]  /*9c6d0*/  @P1 STG.E.U8 desc[UR42][R16.64], R23 ;  /* 0x0000001710001986 */ /* 0x0001e2000c10112a */
[----:B------:R-:W-:Y:S05]  /*9c6e0*/  @!P0 EXIT ;  /* 0x000000000000894d */ /* 0x000fea0003800000 */
[----:B------:R-:W-:Y:S01]  /*9c6f0*/  STG.E.U8 desc[UR42][R4.64], R19 ;  /* 0x0000001304007986 */ /* 0x000fe2000c10112a */
[----:B------:R-:W-:Y:S05]  /*9c700*/  EXIT ;  /* 0x000000000000794d */ /* 0x000fea0003800000 */
.L_x_2:
[----:B------:R-:W-:-:S00]  /*9c710*/  BRA `(.L_x_2) ;  /* 0xfffffffc00fc7947 */ /* 0x000fc0000383ffff */
[----:B------:R-:W-:-:S00]  /*9c720*/  NOP ;  /* 0x0000000000007918 */ /* 0x000fc00000000000 */
        /* <DEDUP_REMOVED lines=13> */
.L_x_3:


//--------------------- .nv.shared.matmul_kernel  --------------------------
	.section	.nv.shared.matmul_kernel,"aw",@nobits
	.sectionflags	@""
	.align	16
	.zero		1024


//--------------------- .nv.shared.reserved.0     --------------------------
	.section	.nv.shared.reserved.0,"aw",@nobits
	.weak		__nv_reservedSMEM_offset_0_alias
	.size		__nv_reservedSMEM_offset_0_alias, 0, 64
	.other		__nv_reservedSMEM_offset_0_alias,@"STO_CUDA_RESERVED_SHARED STV_DEFAULT"
__nv_reservedSMEM_offset_0_alias:
	.zero		0
	.zero		64


//--------------------- .nv.constant0.matmul_kernel --------------------------
	.section	.nv.constant0.matmul_kernel,"a",@progbits
	.sectionflags	@""
	.align	4
.nv.constant0.matmul_kernel:
	.zero		976


//--------------------- SYMBOLS --------------------------

	.type		.nv.reservedSmem.offset0,@object
	.size		.nv.reservedSmem.offset0,0x4
	.type		.nv.reservedSmem.cap,@object
	.size		.nv.reservedSmem.cap,0x4
